def matmul_kernel(
    a_ptr,
    b_ptr,
    c_ptr,
    M,
    N,
    K,
    stride_am,
    stride_ak,
    stride_bk,
    stride_bn,
    stride_cm,
    stride_cn,
    BLOCK_M: tl.constexpr,
    BLOCK_N: tl.constexpr,
    BLOCK_K: tl.constexpr,
    GROUP_M: tl.constexpr,
):
    pid = tl.program_id(axis=0)
    num_pid_m = tl.cdiv(M, BLOCK_M)
    num_pid_n = tl.cdiv(N, BLOCK_N)
    num_pid_in_group = GROUP_M * num_pid_n
    group_id = pid // num_pid_in_group
    first_pid_m = group_id * GROUP_M
    group_size_m = min(num_pid_m - first_pid_m, GROUP_M)
    pid_m = first_pid_m + ((pid % num_pid_in_group) % group_size_m)
    pid_n = (pid % num_pid_in_group) // group_size_m

    offs_am = (pid_m * BLOCK_M + tl.arange(0, BLOCK_M)) % M
    offs_bn = (pid_n * BLOCK_N + tl.arange(0, BLOCK_N)) % N
    offs_k = tl.arange(0, BLOCK_K)
    a_ptrs = a_ptr + offs_am[:, None] * stride_am + offs_k[None, :] * stride_ak
    b_ptrs = b_ptr + offs_k[:, None] * stride_bk + offs_bn[None, :] * stride_bn

    acc = tl.zeros((BLOCK_M, BLOCK_N), dtype=tl.float32)
    for kk in range(0, tl.cdiv(K, BLOCK_K)):
        a = tl.load(a_ptrs, mask=offs_k[None, :] < K - kk * BLOCK_K, other=0.0)
        b = tl.load(b_ptrs, mask=offs_k[:, None] < K - kk * BLOCK_K, other=0.0)
        acc = tl.dot(a, b, acc)
        a_ptrs += BLOCK_K * stride_ak
        b_ptrs += BLOCK_K * stride_bk

    c = acc.to(c_ptr.dtype.element_ty)
    offs_cm = pid_m * BLOCK_M + tl.arange(0, BLOCK_M)
    offs_cn = pid_n * BLOCK_N + tl.arange(0, BLOCK_N)
    c_ptrs = c_ptr + offs_cm[:, None] * stride_cm + offs_cn[None, :] * stride_cn
    mask = (offs_cm[:, None] < M) & (offs_cn[None, :] < N)
    tl.store(c_ptrs, c, mask=mask)

# config = {"BLOCK_K": 128, "BLOCK_M": 256, "BLOCK_N": 512, "GROUP_M": 8, "arch": "sm_100", "dtype": "fp8e5m2", "num_ctas": 2, "num_stages": 3, "num_warps": 4}
# arch = sm_100


// ===== COMPILED SASS (sm_100a) =====

	.target	sm_100a

	.elftype	@"ET_EXEC"


//--------------------- .note.nv.tkinfo           --------------------------
	.section	.note.nv.tkinfo,"",@"SHT_NOTE"
	.sectionflags	@"SHF_NOTE_NV_TKINFO"
	.tkinfo
        /*0018*/ 	.word	0x00000081
        /*0030*/ 	.string	""
        /*0030*/ 	.string	"ptxas-blackwell"
        /*0030*/ 	.string	"Cuda compilation tools, release 12.9, V12.9.86"
        /*0030*/ 	.string	"Build cuda_12.9.r12.9/compiler.36037853_0"
        /*0030*/ 	.string	"-v  -suppress-debug-info  -lineinfo  -arch sm_100a "



//--------------------- .note.nv.cuver            --------------------------
	.section	.note.nv.cuver,"",@"SHT_NOTE"
	.sectionflags	@"SHF_NOTE_NV_CUVER"
        /*0018*/ 	.short	0x0001
        /*001a*/ 	.short	0x0064
        /*001c*/ 	.short	0x0001
        /*001e*/ 	.short	0x0000
        /*0020*/ 	.short	0x0001
        /*0022*/ 	.short	0x0000


//--------------------- .nv.info                  --------------------------
	.section	.nv.info,"",@"SHT_CUDA_INFO"
	.align	4


	//----- nvinfo : EIATTR_REGCOUNT
	.align		4
        /*0000*/ 	.byte	0x04, 0x2f
        /*0002*/ 	.short	(.L_6 - .L_5)
	.align		4
.L_5:
        /*0004*/ 	.word	index@(matmul_kernel)
        /*0008*/ 	.word	0x00000060


	//----- nvinfo : EIATTR_FRAME_SIZE
	.align		4
.L_6:
        /*000c*/ 	.byte	0x04, 0x11
        /*000e*/ 	.short	(.L_8 - .L_7)
	.align		4
.L_7:
        /*0010*/ 	.word	index@($__internal_2_$__cuda_sm10x_tcgen05_guardrail_trap_unallocated_columns_being_dealloced)
        /*0014*/ 	.word	0x00001698


	//----- nvinfo : EIATTR_FRAME_SIZE
	.align		4
.L_8:
        /*0018*/ 	.byte	0x04, 0x11
        /*001a*/ 	.short	(.L_10 - .L_9)
	.align		4
.L_9:
        /*001c*/ 	.word	index@($__internal_1_$__cuda_sm10x_tcgen05_guardrail_trap_phase_invalid_during_alloc)
        /*0020*/ 	.word	0x00001698


	//----- nvinfo : EIATTR_FRAME_SIZE
	.align		4
.L_10:
        /*0024*/ 	.byte	0x04, 0x11
        /*0026*/ 	.short	(.L_12 - .L_11)
	.align		4
.L_11:
        /*0028*/ 	.word	index@($__internal_0_$__cuda_sm10x_tcgen05_guardrail_trap_col_being_dealloced_not_returned_by_alloc)
        /*002c*/ 	.word	0x00001698


	//----- nvinfo : EIATTR_FRAME_SIZE
	.align		4
.L_12:
        /*0030*/ 	.byte	0x04, 0x11
        /*0032*/ 	.short	(.L_14 - .L_13)
	.align		4
.L_13:
        /*0034*/ 	.word	index@(matmul_kernel)
        /*0038*/ 	.word	0x00001698


	//----- nvinfo : EIATTR_MIN_STACK_SIZE
	.align		4
.L_14:
        /*003c*/ 	.byte	0x04, 0x12
        /*003e*/ 	.short	(.L_16 - .L_15)
	.align		4
.L_15:
        /*0040*/ 	.word	index@(matmul_kernel)
        /*0044*/ 	.word	0x00001698
.L_16:


//--------------------- .nv.info.matmul_kernel    --------------------------
	.section	.nv.info.matmul_kernel,"",@"SHT_CUDA_INFO"
	.sectionflags	@""
	.align	4


	//----- nvinfo : EIATTR_CUDA_API_VERSION
	.align		4
        /*0000*/ 	.byte	0x04, 0x37
        /*0002*/ 	.short	(.L_18 - .L_17)
.L_17:
        /*0004*/ 	.word	0x00000081


	//----- nvinfo : EIATTR_KPARAM_INFO
	.align		4
.L_18:
        /*0008*/ 	.byte	0x04, 0x17
        /*000a*/ 	.short	(.L_20 - .L_19)
.L_19:
        /*000c*/ 	.word	0x00000000
        /*0010*/ 	.short	0x000d
        /*0012*/ 	.short	0x0048
        /*0014*/ 	.byte	0x00, 0xf4, 0x21, 0x00


	//----- nvinfo : EIATTR_KPARAM_INFO
	.align		4
.L_20:
        /*0018*/ 	.byte	0x04, 0x17
        /*001a*/ 	.short	(.L_22 - .L_21)
.L_21:
        /*001c*/ 	.word	0x00000000
        /*0020*/ 	.short	0x000c
        /*0022*/ 	.short	0x0040
        /*0024*/ 	.byte	0x00, 0xf4, 0x21, 0x00


	//----- nvinfo : EIATTR_KPARAM_INFO
	.align		4
.L_22:
        /*0028*/ 	.byte	0x04, 0x17
        /*002a*/ 	.short	(.L_24 - .L_23)
.L_23:
        /*002c*/ 	.word	0x00000000
        /*0030*/ 	.short	0x000b
        /*0032*/ 	.short	0x0038
        /*0034*/ 	.byte	0x00, 0xf0, 0x11, 0x00


	//----- nvinfo : EIATTR_KPARAM_INFO
	.align		4
.L_24:
        /*0038*/ 	.byte	0x04, 0x17
        /*003a*/ 	.short	(.L_26 - .L_25)
.L_25:
        /*003c*/ 	.word	0x00000000
        /*0040*/ 	.short	0x000a
        /*0042*/ 	.short	0x0034
        /*0044*/ 	.byte	0x00, 0xf0, 0x11, 0x00


	//----- nvinfo : EIATTR_KPARAM_INFO
	.align		4
.L_26:
        /*0048*/ 	.byte	0x04, 0x17
        /*004a*/ 	.short	(.L_28 - .L_27)
.L_27:
        /*004c*/ 	.word	0x00000000
        /*0050*/ 	.short	0x0009
        /*0052*/ 	.short	0x0030
        /*0054*/ 	.byte	0x00, 0xf0, 0x11, 0x00


	//----- nvinfo : EIATTR_KPARAM_INFO
	.align		4
.L_28:
        /*0058*/ 	.byte	0x04, 0x17
        /*005a*/ 	.short	(.L_30 - .L_29)
.L_29:
        /*005c*/ 	.word	0x00000000
        /*0060*/ 	.short	0x0008
        /*0062*/ 	.short	0x002c
        /*0064*/ 	.byte	0x00, 0xf0, 0x11, 0x00


	//----- nvinfo : EIATTR_KPARAM_INFO
	.align		4
.L_30:
        /*0068*/ 	.byte	0x04, 0x17
        /*006a*/ 	.short	(.L_32 - .L_31)
.L_31:
        /*006c*/ 	.word	0x00000000
        /*0070*/ 	.short	0x0007
        /*0072*/ 	.short	0x0028
        /*0074*/ 	.byte	0x00, 0xf0, 0x11, 0x00


	//----- nvinfo : EIATTR_KPARAM_INFO
	.align		4
.L_32:
        /*0078*/ 	.byte	0x04, 0x17
        /*007a*/ 	.short	(.L_34 - .L_33)
.L_33:
        /*007c*/ 	.word	0x00000000
        /*0080*/ 	.short	0x0006
        /*0082*/ 	.short	0x0024
        /*0084*/ 	.byte	0x00, 0xf0, 0x11, 0x00


	//----- nvinfo : EIATTR_KPARAM_INFO
	.align		4
.L_34:
        /*0088*/ 	.byte	0x04, 0x17
        /*008a*/ 	.short	(.L_36 - .L_35)
.L_35:
        /*008c*/ 	.word	0x00000000
        /*0090*/ 	.short	0x0005
        /*0092*/ 	.short	0x0020
        /*0094*/ 	.byte	0x00, 0xf0, 0x11, 0x00


	//----- nvinfo : EIATTR_KPARAM_INFO
	.align		4
.L_36:
        /*0098*/ 	.byte	0x04, 0x17
        /*009a*/ 	.short	(.L_38 - .L_37)
.L_37:
        /*009c*/ 	.word	0x00000000
        /*00a0*/ 	.short	0x0004
        /*00a2*/ 	.short	0x001c
        /*00a4*/ 	.byte	0x00, 0xf0, 0x11, 0x00


	//----- nvinfo : EIATTR_KPARAM_INFO
	.align		4
.L_38:
        /*00a8*/ 	.byte	0x04, 0x17
        /*00aa*/ 	.short	(.L_40 - .L_39)
.L_39:
        /*00ac*/ 	.word	0x00000000
        /*00b0*/ 	.short	0x0003
        /*00b2*/ 	.short	0x0018
        /*00b4*/ 	.byte	0x00, 0xf0, 0x11, 0x00


	//----- nvinfo : EIATTR_KPARAM_INFO
	.align		4
.L_40:
        /*00b8*/ 	.byte	0x04, 0x17
        /*00ba*/ 	.short	(.L_42 - .L_41)
.L_41:
        /*00bc*/ 	.word	0x00000000
        /*00c0*/ 	.short	0x0002
        /*00c2*/ 	.short	0x0010
        /*00c4*/ 	.byte	0x00, 0xf4, 0x21, 0x00


	//----- nvinfo : EIATTR_KPARAM_INFO
	.align		4
.L_42:
        /*00c8*/ 	.byte	0x04, 0x17
        /*00ca*/ 	.short	(.L_44 - .L_43)
.L_43:
        /*00cc*/ 	.word	0x00000000
        /*00d0*/ 	.short	0x0001
        /*00d2*/ 	.short	0x0008
        /*00d4*/ 	.byte	0x00, 0xf4, 0x21, 0x00


	//----- nvinfo : EIATTR_KPARAM_INFO
	.align		4
.L_44:
        /*00d8*/ 	.byte	0x04, 0x17
        /*00da*/ 	.short	(.L_46 - .L_45)
.L_45:
        /*00dc*/ 	.word	0x00000000
        /*00e0*/ 	.short	0x0000
        /*00e2*/ 	.short	0x0000
        /*00e4*/ 	.byte	0x00, 0xf4, 0x21, 0x00


	//----- nvinfo : EIATTR_EXPLICIT_CLUSTER
	.align		4
.L_46:
        /*00e8*/ 	.byte	0x01, 0x3e
	.zero		2


	//----- nvinfo : EIATTR_CTA_PER_CLUSTER
	.align		4
        /*00ec*/ 	.byte	0x04, 0x3d
        /*00ee*/ 	.short	(.L_48 - .L_47)
.L_47:
        /*00f0*/ 	.word	0x00000002
        /*00f4*/ 	.word	0x00000001
        /*00f8*/ 	.word	0x00000001


	//----- nvinfo : EIATTR_AT_ENTRY_FRAGMENTS
	.align		4
.L_48:
        /*00fc*/ 	.byte	0x04, 0x4f
        /*00fe*/ 	.short	(.L_50 - .L_49)


	//   ....[0]....
.L_49:
        /*0100*/ 	.word	0x00000004


	//   ....[1]....
        /*0104*/ 	.word	0x00000005


	//----- nvinfo : EIATTR_RESERVED_SMEM_USED
	.align		4
.L_50:
        /*0108*/ 	.byte	0x01, 0x41
	.zero		2


	//----- nvinfo : EIATTR_SPARSE_MMA_MASK
	.align		4
        /*010c*/ 	.byte	0x03, 0x50
        /*010e*/ 	.short	0x0000


	//----- nvinfo : EIATTR_TCGEN05_2CTA_USED
	.align		4
        /*0110*/ 	.byte	0x01, 0x52
	.zero		2


	//----- nvinfo : EIATTR_MAXREG_COUNT
	.align		4
        /*0114*/ 	.byte	0x03, 0x1b
        /*0116*/ 	.short	0x00ff


	//----- nvinfo : EIATTR_NUM_BARRIERS
	.align		4
        /*0118*/ 	.byte	0x02, 0x4c
        /*011a*/ 	.byte	0x01
	.zero		1


	//----- nvinfo : EIATTR_ANNOTATIONS
	.align		4
        /*011c*/ 	.byte	0x04, 0x55
        /*011e*/ 	.short	(.L_52 - .L_51)


	//   ....[0]....
.L_51:
        /*0120*/ 	.word	0x00000001
        /*0124*/ 	.byte	0x50, 0x0d, 0x00, 0x00, 0x01, 0x00, 0x00, 0x00, 0x70, 0x14, 0x00, 0x00, 0x01, 0x00, 0x00, 0x00
        /* <DEDUP_REMOVED lines=3473> */
        /*da44*/ 	.byte	0x50, 0x6d, 0x05, 0x00


	//----- nvinfo : EIATTR_INT_WARP_WIDE_INSTR_OFFSETS
	.align		4
.L_52:
        /*da48*/ 	.byte	0x04, 0x31
        /*da4a*/ 	.short	(.L_54 - .L_53)


	//   ....[0]....
.L_53:
        /*da4c*/ 	.word	0x0000c800


	//   ....[1]....
        /*da50*/ 	.word	0x0000c870


	//   ....[2]....
        /*da54*/ 	.word	0x0001cae0


	//   ....[3]....
        /*da58*/ 	.word	0x00057240


	//   ....[4]....
        /*da5c*/ 	.word	0x00057290


	//----- nvinfo : EIATTR_COOP_GROUP_MASK_REGIDS
	.align		4
.L_54:
        /*da60*/ 	.byte	0x04, 0x29
        /*da62*/ 	.short	(.L_56 - .L_55)


	//   ....[0]....
.L_55:
        /*da64*/ 	.word	0xffffffff


	//   ....[1]....
        /*da68*/ 	.word	0xffffffff


	//   ....[2]....
        /*da6c*/ 	.word	0xffffffff


	//   ....[3]....
        /*da70*/ 	.word	0xffffffff


	//----- nvinfo : EIATTR_COOP_GROUP_INSTR_OFFSETS
	.align		4
.L_56:
        /*da74*/ 	.byte	0x04, 0x28
        /*da76*/ 	.short	(.L_58 - .L_57)


	//   ....[0]....
.L_57:
        /*da78*/ 	.word	0x00000070


	//   ....[1]....
        /*da7c*/ 	.word	0x00000670


	//   ....[2]....
        /*da80*/ 	.word	0x000570d0


	//   ....[3]....
        /*da84*/ 	.word	0x00057340


	//----- nvinfo : EIATTR_VRC_CTA_INIT_COUNT
	.align		4
.L_58:
        /*da88*/ 	.byte	0x02, 0x4a
        /*da8a*/ 	.byte	0x80
	.zero		1


	//----- nvinfo : EIATTR_MBARRIER_INSTR_OFFSETS
	.align		4
        /*da8c*/ 	.byte	0x04, 0x39
        /*da8e*/ 	.short	(.L_60 - .L_59)


	//   ....[0]....
.L_59:
        /*da90*/ 	.word	0x000002f0
        /*da94*/ 	.word	0x00000009
        /*da98*/ 	.word	0x00000000
        /*da9c*/ 	.short	0x010a
        /*da9e*/ 	.byte	0xff
	.zero		1


	//   ....[1]....
        /*daa0*/ 	.word	0x00000310
        /*daa4*/ 	.word	0x00000009
        /*daa8*/ 	.word	0x00000000
        /*daac*/ 	.short	0x010a
        /*daae*/ 	.byte	0xff
	.zero		1


	//   ....[2]....
        /*dab0*/ 	.word	0x000004e0
        /*dab4*/ 	.word	0x00000009
        /*dab8*/ 	.word	0x00000000
        /*dabc*/ 	.short	0x010a
        /*dabe*/ 	.byte	0xff
	.zero		1


	//   ....[3]....
        /*dac0*/ 	.word	0x00000500
        /*dac4*/ 	.word	0x00000009
        /*dac8*/ 	.word	0x00000000
        /*dacc*/ 	.short	0x010a
        /*dace*/ 	.byte	0xff
	.zero		1


	//   ....[4]....
        /*dad0*/ 	.word	0x000005f0
        /*dad4*/ 	.word	0x00000003
        /*dad8*/ 	.word	0x00000000
        /*dadc*/ 	.short	0x0101
        /*dade*/ 	.byte	0xff
	.zero		1


	//   ....[5]....
        /*dae0*/ 	.word	0x00010540
        /*dae4*/ 	.word	0x000000ff
        /*dae8*/ 	.word	0x00000000
        /*daec*/ 	.short	0x0100
        /*daee*/ 	.byte	0x4c
	.zero		1


	//   ....[6]....
        /*daf0*/ 	.word	0x0001cb30
        /*daf4*/ 	.word	0x000000ff
        /*daf8*/ 	.word	0x00018008
        /*dafc*/ 	.short	0x0100
        /*dafe*/ 	.byte	0x07
	.zero		1


	//   ....[7]....
        /*db00*/ 	.word	0x00029510
        /*db04*/ 	.word	0x000000ff
        /*db08*/ 	.word	0x00000000
        /*db0c*/ 	.short	0x010a
        /*db0e*/ 	.byte	0x4c
	.zero		1


	//   ....[8]....
        /*db10*/ 	.word	0x0003f0e0
        /*db14*/ 	.word	0x000000ff
        /*db18*/ 	.word	0x00000000
        /*db1c*/ 	.short	0x010a
        /*db1e*/ 	.byte	0x4c
	.zero		1


	//   ....[9]....
        /*db20*/ 	.word	0x0003f200
        /*db24*/ 	.word	0x000000ff
        /*db28*/ 	.word	0x00018000
        /*db2c*/ 	.short	0x0108
        /*db2e*/ 	.byte	0x07
	.zero		1


	//   ....[10]....
        /*db30*/ 	.word	0x0003f2f0
        /*db34*/ 	.word	0x000000ff
        /*db38*/ 	.word	0x00018008
        /*db3c*/ 	.short	0x0108
        /*db3e*/ 	.byte	0x07
	.zero		1


	//   ....[11]....
        /*db40*/ 	.word	0x00057370
        /*db44*/ 	.word	0x00000009
        /*db48*/ 	.word	0x00000000
        /*db4c*/ 	.short	0x010a
        /*db4e*/ 	.byte	0xff
	.zero		1


	//   ....[12]....
        /*db50*/ 	.word	0x000573d0
        /*db54*/ 	.word	0x00000009
        /*db58*/ 	.word	0x00000000
        /*db5c*/ 	.short	0x010a
        /*db5e*/ 	.byte	0xff
	.zero		1


	//   ....[13]....
        /*db60*/ 	.word	0x00057420
        /*db64*/ 	.word	0x000000ff
        /*db68*/ 	.word	0x00000000
        /*db6c*/ 	.short	0x010a
        /*db6e*/ 	.byte	0x4c
	.zero		1


	//   ....[14]....
        /*db70*/ 	.word	0x00057450
        /*db74*/ 	.word	0x000000ff
        /*db78*/ 	.word	0x00000000
        /*db7c*/ 	.short	0x010a
        /*db7e*/ 	.byte	0x4c
	.zero		1


	//----- nvinfo : EIATTR_NUM_MBARRIERS
	.align		4
.L_60:
        /*db80*/ 	.byte	0x03, 0x38
        /*db82*/ 	.short	0x0002


	//----- nvinfo : EIATTR_EXIT_INSTR_OFFSETS
	.align		4
        /*db84*/ 	.byte	0x04, 0x1c
        /*db86*/ 	.short	(.L_62 - .L_61)


	//   ....[0]....
.L_61:
        /*db88*/ 	.word	0x00057350


	//----- nvinfo : EIATTR_REQNTID
	.align		4
.L_62:
        /*db8c*/ 	.byte	0x04, 0x10
        /*db8e*/ 	.short	(.L_64 - .L_63)
.L_63:
        /*db90*/ 	.word	0x00000080
        /*db94*/ 	.word	0x00000001
        /*db98*/ 	.word	0x00000001


	//----- nvinfo : EIATTR_CRS_STACK_SIZE
	.align		4
.L_64:
        /*db9c*/ 	.byte	0x04, 0x1e
        /*db9e*/ 	.short	(.L_66 - .L_65)
.L_65:
        /*dba0*/ 	.word	0x00000000


	//----- nvinfo : EIATTR_CBANK_PARAM_SIZE
	.align		4
.L_66:
        /*dba4*/ 	.byte	0x03, 0x19
        /*dba6*/ 	.short	0x0050


	//----- nvinfo : EIATTR_PARAM_CBANK
	.align		4
        /*dba8*/ 	.byte	0x04, 0x0a
        /*dbaa*/ 	.short	(.L_68 - .L_67)
	.align		4
.L_67:
        /*dbac*/ 	.word	index@(.nv.constant0.matmul_kernel)
        /*dbb0*/ 	.short	0x0380
        /*dbb2*/ 	.short	0x0050


	//----- nvinfo : EIATTR_SW_WAR
	.align		4
.L_68:
        /*dbb4*/ 	.byte	0x04, 0x36
        /*dbb6*/ 	.short	(.L_70 - .L_69)
.L_69:
        /*dbb8*/ 	.word	0x00000008
.L_70:


//--------------------- .nv.compat                --------------------------
	.section	.nv.compat,"",@"SHT_CUDA_COMPAT_INFO"
	.align	4
        /*0000*/ 	.byte	0x02, 0x02, 0x02, 0x00, 0x02, 0x05, 0x05, 0x00, 0x02, 0x03, 0x00, 0x00, 0x02, 0x06, 0x01, 0x00


//--------------------- .nv.callgraph             --------------------------
	.section	.nv.callgraph,"",@"SHT_CUDA_CALLGRAPH"
	.align	4
	.sectionentsize	8
	.align		4
        /*0000*/ 	.word	0x00000000
	.align		4
        /*0004*/ 	.word	0xffffffff
	.align		4
        /*0008*/ 	.word	0x00000000
	.align		4
        /*000c*/ 	.word	0xfffffffe
	.align		4
        /*0010*/ 	.word	0x00000000
	.align		4
        /*0014*/ 	.word	0xfffffffd
	.align		4
        /*0018*/ 	.word	0x00000000
	.align		4
        /*001c*/ 	.word	0xfffffffc


//--------------------- .text.matmul_kernel       --------------------------
	.section	.text.matmul_kernel,"ax",@progbits
	.align	128
        .global         matmul_kernel
        .type           matmul_kernel,@function
        .size           matmul_kernel,(.L_x_28 - matmul_kernel)
        .other          matmul_kernel,@"STO_CUDA_ENTRY STV_DEFAULT"
matmul_kernel:
.text.matmul_kernel:
[----:B------:R-:W0:Y:S01]  /*0000*/  LDC R1, c[0x0][0x37c] ;  /* 0x0000df00ff017b82 */ /* 0x000e220000000800 */
[----:B------:R-:W1:Y:S01]  /*0010*/  S2R R2, SR_TID.X ;  /* 0x0000000000027919 */ /* 0x000e620000002100 */
[----:B0-----:R-:W-:Y:S01]  /*0020*/  VIADD R1, R1, 0xffffe968 ;  /* 0xffffe96801017836 */ /* 0x001fe20000000000 */
[----:B-1----:R-:W-:-:S13]  /*0030*/  ISETP.GE.U32.AND P0, PT, R2, 0x20, PT ;  /* 0x000000200200780c */ /* 0x002fda0003f06070 */
[----:B------:R-:W-:Y:S02]  /*0040*/  VOTEU.ANY UP0, P0 ;  /* 0x0000000000ff7886 */ /* 0x000fe40000000100 */
[----:B------:R-:W-:Y:S05]  /*0050*/  BRA.U UP0, `(.L_x_0) ;  /* 0x0000000500887547 */ /* 0x000fea000b800000 */
[----:B------:R-:W0:Y:S01]  /*0060*/  S2R R13, SR_CgaCtaId ;  /* 0x00000000000d7919 */ /* 0x000e220000008800 */
[----:B------:R-:W-:Y:S01]  /*0070*/  NOP ;  /* 0x0000000000007918 */ /* 0x000fe20000000000 */
[----:B------:R-:W-:-:S04]  /*0080*/  MOV R0, 0x40 ;  /* 0x0000004000007802 */ /* 0x000fc80000000f00 */
[----:B0-----:R-:W-:Y:S02]  /*0090*/  LEA R3, R13, R0, 0x18 ;  /* 0x000000000d037211 */ /* 0x001fe400078ec0ff */
[----:B------:R-:W-:-:S04]  /*00a0*/  MOV R0, 0x400 ;  /* 0x0000040000007802 */ /* 0x000fc80000000f00 */
[----:B------:R-:W0:Y:S01]  /*00b0*/  LDS.U8 R3, [R3] ;  /* 0x0000000003037984 */ /* 0x000e220000000000 */
[----:B------:R-:W-:Y:S02]  /*00c0*/  LEA R0, R13, R0, 0x18 ;  /* 0x000000000d007211 */ /* 0x000fe400078ec0ff */
[----:B0-----:R-:W-:-:S13]  /*00d0*/  ISETP.NE.AND P0, PT, R3, RZ, PT ;  /* 0x000000ff0300720c */ /* 0x001fda0003f05270 */
[----:B------:R-:W-:Y:S05]  /*00e0*/  @P0 BRA `(.L_x_1) ;  /* 0x00000004004c0947 */ /* 0x000fea0003800000 */
[----:B------:R-:W-:-:S04]  /*00f0*/  LOP3.LUT R3, R13, 0x1, RZ, 0xc0, !PT ;  /* 0x000000010d037812 */ /* 0x000fc800078ec0ff */
[----:B------:R-:W-:Y:S02]  /*0100*/  ISETP.NE.U32.AND P0, PT, R3, 0x1, PT ;  /* 0x000000010300780c */ /* 0x000fe40003f05070 */
[----:B------:R-:W-:-:S11]  /*0110*/  LOP3.LUT R3, R13, 0x1, RZ, 0x3c, !PT ;  /* 0x000000010d037812 */ /* 0x000fd600078e3cff */
[----:B------:R-:W-:Y:S05]  /*0120*/  @!P0 BRA `(.L_x_2) ;  /* 0x0000000000c08947 */ /* 0x000fea0003800000 */
[----:B------:R-:W-:Y:S01]  /*0130*/  ELECT P1, URZ, PT ;  /* 0x0000000000ff782f */ /* 0x000fe20003820000 */
[----:B------:R-:W-:-:S12]  /*0140*/  BSSY B0, `(.L_x_2) ;  /* 0x000002e000007945 */ /* 0x000fd80003800000 */
[----:B------:R-:W-:Y:S05]  /*0150*/  @!P1 BRA `(.L_x_3) ;  /* 0x0000000000b09947 */ /* 0x000fea0003800000 */
[----:B------:R-:W-:-:S05]  /*0160*/  UMOV UR4, 0x10 ;  /* 0x0000001000047882 */ /* 0x000fca0000000000 */
[----:B------:R-:W-:Y:S04]  /*0170*/  DEPBAR.LE SB0, 0x36 ;  /* 0x00008d800000791a */ /* 0x000fe80000000000 */
[----:B------:R-:W0:Y:S02]  /*0180*/  UTCATOMSWS.2CTA.FIND_AND_SET.ALIGN UP1, UR4, UR4 ;  /* 0x00000004000475e3 */ /* 0x000e240008220800 */
[----:B0-----:R-:W-:Y:S01]  /*0190*/  PLOP3.LUT P1, PT, PT, PT, UP1, 0x80, 0x8 ;  /* 0x000000000008781c */ /* 0x001fe20003f2f018 */
[----:B------:R-:W-:-:S03]  /*01a0*/  IMAD.U32 R6, RZ, RZ, UR4 ;  /* 0x00000004ff067e24 */ /* 0x000fc6000f8e00ff */
[----:B------:R-:W-:-:S04]  /*01b0*/  SEL R4, RZ, 0xffffffff, !P1 ;  /* 0xffffffffff047807 */ /* 0x000fc80004800000 */
[----:B------:R-:W-:-:S13]  /*01c0*/  ISETP.NE.AND P1, PT, R4, RZ, PT ;  /* 0x000000ff0400720c */ /* 0x000fda0003f25270 */
[----:B------:R-:W-:Y:S05]  /*01d0*/  @P1 BRA `(.L_x_4) ;  /* 0x0000000000241947 */ /* 0x000fea0003800000 */
.L_x_5:
[----:B------:R-:W-:Y:S05]  /*01e0*/  NANOSLEEP 0x64 ;  /* 0x000000640000795d */ /* 0x000fea0003800000 */
[----:B------:R-:W-:-:S05]  /*01f0*/  UMOV UR4, 0x10 ;  /* 0x0000001000047882 */ /* 0x000fca0000000000 */
[----:B------:R-:W-:Y:S04]  /*0200*/  DEPBAR.LE SB0, 0x36 ;  /* 0x00008d800000791a */ /* 0x000fe80000000000 */
[----:B------:R-:W0:Y:S02]  /*0210*/  UTCATOMSWS.2CTA.FIND_AND_SET.ALIGN UP1, UR4, UR4 ;  /* 0x00000004000475e3 */ /* 0x000e240008220800 */
[----:B0-----:R-:W-:Y:S01]  /*0220*/  PLOP3.LUT P1, PT, PT, PT, UP1, 0x80, 0x8 ;  /* 0x000000000008781c */ /* 0x001fe20003f2f018 */
[----:B------:R-:W-:-:S03]  /*0230*/  IMAD.U32 R6, RZ, RZ, UR4 ;  /* 0x00000004ff067e24 */ /* 0x000fc6000f8e00ff */
[----:B------:R-:W-:-:S04]  /*0240*/  SEL R4, RZ, 0xffffffff, !P1 ;  /* 0xffffffffff047807 */ /* 0x000fc80004800000 */
[----:B------:R-:W-:-:S13]  /*0250*/  ISETP.NE.AND P1, PT, R4, RZ, PT ;  /* 0x000000ff0400720c */ /* 0x000fda0003f25270 */
[----:B------:R-:W-:Y:S05]  /*0260*/  @!P1 BRA `(.L_x_5) ;  /* 0xfffffffc00dc9947 */ /* 0x000fea000383ffff */
.L_x_4:
[----:B------:R-:W-:Y:S01]  /*0270*/  MOV R4, 0x60 ;  /* 0x0000006000047802 */ /* 0x000fe20000000f00 */
[----:B------:R-:W-:Y:S01]  /*0280*/  IMAD.MOV.U32 R12, RZ, RZ, 0x4 ;  /* 0x00000004ff0c7424 */ /* 0x000fe200078e00ff */
[----:B------:R-:W-:Y:S01]  /*0290*/  MOV R5, 0x58 ;  /* 0x0000005800057802 */ /* 0x000fe20000000f00 */
[----:B------:R-:W-:Y:S01]  /*02a0*/  IMAD.MOV.U32 R11, RZ, RZ, 0xffff ;  /* 0x0000ffffff0b7424 */ /* 0x000fe200078e00ff */
[C---:B------:R-:W-:Y:S02]  /*02b0*/  LEA R7, R13.reuse, R4, 0x18 ;  /* 0x000000040d077211 */ /* 0x040fe400078ec0ff */
[----:B------:R-:W-:-:S03]  /*02c0*/  LEA R9, R13, R5, 0x18 ;  /* 0x000000050d097211 */ /* 0x000fc600078ec0ff */
[----:B------:R-:W0:Y:S02]  /*02d0*/  LDS R4, [R7] ;  /* 0x0000000007047984 */ /* 0x000e240000000800 */
[----:B0-----:R-:W-:-:S04]  /*02e0*/  IMAD.U32 R4, R4, -0x80000000, RZ ;  /* 0x8000000004047824 */ /* 0x001fc800078e00ff */
[----:B------:R-:W0:Y:S02]  /*02f0*/  SYNCS.PHASECHK.TRANS64.TRYWAIT P1, [R9+URZ], R4 ;  /* 0x00000004090075a7 */ /* 0x000e2400080211ff */
[----:B0-----:R-:W-:Y:S05]  /*0300*/  @P1 BRA `(.L_x_6) ;  /* 0x0000000000081947 */ /* 0x001fea0003800000 */
[----:B------:R-:W0:Y:S02]  /*0310*/  SYNCS.PHASECHK.TRANS64.TRYWAIT P1, [R9+URZ], R4 ;  /* 0x00000004090075a7 */ /* 0x000e2400080211ff */
[----:B0-----:R-:W-:Y:S05]  /*0320*/  @!P1 BRA `(.L_x_7) ;  /* 0x00000570000c9947 */ /* 0x001fea0003800000 */
.L_x_6:
[C---:B0-----:R-:W-:Y:S01]  /*0330*/  PRMT R9, R3.reuse, 0x654, R9 ;  /* 0x0000065403097816 */ /* 0x041fe20000000009 */
[C---:B------:R-:W-:Y:S01]  /*0340*/  IMAD.SHL.U32 R5, R6.reuse, 0x20, RZ ;  /* 0x0000002006057824 */ /* 0x040fe200078e00ff */
[----:B------:R-:W-:Y:S01]  /*0350*/  PRMT R8, R3, 0x654, R0 ;  /* 0x0000065403087816 */ /* 0x000fe20000000000 */
[----:B------:R-:W-:Y:S01]  /*0360*/  IMAD.MOV.U32 R14, RZ, RZ, 0x1 ;  /* 0x00000001ff0e7424 */ /* 0x000fe200078e00ff */
[----:B------:R0:W-:Y:S01]  /*0370*/  SYNCS.ARRIVE.TRANS64.RED RZ, [R9+URZ], R12 ;  /* 0x0000000c09ff79a7 */ /* 0x0001e200080004ff */
[----:B------:R-:W-:Y:S01]  /*0380*/  VIADD R10, R6, 0x10 ;  /* 0x00000010060a7836 */ /* 0x000fe20000000000 */
[----:B------:R0:W-:Y:S01]  /*0390*/  STS [R0], R5 ;  /* 0x0000000500007388 */ /* 0x0001e20000000800 */
[----:B------:R-:W-:-:S03]  /*03a0*/  SHF.L.U32 R4, R11, R6, RZ ;  /* 0x000000060b047219 */ /* 0x000fc600000006ff */
[----:B------:R-:W-:Y:S01]  /*03b0*/  SHF.L.U32 R11, R14, R10, RZ ;  /* 0x0000000a0e0b7219 */ /* 0x000fe200000006ff */
[----:B------:R0:W-:Y:S01]  /*03c0*/  STAS [R8.64], R6 ;  /* 0x0000000608007dbd */ /* 0x0001e2000c0008ff */
[----:B------:R-:W-:Y:S02]  /*03d0*/  MOV R10, 0x50 ;  /* 0x00000050000a7802 */ /* 0x000fe40000000f00 */
[----:B------:R-:W-:Y:S02]  /*03e0*/  LOP3.LUT R4, R11, R4, RZ, 0xfc, !PT ;  /* 0x000000040b047212 */ /* 0x000fe400078efcff */
[----:B------:R-:W-:-:S05]  /*03f0*/  LEA R11, R13, R10, 0x18 ;  /* 0x0000000a0d0b7211 */ /* 0x000fca00078ec0ff */
[----:B------:R0:W-:Y:S04]  /*0400*/  ATOMS.OR RZ, [R11], R4 ;  /* 0x000000040bff738c */ /* 0x0001e80003000000 */
[----:B------:R0:W-:Y:S02]  /*0410*/  ATOMS.XOR RZ, [R7], R14 ;  /* 0x0000000e07ff738c */ /* 0x0001e40003800000 */
.L_x_3:
[----:B------:R-:W-:Y:S05]  /*0420*/  BSYNC B0 ;  /* 0x0000000000007941 */ /* 0x000fea0003800000 */
.L_x_2:
[----:B------:R-:W-:Y:S05]  /*0430*/  @P0 BRA `(.L_x_8) ;  /* 0x0000000000880947 */ /* 0x000fea0003800000 */
[----:B------:R-:W-:Y:S05]  /*0440*/  WARPSYNC.ALL ;  /* 0x0000000000007948 */ /* 0x000fea0003800000 */
[----:B------:R-:W-:Y:S01]  /*0450*/  NOP ;  /* 0x0000000000007918 */ /* 0x000fe20000000000 */
[----:B------:R-:W-:-:S13]  /*0460*/  ELECT P0, URZ, PT ;  /* 0x0000000000ff782f */ /* 0x000fda0003800000 */
[----:B------:R-:W-:Y:S05]  /*0470*/  @!P0 BRA `(.L_x_8) ;  /* 0x0000000000788947 */ /* 0x000fea0003800000 */
[----:B0-----:R-:W-:Y:S02]  /*0480*/  MOV R4, 0x60 ;  /* 0x0000006000047802 */ /* 0x001fe40000000f00 */
[----:B------:R-:W-:Y:S02]  /*0490*/  MOV R6, 0x58 ;  /* 0x0000005800067802 */ /* 0x000fe40000000f00 */
        /* <DEDUP_REMOVED lines=8> */
.L_x_9:
[----:B------:R-:W1:Y:S01]  /*0520*/  LDS R4, [R0] ;  /* 0x0000000000047984 */ /* 0x000e620000000800 */
[----:B------:R-:W-:Y:S01]  /*0530*/  IMAD.MOV.U32 R7, RZ, RZ, 0xffff ;  /* 0x0000ffffff077424 */ /* 0x000fe200078e00ff */
[----:B------:R-:W-:Y:S01]  /*0540*/  PRMT R3, R3, 0x654, R9 ;  /* 0x0000065403037816 */ /* 0x000fe20000000009 */
[----:B------:R-:W-:Y:S02]  /*0550*/  IMAD.MOV.U32 R11, RZ, RZ, 0x1 ;  /* 0x00000001ff0b7424 */ /* 0x000fe400078e00ff */
[C---:B01----:R-:W-:Y:S02]  /*0560*/  IMAD.SHL.U32 R5, R4.reuse, 0x20, RZ ;  /* 0x0000002004057824 */ /* 0x043fe400078e00ff */
[----:B------:R-:W-:Y:S01]  /*0570*/  VIADD R6, R4, 0x10 ;  /* 0x0000001004067836 */ /* 0x000fe20000000000 */
[----:B------:R-:W-:Y:S02]  /*0580*/  SHF.L.U32 R4, R7, R4, RZ ;  /* 0x0000000407047219 */ /* 0x000fe400000006ff */
[----:B------:R1:W-:Y:S02]  /*0590*/  STS [R0], R5 ;  /* 0x0000000500007388 */ /* 0x0003e40000000800 */
[----:B------:R-:W-:-:S02]  /*05a0*/  SHF.L.U32 R7, R11, R6, RZ ;  /* 0x000000060b077219 */ /* 0x000fc400000006ff */
[----:B------:R-:W-:Y:S02]  /*05b0*/  MOV R6, 0x50 ;  /* 0x0000005000067802 */ /* 0x000fe40000000f00 */
[----:B------:R-:W-:Y:S02]  /*05c0*/  LOP3.LUT R4, R7, R4, RZ, 0xfc, !PT ;  /* 0x0000000407047212 */ /* 0x000fe400078efcff */
[----:B------:R-:W-:-:S05]  /*05d0*/  LEA R13, R13, R6, 0x18 ;  /* 0x000000060d0d7211 */ /* 0x000fca00078ec0ff */
[----:B------:R1:W-:Y:S01]  /*05e0*/  ATOMS.OR RZ, [R13], R4 ;  /* 0x000000040dff738c */ /* 0x0003e20003000000 */
[----:B------:R1:W-:Y:S03]  /*05f0*/  SYNCS.ARRIVE.TRANS64.RED.A1T0 RZ, [R3+URZ], RZ ;  /* 0x000000ff03ff79a7 */ /* 0x0003e600081004ff */
[----:B------:R1:W-:Y:S01]  /*0600*/  ATOMS.XOR RZ, [R8], R11 ;  /* 0x0000000b08ff738c */ /* 0x0003e20003800000 */
[----:B------:R-:W-:Y:S05]  /*0610*/  BRA `(.L_x_8) ;  /* 0x0000000000107947 */ /* 0x000fea0003800000 */
.L_x_1:
[----:B------:R-:W-:Y:S01]  /*0620*/  IMAD.MOV.U32 R3, RZ, RZ, -0x1 ;  /* 0xffffffffff037424 */ /* 0x000fe200078e00ff */
[----:B------:R-:W-:-:S04]  /*0630*/  MOV R4, 0x660 ;  /* 0x0000066000047802 */ /* 0x000fc80000000f00 */
[----:B------:R0:W-:Y:S03]  /*0640*/  STS [R0], R3 ;  /* 0x0000000300007388 */ /* 0x0001e60000000800 */
[----:B0-----:R-:W-:Y:S05]  /*0650*/  CALL.REL.NOINC `($__internal_1_$__cuda_sm10x_tcgen05_guardrail_trap_phase_invalid_during_alloc) ;  /* 0x0000056c00947944 */ /* 0x001fea0003c00000 */
.L_x_8:
[----:B------:R-:W-:Y:S05]  /*0660*/  WARPSYNC.ALL ;  /* 0x0000000000007948 */ /* 0x000fea0003800000 */
[----:B------:R-:W-:Y:S01]  /*0670*/  NOP ;  /* 0x0000000000007918 */ /* 0x000fe20000000000 */
.L_x_0:
[----:B0-----:R-:W0:Y:S08]  /*0680*/  LDC.64 R6, c[0x0][0x398] ;  /* 0x0000e600ff067b82 */ /* 0x001e300000000a00 */
[----:B------:R-:W2:Y:S02]  /*0690*/  S2UR UR5, SR_CgaSize ;  /* 0x00000000000579c3 */ /* 0x000ea40000008a00 */
[----:B--2---:R-:W-:-:S12]  /*06a0*/  UIMAD UR5, UR5, -0xa0, URZ ;  /* 0xffffff60050578a4 */ /* 0x004fd8000f8e02ff */
[----:B------:R-:W2:Y:S01]  /*06b0*/  LDCU UR5, c[0x0][UR5+0x2b0] ;  /* 0x00005600050577ac */ /* 0x000ea20008000800 */
[----:B------:R-:W3:Y:S01]  /*06c0*/  S2R R16, SR_CgaCtaId ;  /* 0x0000000000107919 */ /* 0x000ee20000008800 */
[----:B------:R-:W-:Y:S02]  /*06d0*/  LOP3.LUT R90, R2, 0x7f, RZ, 0xc0, !PT ;  /* 0x0000007f025a7812 */ /* 0x000fe400078ec0ff */
[----:B------:R-:W-:Y:S01]  /*06e0*/  MOV R15, 0x400 ;  /* 0x00000400000f7802 */ /* 0x000fe20000000f00 */
[----:B------:R-:W4:Y:S01]  /*06f0*/  LDCU UR8, c[0x0][0x3a4] ;  /* 0x00007480ff0877ac */ /* 0x000f220008000800 */
[----:B------:R-:W-:Y:S01]  /*0700*/  SHF.R.U32.HI R2, RZ, 0x5, R2 ;  /* 0x00000005ff027819 */ /* 0x000fe20000011602 */
[----:B------:R-:W5:Y:S01]  /*0710*/  S2UR UR4, SR_CTAID.X ;  /* 0x00000000000479c3 */ /* 0x000f620000002500 */
[----:B------:R-:W-:Y:S01]  /*0720*/  R2UR UR7, R15 ;  /* 0x000000000f0772ca */ /* 0x000fe200000e0000 */
[----:B------:R-:W1:Y:S01]  /*0730*/  LDCU.128 UR20, c[0x0][0x380] ;  /* 0x00007000ff1477ac */ /* 0x000e620008000c00 */
[----:B------:R-:W-:-:S05]  /*0740*/  R2UR UR6, R2 ;  /* 0x00000000020672ca */ /* 0x000fca00000e0000 */
[----:B------:R-:W1:Y:S02]  /*0750*/  LDC R91, c[0x0][0x3a0] ;  /* 0x0000e800ff5b7b82 */ /* 0x000e640000000800 */
[----:B01----:R-:W-:Y:S01]  /*0760*/  VIADD R0, R7, 0x1ff ;  /* 0x000001ff07007836 */ /* 0x003fe20000000000 */
[----:B------:R-:W-:-:S04]  /*0770*/  IABS R12, R6 ;  /* 0x00000006000c7213 */ /* 0x000fc80000000000 */
[----:B------:R-:W-:-:S04]  /*0780*/  SHF.R.S32.HI R3, RZ, 0x1f, R0 ;  /* 0x0000001fff037819 */ /* 0x000fc80000011400 */
[----:B------:R-:W-:-:S04]  /*0790*/  LEA.HI R3, R3, R0, RZ, 0x9 ;  /* 0x0000000003037211 */ /* 0x000fc800078f48ff */
[----:B------:R-:W-:-:S05]  /*07a0*/  SHF.R.S32.HI R3, RZ, 0x9, R3 ;  /* 0x00000009ff037819 */ /* 0x000fca0000011403 */
[----:B------:R-:W-:Y:S01]  /*07b0*/  IMAD.SHL.U32 R8, R3, 0x8, RZ ;  /* 0x0000000803087824 */ /* 0x000fe200078e00ff */
[----:B-----5:R-:W-:Y:S01]  /*07c0*/  I2FP.F32.U32 R3, UR4 ;  /* 0x0000000400037c45 */ /* 0x020fe20008201000 */
[----:B------:R-:W0:Y:S03]  /*07d0*/  S2UR UR4, SR_CgaCtaId ;  /* 0x00000000000479c3 */ /* 0x000e260000008800 */
[----:B------:R-:W-:Y:S01]  /*07e0*/  IABS R11, R8 ;  /* 0x00000008000b7213 */ /* 0x000fe20000000000 */
[----:B--2---:R-:W-:-:S03]  /*07f0*/  FMUL R3, R3, UR5 ;  /* 0x0000000503037c20 */ /* 0x004fc60008400000 */
[----:B------:R-:W1:Y:S08]  /*0800*/  I2F.RP R0, R11 ;  /* 0x0000000b00007306 */ /* 0x000e700000209400 */
[----:B------:R-:W-:Y:S08]  /*0810*/  F2I.U32.TRUNC.NTZ R9, R3 ;  /* 0x0000000300097305 */ /* 0x000ff0000020f000 */
[----:B-1----:R-:W1:Y:S01]  /*0820*/  MUFU.RCP R0, R0 ;  /* 0x0000000000007308 */ /* 0x002e620000001000 */
[----:B0-----:R-:W-:-:S03]  /*0830*/  ULEA UR7, UR4, UR7, 0x18 ;  /* 0x0000000704077291 */ /* 0x001fc6000f8ec0ff */
[----:B------:R-:W-:Y:S01]  /*0840*/  UMOV UR4, 0x1 ;  /* 0x0000000100047882 */ /* 0x000fe20000000000 */
[----:B-1----:R-:W-:Y:S01]  /*0850*/  VIADD R4, R0, 0xffffffe ;  /* 0x0ffffffe00047836 */ /* 0x002fe20000000000 */
[----:B------:R-:W-:-:S03]  /*0860*/  IABS R0, R9 ;  /* 0x0000000900007213 */ /* 0x000fc60000000000 */
[----:B------:R0:W1:Y:S02]  /*0870*/  F2I.FTZ.U32.TRUNC.NTZ R5, R4 ;  /* 0x0000000400057305 */ /* 0x000064000021f000 */
[----:B0-----:R-:W-:Y:S02]  /*0880*/  IMAD.MOV.U32 R4, RZ, RZ, RZ ;  /* 0x000000ffff047224 */ /* 0x001fe400078e00ff */
[----:B-1----:R-:W-:-:S04]  /*0890*/  IMAD.MOV R10, RZ, RZ, -R5 ;  /* 0x000000ffff0a7224 */ /* 0x002fc800078e0a05 */
[----:B------:R-:W-:Y:S01]  /*08a0*/  IMAD R13, R10, R11, RZ ;  /* 0x0000000b0a0d7224 */ /* 0x000fe200078e02ff */
[----:B------:R-:W-:-:S03]  /*08b0*/  IABS R10, R8 ;  /* 0x00000008000a7213 */ /* 0x000fc60000000000 */
[----:B------:R-:W-:-:S04]  /*08c0*/  IMAD.HI.U32 R5, R5, R13, R4 ;  /* 0x0000000d05057227 */ /* 0x000fc800078e0004 */
[----:B------:R-:W-:Y:S02]  /*08d0*/  IMAD.MOV R4, RZ, RZ, -R10 ;  /* 0x000000ffff047224 */ /* 0x000fe400078e0a0a */
[----:B------:R-:W-:-:S04]  /*08e0*/  IMAD.HI.U32 R5, R5, R0, RZ ;  /* 0x0000000005057227 */ /* 0x000fc800078e00ff */
[----:B------:R-:W-:Y:S01]  /*08f0*/  IMAD R0, R5, R4, R0 ;  /* 0x0000000405007224 */ /* 0x000fe200078e0200 */
[----:B------:R-:W-:Y:S04]  /*0900*/  BAR.SYNC.DEFER_BLOCKING 0x0 ;  /* 0x0000000000007b1d */ /* 0x000fe80000010000 */
[----:B------:R-:W-:-:S13]  /*0910*/  ISETP.GT.U32.AND P1, PT, R11, R0, PT ;  /* 0x000000000b00720c */ /* 0x000fda0003f24070 */
[----:B------:R-:W-:Y:S02]  /*0920*/  @!P1 IMAD.IADD R0, R0, 0x1, -R11 ;  /* 0x0000000100009824 */ /* 0x000fe400078e0a0b */
[----:B------:R-:W-:Y:S01]  /*0930*/  @!P1 VIADD R5, R5, 0x1 ;  /* 0x0000000105059836 */ /* 0x000fe20000000000 */
[----:B------:R-:W-:Y:S02]  /*0940*/  ISETP.NE.AND P1, PT, R8, RZ, PT ;  /* 0x000000ff0800720c */ /* 0x000fe40003f25270 */
[----:B------:R-:W-:Y:S02]  /*0950*/  ISETP.GE.U32.AND P0, PT, R0, R11, PT ;  /* 0x0000000b0000720c */ /* 0x000fe40003f06070 */
[----:B------:R-:W-:-:S04]  /*0960*/  LOP3.LUT R0, R9, R8, RZ, 0x3c, !PT ;  /* 0x0000000809007212 */ /* 0x000fc800078e3cff */
[----:B------:R-:W-:Y:S01]  /*0970*/  ISETP.GE.AND P2, PT, R0, RZ, PT ;  /* 0x000000ff0000720c */ /* 0x000fe20003f46270 */
[----:B------:R-:W-:-:S05]  /*0980*/  VIADD R0, R6, 0xff ;  /* 0x000000ff06007836 */ /* 0x000fca0000000000 */
[----:B------:R-:W-:Y:S01]  /*0990*/  SHF.R.S32.HI R3, RZ, 0x1f, R0 ;  /* 0x0000001fff037819 */ /* 0x000fe20000011400 */
[----:B------:R-:W-:-:S03]  /*09a0*/  @P0 VIADD R5, R5, 0x1 ;  /* 0x0000000105050836 */ /* 0x000fc60000000000 */
[----:B------:R-:W-:Y:S01]  /*09b0*/  LEA.HI R3, R3, R0, RZ, 0x8 ;  /* 0x0000000003037211 */ /* 0x000fe200078f40ff */
[----:B------:R-:W-:-:S04]  /*09c0*/  IMAD.MOV.U32 R4, RZ, RZ, R5 ;  /* 0x000000ffff047224 */ /* 0x000fc800078e0005 */
[----:B------:R-:W-:Y:S01]  /*09d0*/  @!P2 IMAD.MOV R4, RZ, RZ, -R4 ;  /* 0x000000ffff04a224 */ /* 0x000fe200078e0a04 */
[----:B------:R-:W-:-:S05]  /*09e0*/  @!P1 LOP3.LUT R4, RZ, R8, RZ, 0x33, !PT ;  /* 0x00000008ff049212 */ /* 0x000fca00078e33ff */
[----:B------:R-:W-:Y:S02]  /*09f0*/  IMAD.SHL.U32 R10, R4, 0x8, RZ ;  /* 0x00000008040a7824 */ /* 0x000fe400078e00ff */
[----:B------:R-:W-:-:S03]  /*0a00*/  IMAD.MOV R4, RZ, RZ, -R4 ;  /* 0x000000ffff047224 */ /* 0x000fc600078e0a04 */
[----:B------:R-:W-:Y:S01]  /*0a10*/  LEA.HI.SX32 R3, R3, -R10, 0x18 ;  /* 0x8000000a03037211 */ /* 0x000fe200078fc2ff */
[----:B------:R-:W-:-:S03]  /*0a20*/  IMAD R14, R8, R4, R9 ;  /* 0x00000004080e7224 */ /* 0x000fc600078e0209 */
[----:B------:R-:W-:Y:S02]  /*0a30*/  VIMNMX R13, PT, PT, R3, 0x8, PT ;  /* 0x00000008030d7848 */ /* 0x000fe40003fe0100 */
[----:B------:R-:W-:Y:S02]  /*0a40*/  IABS R9, R14 ;  /* 0x0000000e00097213 */ /* 0x000fe40000000000 */
[-C--:B------:R-:W-:Y:S02]  /*0a50*/  IABS R11, R13.reuse ;  /* 0x0000000d000b7213 */ /* 0x080fe40000000000 */
[----:B------:R-:W-:Y:S02]  /*0a60*/  IABS R8, R13 ;  /* 0x0000000d00087213 */ /* 0x000fe40000000000 */
[----:B------:R-:W0:Y:S08]  /*0a70*/  I2F.RP R0, R11 ;  /* 0x0000000b00007306 */ /* 0x000e300000209400 */
[----:B0-----:R-:W0:Y:S02]  /*0a80*/  MUFU.RCP R0, R0 ;  /* 0x0000000000007308 */ /* 0x001e240000001000 */
[----:B0-----:R-:W-:-:S02]  /*0a90*/  VIADD R5, R0, 0xffffffe ;  /* 0x0ffffffe00057836 */ /* 0x001fc40000000000 */
[----:B------:R-:W-:Y:S01]  /*0aa0*/  IMAD.MOV R0, RZ, RZ, -R8 ;  /* 0x000000ffff007224 */ /* 0x000fe200078e0a08 */
[----:B------:R-:W-:-:S03]  /*0ab0*/  IABS R8, R7 ;  /* 0x0000000700087213 */ /* 0x000fc60000000000 */
[----:B------:R-:W0:Y:S02]  /*0ac0*/  F2I.FTZ.U32.TRUNC.NTZ R5, R5 ;  /* 0x0000000500057305 */ /* 0x000e24000021f000 */
[----:B0-----:R-:W-:-:S04]  /*0ad0*/  IMAD.MOV R3, RZ, RZ, -R5 ;  /* 0x000000ffff037224 */ /* 0x001fc800078e0a05 */
[----:B------:R-:W-:-:S04]  /*0ae0*/  IMAD.MOV.U32 R4, RZ, RZ, R3 ;  /* 0x000000ffff047224 */ /* 0x000fc800078e0003 */
[----:B------:R-:W-:Y:S02]  /*0af0*/  IMAD R3, R4, R11, RZ ;  /* 0x0000000b04037224 */ /* 0x000fe400078e02ff */
[----:B------:R-:W-:-:S04]  /*0b00*/  IMAD.MOV.U32 R4, RZ, RZ, RZ ;  /* 0x000000ffff047224 */ /* 0x000fc800078e00ff */
[----:B------:R-:W-:Y:S02]  /*0b10*/  IMAD.HI.U32 R4, R5, R3, R4 ;  /* 0x0000000305047227 */ /* 0x000fe400078e0004 */
[----:B------:R-:W0:Y:S04]  /*0b20*/  I2F.RP R3, R12 ;  /* 0x0000000c00037306 */ /* 0x000e280000209400 */
[----:B------:R-:W-:-:S04]  /*0b30*/  IMAD.HI.U32 R4, R4, R9, RZ ;  /* 0x0000000904047227 */ /* 0x000fc800078e00ff */
[----:B------:R-:W-:Y:S02]  /*0b40*/  IMAD R0, R4, R0, R9 ;  /* 0x0000000004007224 */ /* 0x000fe400078e0209 */
[----:B------:R-:W1:Y:S03]  /*0b50*/  I2F.RP R9, R8 ;  /* 0x0000000800097306 */ /* 0x000e660000209400 */
[----:B------:R-:W-:-:S05]  /*0b60*/  ISETP.GT.U32.AND P1, PT, R11, R0, PT ;  /* 0x000000000b00720c */ /* 0x000fca0003f24070 */
[----:B0-----:R-:W0:Y:S08]  /*0b70*/  MUFU.RCP R3, R3 ;  /* 0x0000000300037308 */ /* 0x001e300000001000 */
[----:B------:R-:W-:Y:S01]  /*0b80*/  @!P1 IMAD.IADD R0, R0, 0x1, -R11 ;  /* 0x0000000100009824 */ /* 0x000fe200078e0a0b */
[----:B-1----:R-:W-:Y:S01]  /*0b90*/  MUFU.RCP R9, R9 ;  /* 0x0000000900097308 */ /* 0x002fe20000001000 */
[----:B------:R-:W-:Y:S01]  /*0ba0*/  @!P1 VIADD R4, R4, 0x1 ;  /* 0x0000000104049836 */ /* 0x000fe20000000000 */
[----:B------:R-:W-:-:S02]  /*0bb0*/  ISETP.NE.AND P1, PT, R13, RZ, PT ;  /* 0x000000ff0d00720c */ /* 0x000fc40003f25270 */
[----:B------:R-:W-:Y:S02]  /*0bc0*/  ISETP.GE.U32.AND P0, PT, R0, R11, PT ;  /* 0x0000000b0000720c */ /* 0x000fe40003f06070 */
[----:B------:R-:W-:-:S04]  /*0bd0*/  LOP3.LUT R0, R14, R13, RZ, 0x3c, !PT ;  /* 0x0000000d0e007212 */ /* 0x000fc800078e3cff */
[----:B------:R-:W-:-:S07]  /*0be0*/  ISETP.GE.AND P2, PT, R0, RZ, PT ;  /* 0x000000ff0000720c */ /* 0x000fce0003f46270 */
[----:B------:R-:W-:-:S04]  /*0bf0*/  @P0 VIADD R4, R4, 0x1 ;  /* 0x0000000104040836 */ /* 0x000fc80000000000 */
[----:B------:R-:W-:Y:S02]  /*0c00*/  IMAD.MOV.U32 R11, RZ, RZ, R4 ;  /* 0x000000ffff0b7224 */ /* 0x000fe400078e0004 */
[----:B0-----:R-:W-:Y:S02]  /*0c10*/  VIADD R4, R3, 0xffffffe ;  /* 0x0ffffffe03047836 */ /* 0x001fe40000000000 */
[----:B------:R-:W-:Y:S01]  /*0c20*/  @!P2 IMAD.MOV R11, RZ, RZ, -R11 ;  /* 0x000000ffff0ba224 */ /* 0x000fe200078e0a0b */
[----:B------:R-:W-:Y:S01]  /*0c30*/  @!P1 LOP3.LUT R11, RZ, R13, RZ, 0x33, !PT ;  /* 0x0000000dff0b9212 */ /* 0x000fe200078e33ff */
[----:B------:R0:W1:Y:S01]  /*0c40*/  F2I.FTZ.U32.TRUNC.NTZ R5, R4 ;  /* 0x0000000400057305 */ /* 0x000062000021f000 */
[----:B---3--:R-:W-:Y:S01]  /*0c50*/  IMAD.SHL.U32 R3, R16, 0x80, RZ ;  /* 0x0000008010037824 */ /* 0x008fe200078e00ff */
[----:B------:R-:W-:Y:S02]  /*0c60*/  ISETP.NE.AND P1, PT, R6, RZ, PT ;  /* 0x000000ff0600720c */ /* 0x000fe40003f25270 */
[----:B------:R-:W-:-:S02]  /*0c70*/  IMAD.MOV R0, RZ, RZ, -R11 ;  /* 0x000000ffff007224 */ /* 0x000fc400078e0a0b */
[----:B------:R-:W-:Y:S02]  /*0c80*/  LOP3.LUT R3, R3, 0x80, RZ, 0xc0, !PT ;  /* 0x0000008003037812 */ /* 0x000fe400078ec0ff */
[----:B------:R-:W-:Y:S02]  /*0c90*/  IMAD R0, R13, R0, R14 ;  /* 0x000000000d007224 */ /* 0x000fe400078e020e */
[----:B0-----:R-:W-:Y:S01]  /*0ca0*/  IMAD.MOV.U32 R4, RZ, RZ, RZ ;  /* 0x000000ffff047224 */ /* 0x001fe200078e00ff */
[----:B------:R-:W0:Y:S01]  /*0cb0*/  LDS R13, [UR7] ;  /* 0x00000007ff0d7984 */ /* 0x000e220008000800 */
[----:B------:R-:W-:Y:S02]  /*0cc0*/  IMAD.IADD R0, R10, 0x1, R0 ;  /* 0x000000010a007824 */ /* 0x000fe400078e0200 */
[----:B-1----:R-:W-:Y:S02]  /*0cd0*/  IMAD.MOV R10, RZ, RZ, -R5 ;  /* 0x000000ffff0a7224 */ /* 0x002fe400078e0a05 */
[----:B------:R-:W-:-:S02]  /*0ce0*/  IMAD R0, R0, 0x100, R3 ;  /* 0x0000010000007824 */ /* 0x000fc400078e0203 */
[----:B------:R-:W-:Y:S02]  /*0cf0*/  IMAD.MOV.U32 R3, RZ, RZ, R10 ;  /* 0x000000ffff037224 */ /* 0x000fe400078e000a */
[----:B------:R-:W-:Y:S02]  /*0d00*/  IMAD.IADD R17, R90, 0x1, R0 ;  /* 0x000000015a117824 */ /* 0x000fe400078e0200 */
[----:B------:R-:W-:Y:S02]  /*0d10*/  IMAD R3, R3, R12, RZ ;  /* 0x0000000c03037224 */ /* 0x000fe400078e02ff */
[----:B------:R-:W-:Y:S01]  /*0d20*/  VIADD R10, R9, 0xffffffe ;  /* 0x0ffffffe090a7836 */ /* 0x000fe20000000000 */
[----:B------:R-:W-:Y:S01]  /*0d30*/  IABS R0, R17 ;  /* 0x0000001100007213 */ /* 0x000fe20000000000 */
[----:B------:R-:W-:Y:S01]  /*0d40*/  IMAD.HI.U32 R4, R5, R3, R4 ;  /* 0x0000000305047227 */ /* 0x000fe200078e0004 */
[----:B------:R1:W-:Y:S01]  /*0d50*/  STL [R1+0xe74], R17 ;  /* 0x000e741101007387 */ /* 0x0003e20000100800 */
[----:B------:R-:W2:Y:S02]  /*0d60*/  F2I.FTZ.U32.TRUNC.NTZ R5, R10 ;  /* 0x0000000a00057305 */ /* 0x000ea4000021f000 */
[----:B------:R-:W-:-:S02]  /*0d70*/  IMAD.MOV.U32 R3, RZ, RZ, R0 ;  /* 0x000000ffff037224 */ /* 0x000fc400078e0000 */
[----:B------:R-:W-:Y:S02]  /*0d80*/  IMAD.SHL.U32 R9, R16, 0x100, RZ ;  /* 0x0000010010097824 */ /* 0x000fe400078e00ff */
[----:B------:R-:W-:-:S04]  /*0d90*/  IMAD.HI.U32 R4, R4, R3, RZ ;  /* 0x0000000304047227 */ /* 0x000fc800078e00ff */
[----:B------:R-:W-:Y:S02]  /*0da0*/  IMAD.MOV R4, RZ, RZ, -R4 ;  /* 0x000000ffff047224 */ /* 0x000fe400078e0a04 */
[----:B------:R-:W-:Y:S02]  /*0db0*/  IMAD.SHL.U32 R0, R11, 0x200, RZ ;  /* 0x000002000b007824 */ /* 0x000fe400078e00ff */
[----:B------:R-:W-:Y:S02]  /*0dc0*/  IMAD R3, R12, R4, R3 ;  /* 0x000000040c037224 */ /* 0x000fe400078e0203 */
[----:B--2---:R-:W-:Y:S01]  /*0dd0*/  IMAD.MOV R14, RZ, RZ, -R5 ;  /* 0x000000ffff0e7224 */ /* 0x004fe200078e0a05 */
[----:B------:R-:W-:Y:S01]  /*0de0*/  LOP3.LUT R10, R0, 0x100, R9, 0xf8, !PT ;  /* 0x00000100000a7812 */ /* 0x000fe200078ef809 */
[----:B------:R-:W-:Y:S01]  /*0df0*/  IMAD.MOV.U32 R4, RZ, RZ, RZ ;  /* 0x000000ffff047224 */ /* 0x000fe200078e00ff */
[----:B------:R-:W-:Y:S01]  /*0e00*/  ISETP.GT.U32.AND P0, PT, R12, R3, PT ;  /* 0x000000030c00720c */ /* 0x000fe20003f04070 */
[----:B------:R-:W-:Y:S01]  /*0e10*/  IMAD.MOV.U32 R11, RZ, RZ, R14 ;  /* 0x000000ffff0b7224 */ /* 0x000fe200078e000e */
[----:B------:R-:W-:-:S02]  /*0e20*/  IABS R85, R10 ;  /* 0x0000000a00557213 */ /* 0x000fc40000000000 */
[C---:B------:R-:W-:Y:S01]  /*0e30*/  LOP3.LUT R14, R10.reuse, 0x2, RZ, 0xfc, !PT ;  /* 0x000000020a0e7812 */ /* 0x040fe200078efcff */
[----:B------:R-:W-:Y:S01]  /*0e40*/  IMAD R9, R11, R8, RZ ;  /* 0x000000080b097224 */ /* 0x000fe200078e02ff */
[----:B------:R-:W-:Y:S02]  /*0e50*/  LOP3.LUT R11, R10, 0x1, RZ, 0xfc, !PT ;  /* 0x000000010a0b7812 */ /* 0x000fe400078efcff */
[----:B------:R-:W-:Y:S01]  /*0e60*/  IABS R83, R14 ;  /* 0x0000000e00537213 */ /* 0x000fe20000000000 */
[----:B------:R-:W-:Y:S01]  /*0e70*/  IMAD.HI.U32 R9, R5, R9, R4 ;  /* 0x0000000905097227 */ /* 0x000fe200078e0004 */
[----:B------:R-:W-:Y:S02]  /*0e80*/  IABS R84, R11 ;  /* 0x0000000b00547213 */ /* 0x000fe40000000000 */
[----:B------:R-:W-:Y:S01]  /*0e90*/  ISETP.GE.AND P5, PT, R11, RZ, PT ;  /* 0x000000ff0b00720c */ /* 0x000fe20003fa6270 */
[----:B------:R-:W-:Y:S01]  /*0ea0*/  @!P0 IMAD.IADD R3, R3, 0x1, -R12 ;  /* 0x0000000103038824 */ /* 0x000fe200078e0a0c */
[----:B------:R-:W-:Y:S01]  /*0eb0*/  ISETP.GE.AND P2, PT, R14, RZ, PT ;  /* 0x000000ff0e00720c */ /* 0x000fe20003f46270 */
[----:B------:R-:W-:Y:S01]  /*0ec0*/  IMAD.HI.U32 R2, R9, R85, RZ ;  /* 0x0000005509027227 */ /* 0x000fe200078e00ff */
[----:B------:R-:W-:-:S02]  /*0ed0*/  LOP3.LUT R14, R10, 0x3, RZ, 0xfc, !PT ;  /* 0x000000030a0e7812 */ /* 0x000fc400078efcff */
[----:B------:R-:W-:Y:S01]  /*0ee0*/  ISETP.GT.U32.AND P0, PT, R12, R3, PT ;  /* 0x000000030c00720c */ /* 0x000fe20003f04070 */
[----:B------:R-:W-:Y:S01]  /*0ef0*/  IMAD.MOV R2, RZ, RZ, -R2 ;  /* 0x000000ffff027224 */ /* 0x000fe200078e0a02 */
[C---:B------:R-:W-:Y:S01]  /*0f00*/  LOP3.LUT R18, R10.reuse, 0x6, RZ, 0xfc, !PT ;  /* 0x000000060a127812 */ /* 0x040fe200078efcff */
[----:B------:R-:W-:Y:S01]  /*0f10*/  IMAD.HI.U32 R4, R9, R84, RZ ;  /* 0x0000005409047227 */ /* 0x000fe200078e00ff */
[----:B------:R-:W-:Y:S02]  /*0f20*/  LOP3.LUT R16, R10, 0x5, RZ, 0xfc, !PT ;  /* 0x000000050a107812 */ /* 0x000fe400078efcff */
[----:B0-----:R-:W-:Y:S01]  /*0f30*/  R2UR UR5, R13 ;  /* 0x000000000d0572ca */ /* 0x001fe200000e0000 */
[----:B------:R-:W-:Y:S01]  /*0f40*/  IMAD R85, R8, R2, R85 ;  /* 0x0000000208557224 */ /* 0x000fe200078e0255 */
[----:B------:R-:W-:Y:S01]  /*0f50*/  IABS R15, R18 ;  /* 0x00000012000f7213 */ /* 0x000fe20000000000 */
[----:B------:R-:W-:Y:S01]  /*0f60*/  IMAD.HI.U32 R5, R9, R83, RZ ;  /* 0x0000005309057227 */ /* 0x000fe200078e00ff */
[----:B------:R-:W-:-:S02]  /*0f70*/  IABS R13, R16 ;  /* 0x00000010000d7213 */ /* 0x000fc40000000000 */
[----:B------:R-:W-:Y:S01]  /*0f80*/  ISETP.GT.U32.AND P3, PT, R8, R85, PT ;  /* 0x000000550800720c */ /* 0x000fe20003f64070 */
[----:B------:R-:W-:Y:S01]  /*0f90*/  @!P0 IMAD.IADD R3, R3, 0x1, -R12 ;  /* 0x0000000103038824 */ /* 0x000fe200078e0a0c */
[----:B------:R-:W-:Y:S01]  /*0fa0*/  ISETP.GE.AND P0, PT, R17, RZ, PT ;  /* 0x000000ff1100720c */ /* 0x000fe20003f06270 */
[----:B------:R-:W-:Y:S01]  /*0fb0*/  IMAD.MOV R11, RZ, RZ, -R4 ;  /* 0x000000ffff0b7224 */ /* 0x000fe200078e0a04 */
[C---:B------:R-:W-:Y:S01]  /*0fc0*/  LOP3.LUT R12, R10.reuse, 0x4, RZ, 0xfc, !PT ;  /* 0x000000040a0c7812 */ /* 0x040fe200078efcff */
[----:B------:R-:W-:Y:S01]  /*0fd0*/  IMAD.MOV R5, RZ, RZ, -R5 ;  /* 0x000000ffff057224 */ /* 0x000fe200078e0a05 */
[----:B------:R-:W-:Y:S01]  /*0fe0*/  LOP3.LUT R22, R10, 0x16, RZ, 0xfc, !PT ;  /* 0x000000160a167812 */ /* 0x000fe200078efcff */
[C---:B------:R-:W-:Y:S01]  /*0ff0*/  IMAD R84, R8.reuse, R11, R84 ;  /* 0x0000000b08547224 */ /* 0x040fe200078e0254 */
[----:B------:R-:W-:Y:S01]  /*1000*/  IABS R11, R12 ;  /* 0x0000000c000b7213 */ /* 0x000fe20000000000 */
[----:B------:R-:W-:Y:S01]  /*1010*/  IMAD R83, R8, R5, R83 ;  /* 0x0000000508537224 */ /* 0x000fe200078e0253 */
[----:B------:R-:W-:Y:S01]  /*1020*/  IABS R5, R14 ;  /* 0x0000000e00057213 */ /* 0x000fe20000000000 */
[----:B------:R-:W-:Y:S01]  /*1030*/  IMAD.HI.U32 R4, R9, R13, RZ ;  /* 0x0000000d09047227 */ /* 0x000fe200078e00ff */
[----:B------:R-:W-:-:S02]  /*1040*/  LOP3.LUT R58, R10, 0x90, RZ, 0xfc, !PT ;  /* 0x000000900a3a7812 */ /* 0x000fc400078efcff */
[C---:B------:R-:W-:Y:S01]  /*1050*/  ISETP.GT.U32.AND P4, PT, R8.reuse, R83, PT ;  /* 0x000000530800720c */ /* 0x040fe20003f84070 */
[----:B------:R-:W-:Y:S01]  /*1060*/  @!P0 IMAD.MOV R3, RZ, RZ, -R3 ;  /* 0x000000ffff038224 */ /* 0x000fe200078e0a03 */
[----:B------:R-:W-:Y:S01]  /*1070*/  ISETP.GT.U32.AND P0, PT, R8, R84, PT ;  /* 0x000000540800720c */ /* 0x000fe20003f04070 */
[----:B------:R-:W-:Y:S01]  /*1080*/  IMAD.HI.U32 R2, R9, R5, RZ ;  /* 0x0000000509027227 */ /* 0x000fe200078e00ff */
[----:B------:R-:W-:Y:S02]  /*1090*/  @!P1 LOP3.LUT R3, RZ, R6, RZ, 0x33, !PT ;  /* 0x00000006ff039212 */ /* 0x000fe400078e33ff */
[C---:B------:R-:W-:Y:S01]  /*10a0*/  LOP3.LUT R48, R10.reuse, 0xb8, RZ, 0xfc, !PT ;  /* 0x000000b80a307812 */ /* 0x040fe200078efcff */
[----:B------:R-:W-:Y:S01]  /*10b0*/  @!P3 IMAD.IADD R85, R85, 0x1, -R8 ;  /* 0x000000015555b824 */ /* 0x000fe200078e0a08 */
[C---:B------:R-:W-:Y:S01]  /*10c0*/  LOP3.LUT R87, R10.reuse, 0xf0, RZ, 0xfc, !PT ;  /* 0x000000f00a577812 */ /* 0x040fe200078efcff */
[----:B------:R-:W-:Y:S01]  /*10d0*/  IMAD.MOV R2, RZ, RZ, -R2 ;  /* 0x000000ffff027224 */ /* 0x000fe200078e0a02 */
[----:B------:R-:W-:Y:S01]  /*10e0*/  LOP3.LUT R86, R10, 0xf1, RZ, 0xfc, !PT ;  /* 0x000000f10a567812 */ /* 0x000fe200078efcff */
[----:B------:R-:W-:Y:S01]  /*10f0*/  IMAD.HI.U32 R6, R9, R15, RZ ;  /* 0x0000000f09067227 */ /* 0x000fe200078e00ff */
[----:B------:R-:W-:Y:S01]  /*1100*/  BAR.SYNC.DEFER_BLOCKING 0x0 ;  /* 0x0000000000007b1d */ /* 0x000fe20000010000 */
[----:B------:R-:W-:-:S02]  /*1110*/  ISETP.GT.U32.AND P6, PT, R8, R85, PT ;  /* 0x000000550800720c */ /* 0x000fc40003fc4070 */
[----:B------:R-:W-:Y:S02]  /*1120*/  IMAD R5, R8, R2, R5 ;  /* 0x0000000208057224 */ /* 0x000fe400078e0205 */
[--C-:B------:R-:W-:Y:S01]  /*1130*/  @!P0 IMAD.IADD R84, R84, 0x1, -R8.reuse ;  /* 0x0000000154548824 */ /* 0x100fe200078e0a08 */
[----:B------:R-:W-:Y:S01]  /*1140*/  ISETP.GE.AND P0, PT, R14, RZ, PT ;  /* 0x000000ff0e00720c */ /* 0x000fe20003f06270 */
[----:B------:R-:W-:Y:S01]  /*1150*/  @!P4 IMAD.IADD R83, R83, 0x1, -R8 ;  /* 0x000000015353c824 */ /* 0x000fe200078e0a08 */
[C---:B------:R-:W-:Y:S01]  /*1160*/  ISETP.GT.U32.AND P3, PT, R8.reuse, R5, PT ;  /* 0x000000050800720c */ /* 0x040fe20003f64070 */
[----:B------:R-:W-:Y:S01]  /*1170*/  IMAD.HI.U32 R2, R9, R11, RZ ;  /* 0x0000000b09027227 */ /* 0x000fe200078e00ff */
[----:B------:R-:W-:Y:S02]  /*1180*/  ISETP.GT.U32.AND P1, PT, R8, R84, PT ;  /* 0x000000540800720c */ /* 0x000fe40003f24070 */
[C---:B------:R-:W-:Y:S01]  /*1190*/  ISETP.GE.AND P4, PT, R10.reuse, RZ, PT ;  /* 0x000000ff0a00720c */ /* 0x040fe20003f86270 */
[----:B------:R-:W-:Y:S01]  /*11a0*/  IMAD.MOV R2, RZ, RZ, -R2 ;  /* 0x000000ffff027224 */ /* 0x000fe200078e0a02 */
[----:B------:R-:W-:Y:S01]  /*11b0*/  LOP3.LUT R14, R10, 0x8, RZ, 0xfc, !PT ;  /* 0x000000080a0e7812 */ /* 0x000fe200078efcff */
[----:B------:R-:W-:Y:S01]  /*11c0*/  @!P6 IMAD.IADD R85, R85, 0x1, -R8 ;  /* 0x000000015555e824 */ /* 0x000fe200078e0a08 */
[----:B------:R-:W-:Y:S01]  /*11d0*/  ISETP.GT.U32.AND P6, PT, R8, R83, PT ;  /* 0x000000530800720c */ /* 0x000fe20003fc4070 */
[----:B------:R-:W-:Y:S01]  /*11e0*/  IMAD.MOV R6, RZ, RZ, -R6 ;  /* 0x000000ffff067224 */ /* 0x000fe200078e0a06 */
[----:B------:R-:W-:Y:S01]  /*11f0*/  IABS R82, R14 ;  /* 0x0000000e00527213 */ /* 0x000fe20000000000 */
[----:B------:R-:W-:-:S02]  /*1200*/  IMAD.MOV R4, RZ, RZ, -R4 ;  /* 0x000000ffff047224 */ /* 0x000fc400078e0a04 */
[C---:B------:R-:W-:Y:S02]  /*1210*/  IMAD R11, R8.reuse, R2, R11 ;  /* 0x00000002080b7224 */ /* 0x040fe400078e020b */
[--C-:B------:R-:W-:Y:S02]  /*1220*/  @!P3 IMAD.IADD R5, R5, 0x1, -R8.reuse ;  /* 0x000000010505b824 */ /* 0x100fe400078e0a08 */
[----:B------:R-:W-:Y:S01]  /*1230*/  IMAD R15, R8, R6, R15 ;  /* 0x00000006080f7224 */ /* 0x000fe200078e020f */
[----:B------:R-:W-:Y:S01]  /*1240*/  LOP3.LUT R6, R10, 0x7, RZ, 0xfc, !PT ;  /* 0x000000070a067812 */ /* 0x000fe200078efcff */
[C---:B------:R-:W-:Y:S01]  /*1250*/  IMAD R13, R8.reuse, R4, R13 ;  /* 0x00000004080d7224 */ /* 0x040fe200078e020d */
[----:B------:R-:W-:Y:S01]  /*1260*/  ISETP.GT.U32.AND P3, PT, R8, R11, PT ;  /* 0x0000000b0800720c */ /* 0x000fe20003f64070 */
[--C-:B------:R-:W-:Y:S01]  /*1270*/  @!P1 IMAD.IADD R84, R84, 0x1, -R8.reuse ;  /* 0x0000000154549824 */ /* 0x100fe200078e0a08 */
[C---:B------:R-:W-:Y:S01]  /*1280*/  ISETP.GT.U32.AND P1, PT, R8.reuse, R5, PT ;  /* 0x000000050800720c */ /* 0x040fe20003f24070 */
[----:B------:R-:W-:Y:S01]  /*1290*/  @!P6 IMAD.IADD R83, R83, 0x1, -R8 ;  /* 0x000000015353e824 */ /* 0x000fe200078e0a08 */
[C---:B------:R-:W-:Y:S01]  /*12a0*/  ISETP.GT.U32.AND P6, PT, R8.reuse, R15, PT ;  /* 0x0000000f0800720c */ /* 0x040fe20003fc4070 */
[----:B------:R-:W-:Y:S01]  /*12b0*/  @!P4 IMAD.MOV R85, RZ, RZ, -R85 ;  /* 0x000000ffff55c224 */ /* 0x000fe200078e0a55 */
[----:B-1----:R-:W-:Y:S01]  /*12c0*/  IABS R17, R6 ;  /* 0x0000000600117213 */ /* 0x002fe20000000000 */
[----:B------:R-:W-:Y:S01]  /*12d0*/  @!P2 IMAD.MOV R83, RZ, RZ, -R83 ;  /* 0x000000ffff53a224 */ /* 0x000fe200078e0a53 */
[----:B------:R-:W-:Y:S01]  /*12e0*/  ISETP.GT.U32.AND P4, PT, R8, R13, PT ;  /* 0x0000000d0800720c */ /* 0x000fe20003f84070 */
[----:B------:R-:W-:Y:S01]  /*12f0*/  @!P5 IMAD.MOV R84, RZ, RZ, -R84 ;  /* 0x000000ffff54d224 */ /* 0x000fe200078e0a54 */
[----:B------:R-:W-:Y:S01]  /*1300*/  ISETP.GE.AND P5, PT, R12, RZ, PT ;  /* 0x000000ff0c00720c */ /* 0x000fe20003fa6270 */
[----:B------:R-:W-:Y:S01]  /*1310*/  IMAD.HI.U32 R2, R9, R17, RZ ;  /* 0x0000001109027227 */ /* 0x000fe200078e00ff */
[----:B------:R-:W-:-:S03]  /*1320*/  LOP3.LUT R12, R10, 0x9, RZ, 0xfc, !PT ;  /* 0x000000090a0c7812 */ /* 0x000fc600078efcff */
[----:B------:R-:W-:Y:S01]  /*1330*/  IMAD.MOV R4, RZ, RZ, -R2 ;  /* 0x000000ffff047224 */ /* 0x000fe200078e0a02 */
[----:B------:R-:W-:Y:S01]  /*1340*/  IABS R81, R12 ;  /* 0x0000000c00517213 */ /* 0x000fe20000000000 */
[--C-:B------:R-:W-:Y:S01]  /*1350*/  @!P1 IMAD.IADD R5, R5, 0x1, -R8.reuse ;  /* 0x0000000105059824 */ /* 0x100fe200078e0a08 */
[----:B------:R-:W-:Y:S01]  /*1360*/  ISETP.GE.AND P1, PT, R16, RZ, PT ;  /* 0x000000ff1000720c */ /* 0x000fe20003f26270 */
[--C-:B------:R-:W-:Y:S01]  /*1370*/  @!P3 IMAD.IADD R11, R11, 0x1, -R8.reuse ;  /* 0x000000010b0bb824 */ /* 0x100fe200078e0a08 */
[----:B------:R-:W-:Y:S01]  /*1380*/  LOP3.LUT R16, R10, 0xa, RZ, 0xfc, !PT ;  /* 0x0000000a0a107812 */ /* 0x000fe200078efcff */
[--C-:B------:R-:W-:Y:S01]  /*1390*/  @!P6 IMAD.IADD R15, R15, 0x1, -R8.reuse ;  /* 0x000000010f0fe824 */ /* 0x100fe200078e0a08 */
[----:B------:R-:W-:Y:S01]  /*13a0*/  ISETP.GE.AND P3, PT, R18, RZ, PT ;  /* 0x000000ff1200720c */ /* 0x000fe20003f66270 */
[C---:B------:R-:W-:Y:S01]  /*13b0*/  IMAD R17, R8.reuse, R4, R17 ;  /* 0x0000000408117224 */ /* 0x040fe200078e0211 */
[----:B------:R-:W-:Y:S01]  /*13c0*/  IABS R80, R16 ;  /* 0x0000001000507213 */ /* 0x000fe20000000000 */
[----:B------:R-:W-:Y:S01]  /*13d0*/  @!P4 IMAD.IADD R13, R13, 0x1, -R8 ;  /* 0x000000010d0dc824 */ /* 0x000fe200078e0a08 */
[C---:B------:R-:W-:Y:S01]  /*13e0*/  ISETP.GT.U32.AND P4, PT, R8.reuse, R11, PT ;  /* 0x0000000b0800720c */ /* 0x040fe20003f84070 */
[----:B------:R-:W-:Y:S01]  /*13f0*/  IMAD.MOV.U32 R20, RZ, RZ, R5 ;  /* 0x000000ffff147224 */ /* 0x000fe200078e0005 */
[C---:B------:R-:W-:Y:S01]  /*1400*/  ISETP.GT.U32.AND P2, PT, R8.reuse, R15, PT ;  /* 0x0000000f0800720c */ /* 0x040fe20003f44070 */
[----:B------:R-:W-:Y:S01]  /*1410*/  IMAD.HI.U32 R2, R9, R82, RZ ;  /* 0x0000005209027227 */ /* 0x000fe200078e00ff */
[----:B------:R-:W-:-:S03]  /*1420*/  ISETP.GT.U32.AND P6, PT, R8, R13, PT ;  /* 0x0000000d0800720c */ /* 0x000fc60003fc4070 */
[----:B------:R-:W-:Y:S01]  /*1430*/  @!P0 IMAD.MOV R20, RZ, RZ, -R20 ;  /* 0x000000ffff148224 */ /* 0x000fe200078e0a14 */
[----:B------:R-:W-:Y:S01]  /*1440*/  ISETP.GT.U32.AND P0, PT, R8, R17, PT ;  /* 0x000000110800720c */ /* 0x000fe20003f04070 */
[----:B------:R-:W-:Y:S02]  /*1450*/  IMAD.MOV R19, RZ, RZ, -R2 ;  /* 0x000000ffff137224 */ /* 0x000fe400078e0a02 */
[----:B------:R-:W-:Y:S01]  /*1460*/  IMAD.HI.U32 R2, R9, R81, RZ ;  /* 0x0000005109027227 */ /* 0x000fe200078e00ff */
[----:B------:R0:W-:Y:S03]  /*1470*/  STL [R1+0x114], R20 ;  /* 0x0001141401007387 */ /* 0x0001e60000100800 */
[--C-:B------:R-:W-:Y:S01]  /*1480*/  @!P4 IMAD.IADD R11, R11, 0x1, -R8.reuse ;  /* 0x000000010b0bc824 */ /* 0x100fe200078e0a08 */
[----:B------:R-:W-:Y:S01]  /*1490*/  ISETP.GE.AND P4, PT, R6, RZ, PT ;  /* 0x000000ff0600720c */ /* 0x000fe20003f86270 */
[--C-:B------:R-:W-:Y:S01]  /*14a0*/  @!P2 IMAD.IADD R15, R15, 0x1, -R8.reuse ;  /* 0x000000010f0fa824 */ /* 0x100fe200078e0a08 */
[----:B------:R-:W-:Y:S01]  /*14b0*/  ISETP.GE.AND P2, PT, R14, RZ, PT ;  /* 0x000000ff0e00720c */ /* 0x000fe20003f46270 */
[----:B------:R-:W-:Y:S01]  /*14c0*/  IMAD.MOV.U32 R18, RZ, RZ, R11 ;  /* 0x000000ffff127224 */ /* 0x000fe200078e000b */
[----:B------:R-:W-:Y:S01]  /*14d0*/  LOP3.LUT R14, R10, 0xb, RZ, 0xfc, !PT ;  /* 0x0000000b0a0e7812 */ /* 0x000fe200078efcff */
[----:B------:R-:W-:Y:S01]  /*14e0*/  @!P0 IMAD.IADD R17, R17, 0x1, -R8 ;  /* 0x0000000111118824 */ /* 0x000fe200078e0a08 */
[----:B------:R-:W-:Y:S01]  /*14f0*/  ISETP.GE.AND P0, PT, R12, RZ, PT ;  /* 0x000000ff0c00720c */ /* 0x000fe20003f06270 */
[----:B------:R-:W-:Y:S01]  /*1500*/  @!P5 IMAD.MOV R18, RZ, RZ, -R18 ;  /* 0x000000ffff12d224 */ /* 0x000fe200078e0a12 */
[----:B------:R-:W-:Y:S01]  /*1510*/  IABS R6, R14 ;  /* 0x0000000e00067213 */ /* 0x000fe20000000000 */
[----:B------:R-:W-:Y:S01]  /*1520*/  IMAD.HI.U32 R4, R9, R80, RZ ;  /* 0x0000005009047227 */ /* 0x000fe200078e00ff */
[----:B------:R-:W-:-:S02]  /*1530*/  ISETP.GT.U32.AND P5, PT, R8, R17, PT ;  /* 0x000000110800720c */ /* 0x000fc40003fa4070 */
[----:B------:R1:W-:Y:S01]  /*1540*/  STL [R1+0x118], R18 ;  /* 0x0001181201007387 */ /* 0x0003e20000100800 */
[----:B------:R-:W-:Y:S01]  /*1550*/  IMAD.MOV R2, RZ, RZ, -R2 ;  /* 0x000000ffff027224 */ /* 0x000fe200078e0a02 */
[----:B0-----:R-:W-:Y:S01]  /*1560*/  LOP3.LUT R20, R10, 0x12, RZ, 0xfc, !PT ;  /* 0x000000120a147812 */ /* 0x001fe200078efcff */
[----:B------:R-:W-:Y:S02]  /*1570*/  IMAD.MOV R5, RZ, RZ, -R4 ;  /* 0x000000ffff057224 */ /* 0x000fe400078e0a04 */
[----:B------:R-:W-:Y:S01]  /*1580*/  IMAD.MOV.U32 R4, RZ, RZ, R6 ;  /* 0x000000ffff047224 */ /* 0x000fe200078e0006 */
[----:B------:R-:W-:Y:S01]  /*1590*/  IABS R78, R20 ;  /* 0x00000014004e7213 */ /* 0x000fe20000000000 */
[C---:B------:R-:W-:Y:S02]  /*15a0*/  IMAD R82, R8.reuse, R19, R82 ;  /* 0x0000001308527224 */ /* 0x040fe400078e0252 */
[----:B------:R-:W-:Y:S01]  /*15b0*/  IMAD R81, R8, R2, R81 ;  /* 0x0000000208517224 */ /* 0x000fe200078e0251 */
[----:B-1----:R-:W-:Y:S01]  /*15c0*/  LOP3.LUT R18, R10, 0x11, RZ, 0xfc, !PT ;  /* 0x000000110a127812 */ /* 0x002fe200078efcff */
[----:B------:R-:W-:-:S03]  /*15d0*/  IMAD.HI.U32 R2, R9, R4, RZ ;  /* 0x0000000409027227 */ /* 0x000fc600078e00ff */
[----:B------:R-:W-:Y:S01]  /*15e0*/  IABS R79, R18 ;  /* 0x00000012004f7213 */ /* 0x000fe20000000000 */
[----:B------:R-:W-:Y:S01]  /*15f0*/  @!P6 IMAD.IADD R13, R13, 0x1, -R8 ;  /* 0x000000010d0de824 */ /* 0x000fe200078e0a08 */
[C---:B------:R-:W-:Y:S01]  /*1600*/  ISETP.GT.U32.AND P6, PT, R8.reuse, R82, PT ;  /* 0x000000520800720c */ /* 0x040fe20003fc4070 */
[----:B------:R-:W-:Y:S02]  /*1610*/  IMAD R80, R8, R5, R80 ;  /* 0x0000000508507224 */ /* 0x000fe400078e0250 */
[----:B------:R-:W-:Y:S01]  /*1620*/  IMAD.MOV R5, RZ, RZ, -R2 ;  /* 0x000000ffff057224 */ /* 0x000fe200078e0a02 */
[----:B------:R-:W-:Y:S01]  /*1630*/  LOP3.LUT R2, R10, 0xc, RZ, 0xfc, !PT ;  /* 0x0000000c0a027812 */ /* 0x000fe200078efcff */
[----:B------:R-:W-:Y:S01]  /*1640*/  @!P5 IMAD.IADD R17, R17, 0x1, -R8 ;  /* 0x000000011111d824 */ /* 0x000fe200078e0a08 */
[C---:B------:R-:W-:Y:S01]  /*1650*/  ISETP.GT.U32.AND P5, PT, R8.reuse, R80, PT ;  /* 0x000000500800720c */ /* 0x040fe20003fa4070 */
[----:B------:R-:W-:Y:S02]  /*1660*/  IMAD R5, R8, R5, R4 ;  /* 0x0000000508057224 */ /* 0x000fe400078e0204 */
[----:B------:R-:W-:-:S02]  /*1670*/  IMAD.MOV.U32 R6, RZ, RZ, R17 ;  /* 0x000000ffff067224 */ /* 0x000fc400078e0011 */
[----:B------:R-:W-:Y:S02]  /*1680*/  IMAD.MOV.U32 R12, RZ, RZ, R13 ;  /* 0x000000ffff0c7224 */ /* 0x000fe400078e000d */
[----:B------:R-:W-:Y:S01]  /*1690*/  @!P4 IMAD.MOV R6, RZ, RZ, -R6 ;  /* 0x000000ffff06c224 */ /* 0x000fe200078e0a06 */
[----:B------:R-:W-:Y:S01]  /*16a0*/  ISETP.GT.U32.AND P4, PT, R8, R5, PT ;  /* 0x000000050800720c */ /* 0x000fe20003f84070 */
[----:B------:R-:W-:Y:S02]  /*16b0*/  @!P6 IMAD.IADD R82, R82, 0x1, -R8 ;  /* 0x000000015252e824 */ /* 0x000fe400078e0a08 */
[----:B------:R-:W-:Y:S01]  /*16c0*/  @!P1 IMAD.MOV R12, RZ, RZ, -R12 ;  /* 0x000000ffff0c9224 */ /* 0x000fe200078e0a0c */
[C---:B------:R-:W-:Y:S01]  /*16d0*/  ISETP.GT.U32.AND P1, PT, R8.reuse, R81, PT ;  /* 0x000000510800720c */ /* 0x040fe20003f24070 */
[----:B------:R-:W-:Y:S01]  /*16e0*/  IMAD.MOV.U32 R11, RZ, RZ, R15 ;  /* 0x000000ffff0b7224 */ /* 0x000fe200078e000f */
[----:B------:R-:W-:Y:S01]  /*16f0*/  ISETP.GT.U32.AND P6, PT, R8, R82, PT ;  /* 0x000000520800720c */ /* 0x000fe20003fc4070 */
[--C-:B------:R-:W-:Y:S01]  /*1700*/  @!P5 IMAD.IADD R80, R80, 0x1, -R8.reuse ;  /* 0x000000015050d824 */ /* 0x100fe200078e0a08 */
[----:B------:R0:W-:Y:S01]  /*1710*/  STL [R1+0x11c], R12 ;  /* 0x00011c0c01007387 */ /* 0x0001e20000100800 */
[----:B------:R-:W-:Y:S01]  /*1720*/  @!P3 IMAD.MOV R11, RZ, RZ, -R11 ;  /* 0x000000ffff0bb224 */ /* 0x000fe200078e0a0b */
[----:B------:R-:W-:Y:S01]  /*1730*/  ISETP.GE.AND P3, PT, R16, RZ, PT ;  /* 0x000000ff1000720c */ /* 0x000fe20003f66270 */
[----:B----4-:R-:W-:Y:S01]  /*1740*/  IMAD R3, R3, UR8, RZ ;  /* 0x0000000803037c24 */ /* 0x010fe2000f8e02ff */
[----:B------:R-:W-:Y:S01]  /*1750*/  ISETP.GT.U32.AND P5, PT, R8, R80, PT ;  /* 0x000000500800720c */ /* 0x000fe20003fa4070 */
[----:B------:R-:W-:Y:S01]  /*1760*/  @!P4 IMAD.IADD R5, R5, 0x1, -R8 ;  /* 0x000000010505c824 */ /* 0x000fe200078e0a08 */
[----:B------:R1:W-:Y:S01]  /*1770*/  STL [R1+0x120], R11 ;  /* 0x0001200b01007387 */ /* 0x0003e20000100800 */
[----:B------:R-:W-:-:S02]  /*1780*/  LOP3.LUT R16, R10, 0x10, RZ, 0xfc, !PT ;  /* 0x000000100a107812 */ /* 0x000fc400078efcff */
[--C-:B------:R-:W-:Y:S01]  /*1790*/  @!P1 IMAD.IADD R81, R81, 0x1, -R8.reuse ;  /* 0x0000000151519824 */ /* 0x100fe200078e0a08 */
[----:B0-----:R-:W-:Y:S01]  /*17a0*/  LOP3.LUT R12, R10, 0xd, RZ, 0xfc, !PT ;  /* 0x0000000d0a0c7812 */ /* 0x001fe200078efcff */
[----:B------:R-:W-:Y:S01]  /*17b0*/  @!P6 IMAD.IADD R82, R82, 0x1, -R8 ;  /* 0x000000015252e824 */ /* 0x000fe200078e0a08 */
[----:B------:R-:W-:Y:S01]  /*17c0*/  ISETP.GT.U32.AND P4, PT, R8, R5, PT ;  /* 0x000000050800720c */ /* 0x000fe20003f84070 */
[----:B------:R0:W-:Y:S01]  /*17d0*/  STL [R1+0x124], R6 ;  /* 0x0001240601007387 */ /* 0x0001e20000100800 */
[----:B------:R-:W-:Y:S01]  /*17e0*/  IABS R13, R12 ;  /* 0x0000000c000d7213 */ /* 0x000fe20000000000 */
[----:B------:R-:W-:Y:S01]  /*17f0*/  @!P2 IMAD.MOV R82, RZ, RZ, -R82 ;  /* 0x000000ffff52a224 */ /* 0x000fe200078e0a52 */
[----:B-1----:R-:W-:Y:S01]  /*1800*/  IABS R11, R2 ;  /* 0x00000002000b7213 */ /* 0x002fe20000000000 */
[----:B------:R-:W-:Y:S01]  /*1810*/  @!P5 IMAD.IADD R80, R80, 0x1, -R8 ;  /* 0x000000015050d824 */ /* 0x000fe200078e0a08 */
[----:B------:R-:W-:Y:S01]  /*1820*/  ISETP.GT.U32.AND P1, PT, R8, R81, PT ;  /* 0x000000510800720c */ /* 0x000fe20003f24070 */
[----:B------:R-:W-:Y:S01]  /*1830*/  IMAD.HI.U32 R4, R9, R13, RZ ;  /* 0x0000000d09047227 */ /* 0x000fe200078e00ff */
[----:B------:R-:W-:-:S02]  /*1840*/  ISETP.GE.AND P6, PT, R14, RZ, PT ;  /* 0x000000ff0e00720c */ /* 0x000fc40003fc6270 */
[----:B------:R-:W-:Y:S01]  /*1850*/  ISETP.GE.AND P2, PT, R2, RZ, PT ;  /* 0x000000ff0200720c */ /* 0x000fe20003f46270 */
[----:B------:R-:W-:Y:S01]  /*1860*/  IMAD.MOV R4, RZ, RZ, -R4 ;  /* 0x000000ffff047224 */ /* 0x000fe200078e0a04 */
[----:B------:R-:W-:Y:S01]  /*1870*/  LOP3.LUT R14, R10, 0xe, RZ, 0xfc, !PT ;  /* 0x0000000e0a0e7812 */ /* 0x000fe200078efcff */
[----:B------:R-:W-:Y:S01]  /*1880*/  IMAD.HI.U32 R2, R9, R11, RZ ;  /* 0x0000000b09027227 */ /* 0x000fe200078e00ff */
[----:B------:R-:W-:Y:S02]  /*1890*/  IABS R23, R16 ;  /* 0x0000001000177213 */ /* 0x000fe40000000000 */
[----:B------:R-:W-:Y:S01]  /*18a0*/  IABS R15, R14 ;  /* 0x0000000e000f7213 */ /* 0x000fe20000000000 */
[----:B------:R-:W-:Y:S01]  /*18b0*/  IMAD R13, R8, R4, R13 ;  /* 0x00000004080d7224 */ /* 0x000fe200078e020d */
[----:B------:R-:W-:Y:S01]  /*18c0*/  ISETP.GE.AND P5, PT, R14, RZ, PT ;  /* 0x000000ff0e00720c */ /* 0x000fe20003fa6270 */
[----:B------:R-:W-:Y:S02]  /*18d0*/  @!P4 IMAD.IADD R5, R5, 0x1, -R8 ;  /* 0x000000010505c824 */ /* 0x000fe400078e0a08 */
[----:B------:R-:W-:Y:S01]  /*18e0*/  IMAD.MOV R2, RZ, RZ, -R2 ;  /* 0x000000ffff027224 */ /* 0x000fe200078e0a02 */
[----:B------:R-:W-:Y:S01]  /*18f0*/  ISETP.GT.U32.AND P4, PT, R8, R13, PT ;  /* 0x0000000d0800720c */ /* 0x000fe20003f84070 */
[----:B------:R-:W-:Y:S01]  /*1900*/  @!P1 IMAD.IADD R81, R81, 0x1, -R8 ;  /* 0x0000000151519824 */ /* 0x000fe200078e0a08 */
[----:B------:R-:W-:Y:S01]  /*1910*/  ISETP.GE.AND P1, PT, R12, RZ, PT ;  /* 0x000000ff0c00720c */ /* 0x000fe20003f26270 */
[----:B------:R-:W-:Y:S01]  /*1920*/  IMAD R11, R8, R2, R11 ;  /* 0x00000002080b7224 */ /* 0x000fe200078e020b */
[----:B------:R-:W-:Y:S01]  /*1930*/  LOP3.LUT R2, R10, 0xf, RZ, 0xfc, !PT ;  /* 0x0000000f0a027812 */ /* 0x000fe200078efcff */
[----:B0-----:R-:W-:-:S03]  /*1940*/  IMAD.HI.U32 R6, R9, R15, RZ ;  /* 0x0000000f09067227 */ /* 0x001fc600078e00ff */
[----:B------:R-:W-:Y:S01]  /*1950*/  IABS R14, R2 ;  /* 0x00000002000e7213 */ /* 0x000fe20000000000 */
[----:B------:R-:W-:Y:S01]  /*1960*/  @!P0 IMAD.MOV R81, RZ, RZ, -R81 ;  /* 0x000000ffff518224 */ /* 0x000fe200078e0a51 */
[C---:B------:R-:W-:Y:S01]  /*1970*/  ISETP.GT.U32.AND P0, PT, R8.reuse, R11, PT ;  /* 0x0000000b0800720c */ /* 0x040fe20003f04070 */
[----:B------:R-:W-:Y:S02]  /*1980*/  IMAD.MOV R6, RZ, RZ, -R6 ;  /* 0x000000ffff067224 */ /* 0x000fe400078e0a06 */
[----:B------:R-:W-:Y:S02]  /*1990*/  @!P4 IMAD.IADD R13, R13, 0x1, -R8 ;  /* 0x000000010d0dc824 */ /* 0x000fe400078e0a08 */
[C---:B------:R-:W-:Y:S02]  /*19a0*/  IMAD R15, R8.reuse, R6, R15 ;  /* 0x00000006080f7224 */ /* 0x040fe400078e020f */
[----:B------:R-:W-:Y:S01]  /*19b0*/  IMAD.MOV.U32 R21, RZ, RZ, R5 ;  /* 0x000000ffff157224 */ /* 0x000fe200078e0005 */
[----:B------:R-:W-:Y:S01]  /*19c0*/  ISETP.GT.U32.AND P4, PT, R8, R13, PT ;  /* 0x0000000d0800720c */ /* 0x000fe20003f84070 */
[----:B------:R-:W-:Y:S01]  /*19d0*/  @!P3 IMAD.MOV R80, RZ, RZ, -R80 ;  /* 0x000000ffff50b224 */ /* 0x000fe200078e0a50 */
[----:B------:R-:W-:Y:S01]  /*19e0*/  ISETP.GE.AND P3, PT, R2, RZ, PT ;  /* 0x000000ff0200720c */ /* 0x000fe20003f66270 */
[----:B------:R-:W-:Y:S01]  /*19f0*/  @!P6 IMAD.MOV R21, RZ, RZ, -R21 ;  /* 0x000000ffff15e224 */ /* 0x000fe200078e0a15 */
[----:B------:R-:W-:Y:S01]  /*1a00*/  ISETP.GT.U32.AND P6, PT, R8, R15, PT ;  /* 0x0000000f0800720c */ /* 0x000fe20003fc4070 */
[----:B------:R-:W-:-:S03]  /*1a10*/  IMAD.HI.U32 R2, R9, R14, RZ ;  /* 0x0000000e09027227 */ /* 0x000fc600078e00ff */
[----:B------:R0:W-:Y:S01]  /*1a20*/  STL [R1+0x128], R21 ;  /* 0x0001281501007387 */ /* 0x0001e20000100800 */
[----:B------:R-:W-:-:S04]  /*1a30*/  IMAD.HI.U32 R4, R9, R23, RZ ;  /* 0x0000001709047227 */ /* 0x000fc800078e00ff */
[----:B------:R-:W-:Y:S02]  /*1a40*/  @!P0 IMAD.IADD R11, R11, 0x1, -R8 ;  /* 0x000000010b0b8824 */ /* 0x000fe400078e0a08 */
[----:B------:R-:W-:Y:S02]  /*1a50*/  IMAD.MOV R17, RZ, RZ, -R2 ;  /* 0x000000ffff117224 */ /* 0x000fe400078e0a02 */
[----:B------:R-:W-:Y:S01]  /*1a60*/  IMAD.MOV R4, RZ, RZ, -R4 ;  /* 0x000000ffff047224 */ /* 0x000fe200078e0a04 */
[C---:B------:R-:W-:Y:S01]  /*1a70*/  ISETP.GT.U32.AND P0, PT, R8.reuse, R11, PT ;  /* 0x0000000b0800720c */ /* 0x040fe20003f04070 */
[----:B------:R-:W-:Y:S01]  /*1a80*/  IMAD R5, R8, R17, R14 ;  /* 0x0000001108057224 */ /* 0x000fe200078e020e */
[----:B------:R-:W-:Y:S01]  /*1a90*/  LOP3.LUT R14, R10, 0x13, RZ, 0xfc, !PT ;  /* 0x000000130a0e7812 */ /* 0x000fe200078efcff */
[----:B------:R-:W-:Y:S01]  /*1aa0*/  IMAD R23, R8, R4, R23 ;  /* 0x0000000408177224 */ /* 0x000fe200078e0217 */
[----:B0-----:R-:W-:Y:S01]  /*1ab0*/  LOP3.LUT R21, R10, 0x15, RZ, 0xfc, !PT ;  /* 0x000000150a157812 */ /* 0x001fe200078efcff */
[--C-:B------:R-:W-:Y:S01]  /*1ac0*/  @!P4 IMAD.IADD R13, R13, 0x1, -R8.reuse ;  /* 0x000000010d0dc824 */ /* 0x100fe200078e0a08 */
[C---:B------:R-:W-:Y:S01]  /*1ad0*/  ISETP.GT.U32.AND P4, PT, R8.reuse, R5, PT ;  /* 0x000000050800720c */ /* 0x040fe20003f84070 */
[----:B------:R-:W-:Y:S01]  /*1ae0*/  @!P6 IMAD.IADD R15, R15, 0x1, -R8 ;  /* 0x000000010f0fe824 */ /* 0x000fe200078e0a08 */
[----:B------:R-:W-:Y:S01]  /*1af0*/  ISETP.GT.U32.AND P6, PT, R8, R23, PT ;  /* 0x000000170800720c */ /* 0x000fe20003fc4070 */
[----:B------:R-:W-:Y:S01]  /*1b00*/  IMAD.HI.U32 R6, R9, R79, RZ ;  /* 0x0000004f09067227 */ /* 0x000fe200078e00ff */
[----:B------:R-:W-:-:S03]  /*1b10*/  IABS R17, R21 ;  /* 0x0000001500117213 */ /* 0x000fc60000000000 */
[----:B------:R-:W-:Y:S01]  /*1b20*/  @!P0 IMAD.IADD R11, R11, 0x1, -R8 ;  /* 0x000000010b0b8824 */ /* 0x000fe200078e0a08 */
[----:B------:R-:W-:Y:S01]  /*1b30*/  ISETP.GE.AND P0, PT, R16, RZ, PT ;  /* 0x000000ff1000720c */ /* 0x000fe20003f06270 */
[----:B------:R-:W-:Y:S01]  /*1b40*/  IMAD.HI.U32 R12, R9, R78, RZ ;  /* 0x0000004e090c7227 */ /* 0x000fe200078e00ff */
[----:B------:R-:W-:-:S03]  /*1b50*/  LOP3.LUT R16, R10, 0x14, RZ, 0xfc, !PT ;  /* 0x000000140a107812 */ /* 0x000fc600078efcff */
[----:B------:R-:W-:Y:S02]  /*1b60*/  IMAD.MOV R6, RZ, RZ, -R6 ;  /* 0x000000ffff067224 */ /* 0x000fe400078e0a06 */
[----:B------:R-:W-:Y:S02]  /*1b70*/  IMAD.MOV.U32 R24, RZ, RZ, R11 ;  /* 0x000000ffff187224 */ /* 0x000fe400078e000b */
[----:B------:R-:W-:Y:S01]  /*1b80*/  IMAD.MOV R19, RZ, RZ, -R12 ;  /* 0x000000ffff137224 */ /* 0x000fe200078e0a0c */
[----:B------:R-:W-:Y:S01]  /*1b90*/  IABS R12, R16 ;  /* 0x00000010000c7213 */ /* 0x000fe20000000000 */
[C---:B------:R-:W-:Y:S01]  /*1ba0*/  IMAD R79, R8.reuse, R6, R79 ;  /* 0x00000006084f7224 */ /* 0x040fe200078e024f */
[----:B------:R-:W-:Y:S01]  /*1bb0*/  IABS R6, R14 ;  /* 0x0000000e00067213 */ /* 0x000fe20000000000 */
[--C-:B------:R-:W-:Y:S01]  /*1bc0*/  @!P4 IMAD.IADD R5, R5, 0x1, -R8.reuse ;  /* 0x000000010505c824 */ /* 0x100fe200078e0a08 */
[----:B------:R-:W-:Y:S01]  /*1bd0*/  ISETP.GT.U32.AND P4, PT, R8, R15, PT ;  /* 0x0000000f0800720c */ /* 0x000fe20003f84070 */
[----:B------:R-:W-:-:S02]  /*1be0*/  @!P6 IMAD.IADD R23, R23, 0x1, -R8 ;  /* 0x000000011717e824 */ /* 0x000fc400078e0a08 */
[----:B------:R-:W-:Y:S01]  /*1bf0*/  @!P2 IMAD.MOV R24, RZ, RZ, -R24 ;  /* 0x000000ffff18a224 */ /* 0x000fe200078e0a18 */
[C---:B------:R-:W-:Y:S01]  /*1c00*/  ISETP.GT.U32.AND P2, PT, R8.reuse, R5, PT ;  /* 0x000000050800720c */ /* 0x040fe20003f44070 */
[C---:B------:R-:W-:Y:S01]  /*1c10*/  IMAD.HI.U32 R2, R9.reuse, R6, RZ ;  /* 0x0000000609027227 */ /* 0x040fe200078e00ff */
[----:B------:R-:W-:Y:S02]  /*1c20*/  ISETP.GT.U32.AND P6, PT, R8, R23, PT ;  /* 0x000000170800720c */ /* 0x000fe40003fc4070 */
[----:B------:R0:W-:Y:S01]  /*1c30*/  STL [R1+0x12c], R24 ;  /* 0x00012c1801007387 */ /* 0x0001e20000100800 */
[----:B------:R-:W-:-:S04]  /*1c40*/  IMAD.HI.U32 R4, R9, R12, RZ ;  /* 0x0000000c09047227 */ /* 0x000fc800078e00ff */
[C---:B------:R-:W-:Y:S01]  /*1c50*/  IMAD R78, R8.reuse, R19, R78 ;  /* 0x00000013084e7224 */ /* 0x040fe200078e024e */
[----:B------:R-:W-:Y:S01]  /*1c60*/  IABS R19, R22 ;  /* 0x0000001600137213 */ /* 0x000fe20000000000 */
[----:B------:R-:W-:Y:S02]  /*1c70*/  IMAD.MOV R11, RZ, RZ, -R2 ;  /* 0x000000ffff0b7224 */ /* 0x000fe400078e0a02 */
[----:B------:R-:W-:Y:S01]  /*1c80*/  @!P4 IMAD.IADD R15, R15, 0x1, -R8 ;  /* 0x000000010f0fc824 */ /* 0x000fe200078e0a08 */
[C---:B------:R-:W-:Y:S01]  /*1c90*/  ISETP.GT.U32.AND P4, PT, R8.reuse, R78, PT ;  /* 0x0000004e0800720c */ /* 0x040fe20003f84070 */
[----:B0-----:R-:W-:Y:S02]  /*1ca0*/  IMAD.MOV.U32 R24, RZ, RZ, R13 ;  /* 0x000000ffff187224 */ /* 0x001fe400078e000d */
[----:B------:R-:W-:Y:S02]  /*1cb0*/  IMAD.MOV R13, RZ, RZ, -R4 ;  /* 0x000000ffff0d7224 */ /* 0x000fe400078e0a04 */
[----:B------:R-:W-:Y:S01]  /*1cc0*/  @!P1 IMAD.MOV R24, RZ, RZ, -R24 ;  /* 0x000000ffff189224 */ /* 0x000fe200078e0a18 */
[C---:B------:R-:W-:Y:S01]  /*1cd0*/  ISETP.GT.U32.AND P1, PT, R8.reuse, R79, PT ;  /* 0x0000004f0800720c */ /* 0x040fe20003f24070 */
[----:B------:R-:W-:Y:S01]  /*1ce0*/  IMAD R11, R8, R11, R6 ;  /* 0x0000000b080b7224 */ /* 0x000fe200078e0206 */
[----:B------:R-:W-:Y:S01]  /*1cf0*/  LOP3.LUT R6, R10, 0x17, RZ, 0xfc, !PT ;  /* 0x000000170a067812 */ /* 0x000fe200078efcff */
[C---:B------:R-:W-:Y:S01]  /*1d00*/  IMAD R13, R8.reuse, R13, R12 ;  /* 0x0000000d080d7224 */ /* 0x040fe200078e020c */
[----:B------:R0:W-:Y:S01]  /*1d10*/  STL [R1+0x130], R24 ;  /* 0x0001301801007387 */ /* 0x0001e20000100800 */
[--C-:B------:R-:W-:Y:S01]  /*1d20*/  @!P2 IMAD.IADD R5, R5, 0x1, -R8.reuse ;  /* 0x000000010505a824 */ /* 0x100fe200078e0a08 */
[C---:B------:R-:W-:Y:S01]  /*1d30*/  ISETP.GT.U32.AND P2, PT, R8.reuse, R11, PT ;  /* 0x0000000b0800720c */ /* 0x040fe20003f44070 */
[--C-:B------:R-:W-:Y:S01]  /*1d40*/  @!P6 IMAD.IADD R23, R23, 0x1, -R8.reuse ;  /* 0x000000011717e824 */ /* 0x100fe200078e0a08 */
[----:B------:R-:W-:Y:S01]  /*1d50*/  ISETP.GT.U32.AND P6, PT, R8, R13, PT ;  /* 0x0000000d0800720c */ /* 0x000fe20003fc4070 */
[--C-:B------:R-:W-:Y:S01]  /*1d60*/  @!P4 IMAD.IADD R78, R78, 0x1, -R8.reuse ;  /* 0x000000014e4ec824 */ /* 0x100fe200078e0a08 */
[----:B------:R-:W-:Y:S01]  /*1d70*/  LOP3.LUT R12, R10, 0x18, RZ, 0xfc, !PT ;  /* 0x000000180a0c7812 */ /* 0x000fe200078efcff */
[----:B------:R-:W-:Y:S01]  /*1d80*/  IMAD.MOV.U32 R25, RZ, RZ, R15 ;  /* 0x000000ffff197224 */ /* 0x000fe200078e000f */
[----:B------:R-:W-:Y:S01]  /*1d90*/  ISETP.GE.AND P4, PT, R20, RZ, PT ;  /* 0x000000ff1400720c */ /* 0x000fe20003f86270 */
[----:B------:R-:W-:Y:S01]  /*1da0*/  @!P1 IMAD.IADD R79, R79, 0x1, -R8 ;  /* 0x000000014f4f9824 */ /* 0x000fe200078e0a08 */
[----:B------:R-:W-:Y:S01]  /*1db0*/  ISETP.GE.AND P1, PT, R18, RZ, PT ;  /* 0x000000ff1200720c */ /* 0x000fe20003f26270 */
[----:B------:R-:W-:-:S04]  /*1dc0*/  IMAD.HI.U32 R4, R9, R19, RZ ;  /* 0x0000001309047227 */ /* 0x000fc800078e00ff */
[--C-:B------:R-:W-:Y:S01]  /*1dd0*/  @!P2 IMAD.IADD R11, R11, 0x1, -R8.reuse ;  /* 0x000000010b0ba824 */ /* 0x100fe200078e0a08 */
[C---:B------:R-:W-:Y:S01]  /*1de0*/  ISETP.GT.U32.AND P2, PT, R8.reuse, R79, PT ;  /* 0x0000004f0800720c */ /* 0x040fe20003f44070 */
[----:B------:R-:W-:Y:S01]  /*1df0*/  @!P6 IMAD.IADD R13, R13, 0x1, -R8 ;  /* 0x000000010d0de824 */ /* 0x000fe200078e0a08 */
[C---:B------:R-:W-:Y:S01]  /*1e00*/  ISETP.GT.U32.AND P6, PT, R8.reuse, R78, PT ;  /* 0x0000004e0800720c */ /* 0x040fe20003fc4070 */
[----:B------:R-:W-:Y:S01]  /*1e10*/  @!P5 IMAD.MOV R25, RZ, RZ, -R25 ;  /* 0x000000ffff19d224 */ /* 0x000fe200078e0a19 */
[C---:B------:R-:W-:Y:S01]  /*1e20*/  ISETP.GT.U32.AND P5, PT, R8.reuse, R11, PT ;  /* 0x0000000b0800720c */ /* 0x040fe20003fa4070 */
[----:B------:R-:W-:Y:S02]  /*1e30*/  IMAD.MOV R4, RZ, RZ, -R4 ;  /* 0x000000ffff047224 */ /* 0x000fe400078e0a04 */
[----:B0-----:R-:W-:Y:S01]  /*1e40*/  IMAD.MOV.U32 R24, RZ, RZ, R5 ;  /* 0x000000ffff187224 */ /* 0x001fe200078e0005 */
[----:B------:R-:W-:Y:S01]  /*1e50*/  IABS R5, R6 ;  /* 0x0000000600057213 */ /* 0x000fe20000000000 */
[----:B------:R-:W-:Y:S01]  /*1e60*/  IMAD.HI.U32 R2, R9, R17, RZ ;  /* 0x0000001109027227 */ /* 0x000fe200078e00ff */
[----:B------:R0:W-:Y:S03]  /*1e70*/  STL [R1+0x138], R25 ;  /* 0x0001381901007387 */ /* 0x0001e60000100800 */
[----:B------:R-:W-:-:S02]  /*1e80*/  IMAD R19, R8, R4, R19 ;  /* 0x0000000408137224 */ /* 0x000fc400078e0213 */
[----:B------:R-:W-:Y:S01]  /*1e90*/  @!P3 IMAD.MOV R24, RZ, RZ, -R24 ;  /* 0x000000ffff18b224 */ /* 0x000fe200078e0a18 */
[----:B------:R-:W-:Y:S01]  /*1ea0*/  ISETP.GT.U32.AND P3, PT, R8, R13, PT ;  /* 0x0000000d0800720c */ /* 0x000fe20003f64070 */
[----:B------:R-:W-:Y:S02]  /*1eb0*/  IMAD.MOV R2, RZ, RZ, -R2 ;  /* 0x000000ffff027224 */ /* 0x000fe400078e0a02 */
[--C-:B------:R-:W-:Y:S01]  /*1ec0*/  @!P2 IMAD.IADD R79, R79, 0x1, -R8.reuse ;  /* 0x000000014f4fa824 */ /* 0x100fe200078e0a08 */
[----:B0-----:R-:W-:Y:S01]  /*1ed0*/  IABS R25, R12 ;  /* 0x0000000c00197213 */ /* 0x001fe20000000000 */
[----:B------:R-:W-:Y:S01]  /*1ee0*/  @!P6 IMAD.IADD R78, R78, 0x1, -R8 ;  /* 0x000000014e4ee824 */ /* 0x000fe200078e0a08 */
[----:B------:R-:W-:Y:S01]  /*1ef0*/  ISETP.GE.AND P2, PT, R14, RZ, PT ;  /* 0x000000ff0e00720c */ /* 0x000fe20003f46270 */
[C---:B------:R-:W-:Y:S01]  /*1f00*/  IMAD R17, R8.reuse, R2, R17 ;  /* 0x0000000208117224 */ /* 0x040fe200078e0211 */
[----:B------:R-:W-:Y:S01]  /*1f10*/  ISETP.GT.U32.AND P6, PT, R8, R19, PT ;  /* 0x000000130800720c */ /* 0x000fe20003fc4070 */
[----:B------:R-:W-:Y:S01]  /*1f20*/  IMAD.HI.U32 R2, R9, R5, RZ ;  /* 0x0000000509027227 */ /* 0x000fe200078e00ff */
[----:B------:R0:W-:Y:S01]  /*1f30*/  STL [R1+0x13c], R24 ;  /* 0x00013c1801007387 */ /* 0x0001e20000100800 */
[----:B------:R-:W-:-:S02]  /*1f40*/  LOP3.LUT R14, R10, 0x20, RZ, 0xfc, !PT ;  /* 0x000000200a0e7812 */ /* 0x000fc400078efcff */
[----:B------:R-:W-:Y:S01]  /*1f50*/  @!P5 IMAD.IADD R11, R11, 0x1, -R8 ;  /* 0x000000010b0bd824 */ /* 0x000fe200078e0a08 */
[----:B------:R-:W-:Y:S01]  /*1f60*/  ISETP.GE.AND P5, PT, R16, RZ, PT ;  /* 0x000000ff1000720c */ /* 0x000fe20003fa6270 */
[----:B------:R-:W-:Y:S01]  /*1f70*/  @!P0 IMAD.MOV R23, RZ, RZ, -R23 ;  /* 0x000000ffff178224 */ /* 0x000fe200078e0a17 */
[----:B------:R-:W-:Y:S01]  /*1f80*/  ISETP.GT.U32.AND P0, PT, R8, R17, PT ;  /* 0x000000110800720c */ /* 0x000fe20003f04070 */
[----:B------:R-:W-:Y:S01]  /*1f90*/  IMAD.HI.U32 R4, R9, R25, RZ ;  /* 0x0000001909047227 */ /* 0x000fe200078e00ff */
[----:B------:R-:W-:Y:S02]  /*1fa0*/  LOP3.LUT R16, R10, 0x21, RZ, 0xfc, !PT ;  /* 0x000000210a107812 */ /* 0x000fe400078efcff */
[----:B0-----:R-:W-:Y:S01]  /*1fb0*/  IABS R24, R14 ;  /* 0x0000000e00187213 */ /* 0x001fe20000000000 */
[----:B------:R-:W-:Y:S01]  /*1fc0*/  IMAD.MOV R2, RZ, RZ, -R2 ;  /* 0x000000ffff027224 */ /* 0x000fe200078e0a02 */
[----:B------:R-:W-:Y:S01]  /*1fd0*/  IABS R75, R16 ;  /* 0x00000010004b7213 */ /* 0x000fe20000000000 */
[----:B------:R-:W-:Y:S01]  /*1fe0*/  @!P3 IMAD.IADD R13, R13, 0x1, -R8 ;  /* 0x000000010d0db824 */ /* 0x000fe200078e0a08 */
[----:B------:R-:W-:Y:S01]  /*1ff0*/  ISETP.GE.AND P3, PT, R21, RZ, PT ;  /* 0x000000ff1500720c */ /* 0x000fe20003f66270 */
[----:B------:R-:W-:-:S02]  /*2000*/  IMAD.MOV R4, RZ, RZ, -R4 ;  /* 0x000000ffff047224 */ /* 0x000fc400078e0a04 */
[----:B------:R-:W-:Y:S01]  /*2010*/  IMAD R5, R8, R2, R5 ;  /* 0x0000000208057224 */ /* 0x000fe200078e0205 */
[----:B------:R-:W-:Y:S01]  /*2020*/  LOP3.LUT R2, R10, 0x19, RZ, 0xfc, !PT ;  /* 0x000000190a027812 */ /* 0x000fe200078efcff */
[----:B------:R-:W-:Y:S02]  /*2030*/  IMAD.MOV.U32 R18, RZ, RZ, R11 ;  /* 0x000000ffff127224 */ /* 0x000fe400078e000b */
[----:B------:R-:W-:Y:S01]  /*2040*/  @!P6 IMAD.IADD R19, R19, 0x1, -R8 ;  /* 0x000000011313e824 */ /* 0x000fe200078e0a08 */
[----:B------:R-:W-:Y:S01]  /*2050*/  IABS R77, R2 ;  /* 0x00000002004d7213 */ /* 0x000fe20000000000 */
[----:B------:R-:W-:Y:S01]  /*2060*/  IMAD R25, R8, R4, R25 ;  /* 0x0000000408197224 */ /* 0x000fe200078e0219 */
[----:B------:R-:W-:Y:S01]  /*2070*/  LOP3.LUT R4, R10, 0x1a, RZ, 0xfc, !PT ;  /* 0x0000001a0a047812 */ /* 0x000fe200078efcff */
[----:B------:R-:W-:Y:S01]  /*2080*/  IMAD.MOV.U32 R15, RZ, RZ, R13 ;  /* 0x000000ffff0f7224 */ /* 0x000fe200078e000d */
[----:B------:R-:W-:Y:S01]  /*2090*/  ISETP.GE.AND P6, PT, R6, RZ, PT ;  /* 0x000000ff0600720c */ /* 0x000fe20003fc6270 */
[----:B------:R-:W-:Y:S01]  /*20a0*/  @!P2 IMAD.MOV R18, RZ, RZ, -R18 ;  /* 0x000000ffff12a224 */ /* 0x000fe200078e0a12 */
[C---:B------:R-:W-:Y:S01]  /*20b0*/  ISETP.GT.U32.AND P2, PT, R8.reuse, R5, PT ;  /* 0x000000050800720c */ /* 0x040fe20003f44070 */
[----:B------:R-:W-:Y:S01]  /*20c0*/  @!P4 IMAD.MOV R78, RZ, RZ, -R78 ;  /* 0x000000ffff4ec224 */ /* 0x000fe200078e0a4e */
[C---:B------:R-:W-:Y:S01]  /*20d0*/  ISETP.GT.U32.AND P4, PT, R8.reuse, R19, PT ;  /* 0x000000130800720c */ /* 0x040fe20003f84070 */
[----:B------:R-:W-:Y:S01]  /*20e0*/  @!P5 IMAD.MOV R15, RZ, RZ, -R15 ;  /* 0x000000ffff0fd224 */ /* 0x000fe200078e0a0f */
[----:B------:R-:W-:Y:S01]  /*20f0*/  ISETP.GT.U32.AND P5, PT, R8, R25, PT ;  /* 0x000000190800720c */ /* 0x000fe20003fa4070 */
[----:B------:R-:W-:Y:S01]  /*2100*/  @!P0 IMAD.IADD R17, R17, 0x1, -R8 ;  /* 0x0000000111118824 */ /* 0x000fe200078e0a08 */
[----:B------:R-:W-:Y:S01]  /*2110*/  IABS R76, R4 ;  /* 0x00000004004c7213 */ /* 0x000fe20000000000 */
[----:B------:R-:W-:Y:S01]  /*2120*/  @!P1 IMAD.MOV R79, RZ, RZ, -R79 ;  /* 0x000000ffff4f9224 */ /* 0x000fe200078e0a4f */
[----:B------:R0:W-:Y:S01]  /*2130*/  STL [R1+0x140], R18 ;  /* 0x0001401201007387 */ /* 0x0001e20000100800 */
[----:B------:R-:W-:-:S02]  /*2140*/  ISETP.GE.AND P0, PT, R22, RZ, PT ;  /* 0x000000ff1600720c */ /* 0x000fc40003f06270 */
[----:B------:R-:W-:Y:S01]  /*2150*/  ISETP.GT.U32.AND P1, PT, R8, R17, PT ;  /* 0x000000110800720c */ /* 0x000fe20003f24070 */
[----:B------:R-:W-:Y:S01]  /*2160*/  STL [R1+0x144], R15 ;  /* 0x0001440f01007387 */ /* 0x000fe20000100800 */
[--C-:B------:R-:W-:Y:S01]  /*2170*/  @!P2 IMAD.IADD R5, R5, 0x1, -R8.reuse ;  /* 0x000000010505a824 */ /* 0x100fe200078e0a08 */
[----:B------:R-:W-:Y:S01]  /*2180*/  ISETP.GE.AND P2, PT, R4, RZ, PT ;  /* 0x000000ff0400720c */ /* 0x000fe20003f46270 */
[--C-:B------:R-:W-:Y:S01]  /*2190*/  @!P4 IMAD.IADD R19, R19, 0x1, -R8.reuse ;  /* 0x000000011313c824 */ /* 0x100fe200078e0a08 */
[----:B------:R-:W-:Y:S01]  /*21a0*/  ISETP.GE.AND P4, PT, R2, RZ, PT ;  /* 0x000000ff0200720c */ /* 0x000fe20003f86270 */
[----:B------:R-:W-:Y:S01]  /*21b0*/  @!P5 IMAD.IADD R25, R25, 0x1, -R8 ;  /* 0x000000011919d824 */ /* 0x000fe200078e0a08 */
[----:B------:R-:W-:Y:S01]  /*21c0*/  ISETP.GT.U32.AND P5, PT, R8, R5, PT ;  /* 0x000000050800720c */ /* 0x000fe20003fa4070 */
[----:B------:R-:W-:Y:S01]  /*21d0*/  IMAD.HI.U32 R2, R9, R77, RZ ;  /* 0x0000004d09027227 */ /* 0x000fe200078e00ff */
[C---:B0-----:R-:W-:Y:S02]  /*21e0*/  LOP3.LUT R18, R10.reuse, 0x22, RZ, 0xfc, !PT ;  /* 0x000000220a127812 */ /* 0x041fe400078efcff */
[----:B------:R-:W-:Y:S01]  /*21f0*/  LOP3.LUT R22, R10, 0x3c, RZ, 0xfc, !PT ;  /* 0x0000003c0a167812 */ /* 0x000fe200078efcff */
[----:B------:R-:W-:Y:S01]  /*2200*/  IMAD.MOV R2, RZ, RZ, -R2 ;  /* 0x000000ffff027224 */ /* 0x000fe200078e0a02 */
[----:B------:R-:W-:Y:S01]  /*2210*/  IABS R74, R18 ;  /* 0x00000012004a7213 */ /* 0x000fe20000000000 */
[----:B------:R-:W-:Y:S01]  /*2220*/  @!P1 IMAD.IADD R17, R17, 0x1, -R8 ;  /* 0x0000000111119824 */ /* 0x000fe200078e0a08 */
[----:B------:R-:W-:Y:S01]  /*2230*/  ISETP.GE.AND P1, PT, R12, RZ, PT ;  /* 0x000000ff0c00720c */ /* 0x000fe20003f26270 */
[----:B------:R-:W-:Y:S01]  /*2240*/  IMAD R77, R8, R2, R77 ;  /* 0x00000002084d7224 */ /* 0x000fe200078e024d */
[----:B------:R-:W-:Y:S01]  /*2250*/  LOP3.LUT R2, R10, 0x1c, RZ, 0xfc, !PT ;  /* 0x0000001c0a027812 */ /* 0x000fe200078efcff */
[----:B------:R-:W-:-:S02]  /*2260*/  IMAD.MOV.U32 R6, RZ, RZ, R17 ;  /* 0x000000ffff067224 */ /* 0x000fc400078e0011 */
[----:B------:R-:W-:-:S04]  /*2270*/  IMAD.HI.U32 R4, R9, R76, RZ ;  /* 0x0000004c09047227 */ /* 0x000fc800078e00ff */
[----:B------:R-:W-:Y:S01]  /*2280*/  @!P3 IMAD.MOV R6, RZ, RZ, -R6 ;  /* 0x000000ffff06b224 */ /* 0x000fe200078e0a06 */
[C---:B------:R-:W-:Y:S01]  /*2290*/  ISETP.GT.U32.AND P3, PT, R8.reuse, R25, PT ;  /* 0x000000190800720c */ /* 0x040fe20003f64070 */
[----:B------:R-:W-:Y:S01]  /*22a0*/  @!P5 IMAD.IADD R5, R5, 0x1, -R8 ;  /* 0x000000010505d824 */ /* 0x000fe200078e0a08 */
[C---:B------:R-:W-:Y:S01]  /*22b0*/  ISETP.GT.U32.AND P5, PT, R8.reuse, R77, PT ;  /* 0x0000004d0800720c */ /* 0x040fe20003fa4070 */
[----:B------:R-:W-:Y:S01]  /*22c0*/  IMAD.MOV R11, RZ, RZ, -R4 ;  /* 0x000000ffff0b7224 */ /* 0x000fe200078e0a04 */
[----:B------:R0:W-:Y:S01]  /*22d0*/  STL [R1+0x150], R6 ;  /* 0x0001500601007387 */ /* 0x0001e20000100800 */
[----:B------:R-:W-:Y:S02]  /*22e0*/  IMAD.MOV.U32 R13, RZ, RZ, R5 ;  /* 0x000000ffff0d7224 */ /* 0x000fe400078e0005 */
[----:B------:R-:W-:Y:S01]  /*22f0*/  IMAD R76, R8, R11, R76 ;  /* 0x0000000b084c7224 */ /* 0x000fe200078e024c */
[----:B------:R-:W-:Y:S01]  /*2300*/  IABS R11, R2 ;  /* 0x00000002000b7213 */ /* 0x000fe20000000000 */
[----:B------:R-:W-:-:S02]  /*2310*/  @!P6 IMAD.MOV R13, RZ, RZ, -R13 ;  /* 0x000000ffff0de224 */ /* 0x000fc400078e0a0d */
[----:B------:R-:W-:Y:S01]  /*2320*/  IMAD.MOV.U32 R12, RZ, RZ, R19 ;  /* 0x000000ffff0c7224 */ /* 0x000fe200078e0013 */
[----:B------:R-:W-:Y:S01]  /*2330*/  ISETP.GT.U32.AND P6, PT, R8, R76, PT ;  /* 0x0000004c0800720c */ /* 0x000fe20003fc4070 */
[--C-:B------:R-:W-:Y:S01]  /*2340*/  @!P3 IMAD.IADD R25, R25, 0x1, -R8.reuse ;  /* 0x000000011919b824 */ /* 0x100fe200078e0a08 */
[----:B0-----:R-:W-:Y:S01]  /*2350*/  LOP3.LUT R6, R10, 0x1b, RZ, 0xfc, !PT ;  /* 0x0000001b0a067812 */ /* 0x001fe200078efcff */
[----:B------:R-:W-:Y:S01]  /*2360*/  @!P5 IMAD.IADD R77, R77, 0x1, -R8 ;  /* 0x000000014d4dd824 */ /* 0x000fe200078e0a08 */
[----:B------:R-:W-:Y:S01]  /*2370*/  ISETP.GE.AND P3, PT, R2, RZ, PT ;  /* 0x000000ff0200720c */ /* 0x000fe20003f66270 */
[----:B------:R-:W-:Y:S01]  /*2380*/  @!P0 IMAD.MOV R12, RZ, RZ, -R12 ;  /* 0x000000ffff0c8224 */ /* 0x000fe200078e0a0c */
[----:B------:R-:W-:Y:S01]  /*2390*/  IABS R4, R6 ;  /* 0x0000000600047213 */ /* 0x000fe20000000000 */
[----:B------:R-:W-:Y:S01]  /*23a0*/  @!P1 IMAD.MOV R25, RZ, RZ, -R25 ;  /* 0x000000ffff199224 */ /* 0x000fe200078e0a19 */
[----:B------:R-:W-:Y:S02]  /*23b0*/  ISETP.GT.U32.AND P5, PT, R8, R77, PT ;  /* 0x0000004d0800720c */ /* 0x000fe40003fa4070 */
[----:B------:R-:W-:Y:S01]  /*23c0*/  ISETP.GE.AND P0, PT, R6, RZ, PT ;  /* 0x000000ff0600720c */ /* 0x000fe20003f06270 */
[C---:B------:R-:W-:Y:S01]  /*23d0*/  IMAD.HI.U32 R2, R9.reuse, R4, RZ ;  /* 0x0000000409027227 */ /* 0x040fe200078e00ff */
[----:B------:R-:W-:Y:S01]  /*23e0*/  LOP3.LUT R6, R10, 0x1d, RZ, 0xfc, !PT ;  /* 0x0000001d0a067812 */ /* 0x000fe200078efcff */
[----:B------:R0:W-:Y:S02]  /*23f0*/  STL [R1+0x154], R12 ;  /* 0x0001540c01007387 */ /* 0x0001e40000100800 */
[----:B------:R-:W-:Y:S01]  /*2400*/  IMAD.MOV R5, RZ, RZ, -R2 ;  /* 0x000000ffff057224 */ /* 0x000fe200078e0a02 */
[----:B------:R-:W-:Y:S01]  /*2410*/  ISETP.GE.AND P1, PT, R6, RZ, PT ;  /* 0x000000ff0600720c */ /* 0x000fe20003f26270 */
[----:B------:R-:W-:Y:S01]  /*2420*/  IMAD.HI.U32 R2, R9, R11, RZ ;  /* 0x0000000b09027227 */ /* 0x000fe200078e00ff */
[----:B------:R1:W-:Y:S03]  /*2430*/  STL [R1+0x164], R13 ;  /* 0x0001640d01007387 */ /* 0x0003e60000100800 */
[----:B------:R-:W-:Y:S01]  /*2440*/  @!P6 IMAD.IADD R76, R76, 0x1, -R8 ;  /* 0x000000014c4ce824 */ /* 0x000fe200078e0a08 */
[----:B0-----:R-:W-:Y:S01]  /*2450*/  LOP3.LUT R12, R10, 0x1e, RZ, 0xfc, !PT ;  /* 0x0000001e0a0c7812 */ /* 0x001fe200078efcff */
[----:B------:R-:W-:-:S02]  /*2460*/  IMAD.MOV R2, RZ, RZ, -R2 ;  /* 0x000000ffff027224 */ /* 0x000fc400078e0a02 */
[C---:B------:R-:W-:Y:S01]  /*2470*/  IMAD R5, R8.reuse, R5, R4 ;  /* 0x0000000508057224 */ /* 0x040fe200078e0204 */
[----:B------:R-:W-:Y:S01]  /*2480*/  IABS R15, R12 ;  /* 0x0000000c000f7213 */ /* 0x000fe20000000000 */
[C---:B------:R-:W-:Y:S01]  /*2490*/  IMAD R11, R8.reuse, R2, R11 ;  /* 0x00000002080b7224 */ /* 0x040fe200078e020b */
[----:B-1----:R-:W-:Y:S01]  /*24a0*/  IABS R13, R6 ;  /* 0x00000006000d7213 */ /* 0x002fe20000000000 */
[----:B------:R-:W-:Y:S01]  /*24b0*/  @!P5 IMAD.IADD R77, R77, 0x1, -R8 ;  /* 0x000000014d4dd824 */ /* 0x000fe200078e0a08 */
[C---:B------:R-:W-:Y:S01]  /*24c0*/  ISETP.GT.U32.AND P6, PT, R8.reuse, R76, PT ;  /* 0x0000004c0800720c */ /* 0x040fe20003fc4070 */
[C---:B------:R-:W-:Y:S01]  /*24d0*/  IMAD.HI.U32 R4, R9.reuse, R15, RZ ;  /* 0x0000000f09047227 */ /* 0x040fe200078e00ff */
[----:B------:R-:W-:Y:S02]  /*24e0*/  ISETP.GT.U32.AND P5, PT, R8, R5, PT ;  /* 0x000000050800720c */ /* 0x000fe40003fa4070 */
[----:B------:R-:W-:Y:S01]  /*24f0*/  LOP3.LUT R6, R10, 0x1f, RZ, 0xfc, !PT ;  /* 0x0000001f0a067812 */ /* 0x000fe200078efcff */
[----:B------:R-:W-:-:S03]  /*2500*/  IMAD.HI.U32 R2, R9, R13, RZ ;  /* 0x0000000d09027227 */ /* 0x000fc600078e00ff */
[----:B------:R-:W-:Y:S01]  /*2510*/  IABS R17, R6 ;  /* 0x0000000600117213 */ /* 0x000fe20000000000 */
[----:B------:R-:W-:Y:S02]  /*2520*/  IMAD.MOV R2, RZ, RZ, -R2 ;  /* 0x000000ffff027224 */ /* 0x000fe400078e0a02 */
[----:B------:R-:W-:Y:S02]  /*2530*/  IMAD.MOV R4, RZ, RZ, -R4 ;  /* 0x000000ffff047224 */ /* 0x000fe400078e0a04 */
[C---:B------:R-:W-:Y:S02]  /*2540*/  IMAD R13, R8.reuse, R2, R13 ;  /* 0x00000002080d7224 */ /* 0x040fe400078e020d */
[----:B------:R-:W-:Y:S02]  /*2550*/  IMAD R15, R8, R4, R15 ;  /* 0x00000004080f7224 */ /* 0x000fe400078e020f */
[--C-:B------:R-:W-:Y:S01]  /*2560*/  @!P6 IMAD.IADD R76, R76, 0x1, -R8.reuse ;  /* 0x000000014c4ce824 */ /* 0x100fe200078e0a08 */
[C---:B------:R-:W-:Y:S01]  /*2570*/  ISETP.GT.U32.AND P6, PT, R8.reuse, R13, PT ;  /* 0x0000000d0800720c */ /* 0x040fe20003fc4070 */
[----:B------:R-:W-:Y:S01]  /*2580*/  @!P5 IMAD.IADD R5, R5, 0x1, -R8 ;  /* 0x000000010505d824 */ /* 0x000fe200078e0a08 */
[C---:B------:R-:W-:Y:S01]  /*2590*/  ISETP.GT.U32.AND P5, PT, R8.reuse, R15, PT ;  /* 0x0000000f0800720c */ /* 0x040fe20003fa4070 */
[----:B------:R-:W-:Y:S01]  /*25a0*/  @!P4 IMAD.MOV R77, RZ, RZ, -R77 ;  /* 0x000000ffff4dc224 */ /* 0x000fe200078e0a4d */
[----:B------:R-:W-:Y:S01]  /*25b0*/  ISETP.GT.U32.AND P4, PT, R8, R11, PT ;  /* 0x0000000b0800720c */ /* 0x000fe20003f84070 */
[----:B------:R-:W-:-:S04]  /*25c0*/  IMAD.HI.U32 R2, R9, R17, RZ ;  /* 0x0000001109027227 */ /* 0x000fc800078e00ff */
[----:B------:R-:W-:Y:S02]  /*25d0*/  IMAD.MOV R2, RZ, RZ, -R2 ;  /* 0x000000ffff027224 */ /* 0x000fe400078e0a02 */
[----:B------:R-:W-:Y:S02]  /*25e0*/  @!P2 IMAD.MOV R76, RZ, RZ, -R76 ;  /* 0x000000ffff4ca224 */ /* 0x000fe400078e0a4c */
[--C-:B------:R-:W-:Y:S02]  /*25f0*/  @!P6 IMAD.IADD R13, R13, 0x1, -R8.reuse ;  /* 0x000000010d0de824 */ /* 0x100fe400078e0a08 */
[--C-:B------:R-:W-:Y:S02]  /*2600*/  @!P5 IMAD.IADD R15, R15, 0x1, -R8.reuse ;  /* 0x000000010f0fd824 */ /* 0x100fe400078e0a08 */
[C---:B------:R-:W-:Y:S01]  /*2610*/  IMAD R17, R8.reuse, R2, R17 ;  /* 0x0000000208117224 */ /* 0x040fe200078e0211 */
[C---:B------:R-:W-:Y:S01]  /*2620*/  ISETP.GT.U32.AND P5, PT, R8.reuse, R13, PT ;  /* 0x0000000d0800720c */ /* 0x040fe20003fa4070 */
[----:B------:R-:W-:Y:S01]  /*2630*/  @!P4 IMAD.IADD R11, R11, 0x1, -R8 ;  /* 0x000000010b0bc824 */ /* 0x000fe200078e0a08 */
[C---:B------:R-:W-:Y:S01]  /*2640*/  ISETP.GT.U32.AND P4, PT, R8.reuse, R5, PT ;  /* 0x000000050800720c */ /* 0x040fe20003f84070 */
[----:B------:R-:W-:Y:S01]  /*2650*/  IMAD.HI.U32 R2, R9, R24, RZ ;  /* 0x0000001809027227 */ /* 0x000fe200078e00ff */
[----:B------:R-:W-:-:S02]  /*2660*/  ISETP.GT.U32.AND P2, PT, R8, R15, PT ;  /* 0x0000000f0800720c */ /* 0x000fc40003f44070 */
[----:B------:R-:W-:Y:S01]  /*2670*/  ISETP.GT.U32.AND P6, PT, R8, R11, PT ;  /* 0x0000000b0800720c */ /* 0x000fe20003fc4070 */
[----:B------:R-:W-:Y:S02]  /*2680*/  IMAD.MOV R19, RZ, RZ, -R2 ;  /* 0x000000ffff137224 */ /* 0x000fe400078e0a02 */
[----:B------:R-:W-:-:S04]  /*2690*/  IMAD.HI.U32 R2, R9, R75, RZ ;  /* 0x0000004b09027227 */ /* 0x000fc800078e00ff */
[C---:B------:R-:W-:Y:S02]  /*26a0*/  IMAD R24, R8.reuse, R19, R24 ;  /* 0x0000001308187224 */ /* 0x040fe400078e0218 */
[--C-:B------:R-:W-:Y:S02]  /*26b0*/  @!P5 IMAD.IADD R13, R13, 0x1, -R8.reuse ;  /* 0x000000010d0dd824 */ /* 0x100fe400078e0a08 */
[--C-:B------:R-:W-:Y:S01]  /*26c0*/  @!P4 IMAD.IADD R5, R5, 0x1, -R8.reuse ;  /* 0x000000010505c824 */ /* 0x100fe200078e0a08 */
[C---:B------:R-:W-:Y:S01]  /*26d0*/  ISETP.GT.U32.AND P5, PT, R8.reuse, R24, PT ;  /* 0x000000180800720c */ /* 0x040fe20003fa4070 */
[--C-:B------:R-:W-:Y:S01]  /*26e0*/  @!P6 IMAD.IADD R11, R11, 0x1, -R8.reuse ;  /* 0x000000010b0be824 */ /* 0x100fe200078e0a08 */
[----:B------:R-:W-:Y:S01]  /*26f0*/  ISETP.GT.U32.AND P4, PT, R8, R17, PT ;  /* 0x000000110800720c */ /* 0x000fe20003f84070 */
[----:B------:R-:W-:Y:S01]  /*2700*/  @!P2 IMAD.IADD R15, R15, 0x1, -R8 ;  /* 0x000000010f0fa824 */ /* 0x000fe200078e0a08 */
[----:B------:R-:W-:Y:S01]  /*2710*/  ISETP.GE.AND P6, PT, R12, RZ, PT ;  /* 0x000000ff0c00720c */ /* 0x000fe20003fc6270 */
[----:B------:R-:W-:Y:S01]  /*2720*/  IMAD.HI.U32 R4, R9, R74, RZ ;  /* 0x0000004a09047227 */ /* 0x000fe200078e00ff */
[----:B------:R-:W-:-:S02]  /*2730*/  LOP3.LUT R12, R10, 0x23, RZ, 0xfc, !PT ;  /* 0x000000230a0c7812 */ /* 0x000fc400078efcff */
[----:B------:R-:W-:Y:S01]  /*2740*/  ISETP.GE.AND P2, PT, R6, RZ, PT ;  /* 0x000000ff0600720c */ /* 0x000fe20003f46270 */
[----:B------:R-:W-:Y:S01]  /*2750*/  IMAD.MOV R2, RZ, RZ, -R2 ;  /* 0x000000ffff027224 */ /* 0x000fe200078e0a02 */
[----:B------:R-:W-:Y:S01]  /*2760*/  IABS R6, R12 ;  /* 0x0000000c00067213 */ /* 0x000fe20000000000 */
[----:B------:R-:W-:Y:S02]  /*2770*/  IMAD.MOV R19, RZ, RZ, -R4 ;  /* 0x000000ffff137224 */ /* 0x000fe400078e0a04 */
[----:B------:R-:W-:Y:S02]  /*2780*/  @!P5 IMAD.IADD R24, R24, 0x1, -R8 ;  /* 0x000000011818d824 */ /* 0x000fe400078e0a08 */
[----:B------:R-:W-:Y:S01]  /*2790*/  IMAD.MOV.U32 R4, RZ, RZ, R6 ;  /* 0x000000ffff047224 */ /* 0x000fe200078e0006 */
[----:B------:R-:W-:Y:S01]  /*27a0*/  LOP3.LUT R6, R10, 0x24, RZ, 0xfc, !PT ;  /* 0x000000240a067812 */ /* 0x000fe200078efcff */
[----:B------:R-:W-:Y:S01]  /*27b0*/  @!P4 IMAD.IADD R17, R17, 0x1, -R8 ;  /* 0x000000011111c824 */ /* 0x000fe200078e0a08 */
[C---:B------:R-:W-:Y:S01]  /*27c0*/  ISETP.GT.U32.AND P5, PT, R8.reuse, R24, PT ;  /* 0x000000180800720c */ /* 0x040fe20003fa4070 */
[----:B------:R-:W-:Y:S01]  /*27d0*/  IMAD R75, R8, R2, R75 ;  /* 0x00000002084b7224 */ /* 0x000fe200078e024b */
[----:B------:R-:W-:Y:S01]  /*27e0*/  ISETP.GE.AND P4, PT, R14, RZ, PT ;  /* 0x000000ff0e00720c */ /* 0x000fe20003f86270 */
[----:B------:R-:W-:Y:S01]  /*27f0*/  IMAD.MOV.U32 R21, RZ, RZ, R5 ;  /* 0x000000ffff157224 */ /* 0x000fe200078e0005 */
[----:B------:R-:W-:Y:S01]  /*2800*/  LOP3.LUT R14, R10, 0x25, RZ, 0xfc, !PT ;  /* 0x000000250a0e7812 */ /* 0x000fe200078efcff */
[----:B------:R-:W-:-:S04]  /*2810*/  IMAD.HI.U32 R2, R9, R4, RZ ;  /* 0x0000000409027227 */ /* 0x000fc800078e00ff */
[----:B------:R-:W-:Y:S01]  /*2820*/  @!P0 IMAD.MOV R21, RZ, RZ, -R21 ;  /* 0x000000ffff158224 */ /* 0x000fe200078e0a15 */
[C---:B------:R-:W-:Y:S01]  /*2830*/  ISETP.GT.U32.AND P0, PT, R8.reuse, R17, PT ;  /* 0x000000110800720c */ /* 0x040fe20003f04070 */
[----:B------:R-:W-:Y:S02]  /*2840*/  IMAD.MOV R5, RZ, RZ, -R2 ;  /* 0x000000ffff057224 */ /* 0x000fe400078e0a02 */
[----:B------:R-:W-:Y:S01]  /*2850*/  IMAD.MOV.U32 R20, RZ, RZ, R11 ;  /* 0x000000ffff147224 */ /* 0x000fe200078e000b */
[----:B------:R-:W-:Y:S01]  /*2860*/  STL [R1+0x170], R21 ;  /* 0x0001701501007387 */ /* 0x000fe20000100800 */
[----:B------:R-:W-:Y:S02]  /*2870*/  IMAD R5, R8, R5, R4 ;  /* 0x0000000508057224 */ /* 0x000fe400078e0204 */
[----:B------:R-:W-:Y:S01]  /*2880*/  IMAD.MOV.U32 R11, RZ, RZ, R13 ;  /* 0x000000ffff0b7224 */ /* 0x000fe200078e000d */
[----:B------:R-:W-:Y:S01]  /*2890*/  IABS R13, R14 ;  /* 0x0000000e000d7213 */ /* 0x000fe20000000000 */
[----:B------:R-:W-:Y:S01]  /*28a0*/  @!P5 IMAD.IADD R24, R24, 0x1, -R8 ;  /* 0x000000011818d824 */ /* 0x000fe200078e0a08 */
[C---:B------:R-:W-:Y:S01]  /*28b0*/  ISETP.GT.U32.AND P5, PT, R8.reuse, R5, PT ;  /* 0x000000050800720c */ /* 0x040fe20003fa4070 */
[----:B------:R-:W-:Y:S01]  /*28c0*/  @!P3 IMAD.MOV R20, RZ, RZ, -R20 ;  /* 0x000000ffff14b224 */ /* 0x000fe200078e0a14 */
[----:B------:R-:W-:Y:S01]  /*28d0*/  ISETP.GT.U32.AND P3, PT, R8, R75, PT ;  /* 0x0000004b0800720c */ /* 0x000fe20003f64070 */
[----:B------:R-:W-:Y:S01]  /*28e0*/  @!P1 IMAD.MOV R11, RZ, RZ, -R11 ;  /* 0x000000ffff0b9224 */ /* 0x000fe200078e0a0b */
[----:B------:R-:W-:Y:S01]  /*28f0*/  ISETP.GE.AND P1, PT, R16, RZ, PT ;  /* 0x000000ff1000720c */ /* 0x000fe20003f26270 */
[----:B------:R-:W-:Y:S01]  /*2900*/  IMAD R74, R8, R19, R74 ;  /* 0x00000013084a7224 */ /* 0x000fe200078e024a */
[----:B------:R-:W-:Y:S01]  /*2910*/  STL [R1+0x194], R20 ;  /* 0x0001941401007387 */ /* 0x000fe20000100800 */
[----:B------:R-:W-:Y:S01]  /*2920*/  IMAD.MOV.U32 R2, RZ, RZ, R15 ;  /* 0x000000ffff027224 */ /* 0x000fe200078e000f */
[----:B------:R-:W-:Y:S01]  /*2930*/  LOP3.LUT R16, R10, 0x27, RZ, 0xfc, !PT ;  /* 0x000000270a107812 */ /* 0x000fe200078efcff */
[----:B------:R-:W-:Y:S01]  /*2940*/  @!P0 IMAD.IADD R17, R17, 0x1, -R8 ;  /* 0x0000000111118824 */ /* 0x000fe200078e0a08 */
[----:B------:R0:W-:Y:S01]  /*2950*/  STL [R1+0x1a0], R11 ;  /* 0x0001a00b01007387 */ /* 0x0001e20000100800 */
[----:B------:R-:W-:Y:S01]  /*2960*/  @!P6 IMAD.MOV R2, RZ, RZ, -R2 ;  /* 0x000000ffff02e224 */ /* 0x000fe200078e0a02 */
[----:B------:R-:W-:Y:S01]  /*2970*/  ISETP.GT.U32.AND P6, PT, R8, R74, PT ;  /* 0x0000004a0800720c */ /* 0x000fe20003fc4070 */
[----:B------:R-:W-:Y:S01]  /*2980*/  IMAD.MOV.U32 R4, RZ, RZ, R17 ;  /* 0x000000ffff047224 */ /* 0x000fe200078e0011 */
[----:B------:R-:W-:Y:S01]  /*2990*/  IABS R17, R16 ;  /* 0x0000001000117213 */ /* 0x000fe20000000000 */
[----:B------:R-:W-:Y:S01]  /*29a0*/  @!P5 IMAD.IADD R5, R5, 0x1, -R8 ;  /* 0x000000010505d824 */ /* 0x000fe200078e0a08 */
[----:B------:R1:W-:Y:S01]  /*29b0*/  STL [R1+0x1a4], R2 ;  /* 0x0001a40201007387 */ /* 0x0003e20000100800 */
[----:B------:R-:W-:Y:S01]  /*29c0*/  @!P2 IMAD.MOV R4, RZ, RZ, -R4 ;  /* 0x000000ffff04a224 */ /* 0x000fe200078e0a04 */
[----:B------:R-:W-:Y:S01]  /*29d0*/  ISETP.GE.AND P0, PT, R18, RZ, PT ;  /* 0x000000ff1200720c */ /* 0x000fe20003f06270 */
[----:B------:R-:W-:Y:S01]  /*29e0*/  @!P3 IMAD.IADD R75, R75, 0x1, -R8 ;  /* 0x000000014b4bb824 */ /* 0x000fe200078e0a08 */
[----:B0-----:R-:W-:Y:S01]  /*29f0*/  IABS R11, R6 ;  /* 0x00000006000b7213 */ /* 0x001fe20000000000 */
[----:B------:R-:W-:Y:S01]  /*2a00*/  @!P4 IMAD.MOV R24, RZ, RZ, -R24 ;  /* 0x000000ffff18c224 */ /* 0x000fe200078e0a18 */
[----:B------:R0:W-:Y:S01]  /*2a10*/  STL [R1+0x1a8], R4 ;  /* 0x0001a80401007387 */ /* 0x0001e20000100800 */
[----:B------:R-:W-:-:S02]  /*2a20*/  ISETP.GT.U32.AND P5, PT, R8, R5, PT ;  /* 0x000000050800720c */ /* 0x000fc40003fa4070 */
[----:B------:R-:W-:Y:S01]  /*2a30*/  @!P6 IMAD.IADD R74, R74, 0x1, -R8 ;  /* 0x000000014a4ae824 */ /* 0x000fe200078e0a08 */
[----:B------:R-:W-:Y:S01]  /*2a40*/  ISETP.GT.U32.AND P6, PT, R8, R75, PT ;  /* 0x0000004b0800720c */ /* 0x000fe20003fc4070 */
[C---:B-1----:R-:W-:Y:S01]  /*2a50*/  IMAD.HI.U32 R2, R9.reuse, R11, RZ ;  /* 0x0000000b09027227 */ /* 0x042fe200078e00ff */
[----:B------:R-:W-:Y:S02]  /*2a60*/  ISETP.GE.AND P3, PT, R12, RZ, PT ;  /* 0x000000ff0c00720c */ /* 0x000fe40003f66270 */
[----:B------:R-:W-:Y:S01]  /*2a70*/  ISETP.GT.U32.AND P2, PT, R8, R74, PT ;  /* 0x0000004a0800720c */ /* 0x000fe20003f44070 */
[----:B0-----:R-:W-:Y:S01]  /*2a80*/  IMAD.MOV R4, RZ, RZ, -R2 ;  /* 0x000000ffff047224 */ /* 0x001fe200078e0a02 */
[----:B------:R-:W-:Y:S01]  /*2a90*/  LOP3.LUT R12, R10, 0x26, RZ, 0xfc, !PT ;  /* 0x000000260a0c7812 */ /* 0x000fe200078efcff */
[----:B------:R-:W-:-:S03]  /*2aa0*/  IMAD.HI.U32 R2, R9, R13, RZ ;  /* 0x0000000d09027227 */ /* 0x000fc600078e00ff */
[----:B------:R-:W-:Y:S01]  /*2ab0*/  IABS R15, R12 ;  /* 0x0000000c000f7213 */ /* 0x000fe20000000000 */
[----:B------:R-:W-:Y:S02]  /*2ac0*/  IMAD.MOV R2, RZ, RZ, -R2 ;  /* 0x000000ffff027224 */ /* 0x000fe400078e0a02 */
[--C-:B------:R-:W-:Y:S02]  /*2ad0*/  @!P5 IMAD.IADD R5, R5, 0x1, -R8.reuse ;  /* 0x000000010505d824 */ /* 0x100fe400078e0a08 */
[C---:B------:R-:W-:Y:S02]  /*2ae0*/  IMAD R13, R8.reuse, R2, R13 ;  /* 0x00000002080d7224 */ /* 0x040fe400078e020d */
[C---:B------:R-:W-:Y:S02]  /*2af0*/  IMAD R11, R8.reuse, R4, R11 ;  /* 0x00000004080b7224 */ /* 0x040fe400078e020b */
[--C-:B------:R-:W-:Y:S01]  /*2b00*/  @!P6 IMAD.IADD R75, R75, 0x1, -R8.reuse ;  /* 0x000000014b4be824 */ /* 0x100fe200078e0a08 */
[----:B------:R-:W-:Y:S01]  /*2b10*/  ISETP.GT.U32.AND P5, PT, R8, R13, PT ;  /* 0x0000000d0800720c */ /* 0x000fe20003fa4070 */
[----:B------:R-:W-:Y:S01]  /*2b20*/  @!P2 IMAD.IADD R74, R74, 0x1, -R8 ;  /* 0x000000014a4aa824 */ /* 0x000fe200078e0a08 */
[----:B------:R-:W-:Y:S01]  /*2b30*/  ISETP.GT.U32.AND P6, PT, R8, R11, PT ;  /* 0x0000000b0800720c */ /* 0x000fe20003fc4070 */
[----:B------:R-:W-:Y:S01]  /*2b40*/  IMAD.HI.U32 R2, R9, R15, RZ ;  /* 0x0000000f09027227 */ /* 0x000fe200078e00ff */
[----:B------:R-:W-:-:S02]  /*2b50*/  ISETP.GE.AND P2, PT, R6, RZ, PT ;  /* 0x000000ff0600720c */ /* 0x000fc40003f46270 */
[----:B------:R-:W-:Y:S01]  /*2b60*/  LOP3.LUT R6, R10, 0x28, RZ, 0xfc, !PT ;  /* 0x000000280a067812 */ /* 0x000fe200078efcff */
[----:B------:R-:W-:Y:S02]  /*2b70*/  IMAD.MOV R2, RZ, RZ, -R2 ;  /* 0x000000ffff027224 */ /* 0x000fe400078e0a02 */
[----:B------:R-:W-:Y:S01]  /*2b80*/  IMAD.HI.U32 R4, R9, R17, RZ ;  /* 0x0000001109047227 */ /* 0x000fe200078e00ff */
[----:B------:R-:W-:-:S03]  /*2b90*/  IABS R27, R6 ;  /* 0x00000006001b7213 */ /* 0x000fc60000000000 */
[----:B------:R-:W-:Y:S02]  /*2ba0*/  @!P5 IMAD.IADD R13, R13, 0x1, -R8 ;  /* 0x000000010d0dd824 */ /* 0x000fe400078e0a08 */
[C---:B------:R-:W-:Y:S02]  /*2bb0*/  IMAD R15, R8.reuse, R2, R15 ;  /* 0x00000002080f7224 */ /* 0x040fe400078e020f */
[----:B------:R-:W-:Y:S01]  /*2bc0*/  IMAD.HI.U32 R2, R9, R27, RZ ;  /* 0x0000001b09027227 */ /* 0x000fe200078e00ff */
[----:B------:R-:W-:-:S03]  /*2bd0*/  ISETP.GT.U32.AND P5, PT, R8, R13, PT ;  /* 0x0000000d0800720c */ /* 0x000fc60003fa4070 */
[----:B------:R-:W-:Y:S01]  /*2be0*/  @!P6 IMAD.IADD R11, R11, 0x1, -R8 ;  /* 0x000000010b0be824 */ /* 0x000fe200078e0a08 */
[----:B------:R-:W-:Y:S01]  /*2bf0*/  ISETP.GE.AND P6, PT, R14, RZ, PT ;  /* 0x000000ff0e00720c */ /* 0x000fe20003fc6270 */
[----:B------:R-:W-:Y:S01]  /*2c00*/  IMAD.MOV R2, RZ, RZ, -R2 ;  /* 0x000000ffff027224 */ /* 0x000fe200078e0a02 */
[----:B------:R-:W-:Y:S01]  /*2c10*/  LOP3.LUT R14, R10, 0x29, RZ, 0xfc, !PT ;  /* 0x000000290a0e7812 */ /* 0x000fe200078efcff */
[----:B------:R-:W-:Y:S01]  /*2c20*/  IMAD.MOV R4, RZ, RZ, -R4 ;  /* 0x000000ffff047224 */ /* 0x000fe200078e0a04 */
[C---:B------:R-:W-:Y:S01]  /*2c30*/  ISETP.GT.U32.AND P4, PT, R8.reuse, R11, PT ;  /* 0x0000000b0800720c */ /* 0x040fe20003f84070 */
[C---:B------:R-:W-:Y:S01]  /*2c40*/  IMAD R27, R8.reuse, R2, R27 ;  /* 0x00000002081b7224 */ /* 0x040fe200078e021b */
[----:B------:R-:W-:Y:S01]  /*2c50*/  IABS R73, R14 ;  /* 0x0000000e00497213 */ /* 0x000fe20000000000 */
[C---:B------:R-:W-:Y:S02]  /*2c60*/  IMAD R17, R8.reuse, R4, R17 ;  /* 0x0000000408117224 */ /* 0x040fe400078e0211 */
[----:B------:R-:W-:Y:S01]  /*2c70*/  @!P1 IMAD.MOV R75, RZ, RZ, -R75 ;  /* 0x000000ffff4b9224 */ /* 0x000fe200078e0a4b */
[----:B------:R-:W-:Y:S01]  /*2c80*/  ISETP.GT.U32.AND P1, PT, R8, R15, PT ;  /* 0x0000000f0800720c */ /* 0x000fe20003f24070 */
[----:B------:R-:W-:-:S02]  /*2c90*/  IMAD.MOV.U32 R18, RZ, RZ, R5 ;  /* 0x000000ffff127224 */ /* 0x000fc400078e0005 */
[----:B------:R-:W-:Y:S01]  /*2ca0*/  @!P5 IMAD.IADD R13, R13, 0x1, -R8 ;  /* 0x000000010d0dd824 */ /* 0x000fe200078e0a08 */
[C---:B------:R-:W-:Y:S01]  /*2cb0*/  ISETP.GT.U32.AND P5, PT, R8.reuse, R27, PT ;  /* 0x0000001b0800720c */ /* 0x040fe20003fa4070 */
[----:B------:R-:W-:Y:S01]  /*2cc0*/  @!P3 IMAD.MOV R18, RZ, RZ, -R18 ;  /* 0x000000ffff12b224 */ /* 0x000fe200078e0a12 */
[----:B------:R-:W-:Y:S01]  /*2cd0*/  ISETP.GT.U32.AND P3, PT, R8, R17, PT ;  /* 0x000000110800720c */ /* 0x000fe20003f64070 */
[----:B------:R-:W-:Y:S01]  /*2ce0*/  @!P0 IMAD.MOV R74, RZ, RZ, -R74 ;  /* 0x000000ffff4a8224 */ /* 0x000fe200078e0a4a */
[----:B------:R-:W-:Y:S01]  /*2cf0*/  ISETP.GE.AND P0, PT, R12, RZ, PT ;  /* 0x000000ff0c00720c */ /* 0x000fe20003f06270 */
[----:B------:R-:W-:Y:S01]  /*2d00*/  @!P4 IMAD.IADD R11, R11, 0x1, -R8 ;  /* 0x000000010b0bc824 */ /* 0x000fe200078e0a08 */
[----:B------:R-:W-:Y:S01]  /*2d10*/  LOP3.LUT R12, R10, 0x2a, RZ, 0xfc, !PT ;  /* 0x0000002a0a0c7812 */ /* 0x000fe200078efcff */
[----:B------:R-:W-:Y:S01]  /*2d20*/  IMAD.HI.U32 R2, R9, R73, RZ ;  /* 0x0000004909027227 */ /* 0x000fe200078e00ff */
[----:B------:R0:W-:Y:S01]  /*2d30*/  STL [R1+0x1ac], R18 ;  /* 0x0001ac1201007387 */ /* 0x0001e20000100800 */
[----:B------:R-:W-:-:S02]  /*2d40*/  ISETP.GE.AND P4, PT, R16, RZ, PT ;  /* 0x000000ff1000720c */ /* 0x000fc40003f86270 */
[--C-:B------:R-:W-:Y:S01]  /*2d50*/  @!P1 IMAD.IADD R15, R15, 0x1, -R8.reuse ;  /* 0x000000010f0f9824 */ /* 0x100fe200078e0a08 */
[----:B------:R-:W-:Y:S01]  /*2d60*/  IABS R72, R12 ;  /* 0x0000000c00487213 */ /* 0x000fe20000000000 */
[----:B------:R-:W-:Y:S01]  /*2d70*/  IMAD.MOV.U32 R4, RZ, RZ, R11 ;  /* 0x000000ffff047224 */ /* 0x000fe200078e000b */
[----:B------:R-:W-:Y:S01]  /*2d80*/  ISETP.GE.AND P1, PT, R6, RZ, PT ;  /* 0x000000ff0600720c */ /* 0x000fe20003f26270 */
[----:B------:R-:W-:Y:S01]  /*2d90*/  @!P5 IMAD.IADD R27, R27, 0x1, -R8 ;  /* 0x000000011b1bd824 */ /* 0x000fe200078e0a08 */
[C---:B------:R-:W-:Y:S01]  /*2da0*/  LOP3.LUT R6, R10.reuse, 0x2b, RZ, 0xfc, !PT ;  /* 0x0000002b0a067812 */ /* 0x040fe200078efcff */
[----:B------:R-:W-:Y:S01]  /*2db0*/  IMAD.MOV.U32 R5, RZ, RZ, R13 ;  /* 0x000000ffff057224 */ /* 0x000fe200078e000d */
[----:B0-----:R-:W-:Y:S01]  /*2dc0*/  LOP3.LUT R18, R10, 0x33, RZ, 0xfc, !PT ;  /* 0x000000330a127812 */ /* 0x001fe200078efcff */
[----:B------:R-:W-:Y:S01]  /*2dd0*/  IMAD.MOV R2, RZ, RZ, -R2 ;  /* 0x000000ffff027224 */ /* 0x000fe200078e0a02 */
[C---:B------:R-:W-:Y:S01]  /*2de0*/  ISETP.GT.U32.AND P5, PT, R8.reuse, R27, PT ;  /* 0x0000001b0800720c */ /* 0x040fe20003fa4070 */
[----:B------:R-:W-:Y:S01]  /*2df0*/  @!P3 IMAD.IADD R17, R17, 0x1, -R8 ;  /* 0x000000011111b824 */ /* 0x000fe200078e0a08 */
[----:B------:R-:W-:Y:S01]  /*2e00*/  ISETP.GT.U32.AND P3, PT, R8, R15, PT ;  /* 0x0000000f0800720c */ /* 0x000fe20003f64070 */
[----:B------:R-:W-:-:S02]  /*2e10*/  @!P2 IMAD.MOV R4, RZ, RZ, -R4 ;  /* 0x000000ffff04a224 */ /* 0x000fc400078e0a04 */
[----:B------:R-:W-:Y:S01]  /*2e20*/  @!P6 IMAD.MOV R5, RZ, RZ, -R5 ;  /* 0x000000ffff05e224 */ /* 0x000fe200078e0a05 */
[C---:B------:R-:W-:Y:S01]  /*2e30*/  ISETP.GT.U32.AND P2, PT, R8.reuse, R17, PT ;  /* 0x000000110800720c */ /* 0x040fe20003f44070 */
[----:B------:R-:W-:Y:S01]  /*2e40*/  IMAD R73, R8, R2, R73 ;  /* 0x0000000208497224 */ /* 0x000fe200078e0249 */
[----:B------:R0:W-:Y:S01]  /*2e50*/  STL [R1+0x1b0], R4 ;  /* 0x0001b00401007387 */ /* 0x0001e20000100800 */
[----:B------:R-:W-:Y:S01]  /*2e60*/  IMAD.HI.U32 R2, R9, R72, RZ ;  /* 0x0000004809027227 */ /* 0x000fe200078e00ff */
[----:B------:R-:W-:Y:S02]  /*2e70*/  ISETP.GE.AND P6, PT, R14, RZ, PT ;  /* 0x000000ff0e00720c */ /* 0x000fe40003fc6270 */
[----:B------:R1:W-:Y:S01]  /*2e80*/  STL [R1+0x1b4], R5 ;  /* 0x0001b40501007387 */ /* 0x0003e20000100800 */
[--C-:B------:R-:W-:Y:S01]  /*2e90*/  @!P5 IMAD.IADD R27, R27, 0x1, -R8.reuse ;  /* 0x000000011b1bd824 */ /* 0x100fe200078e0a08 */
[----:B------:R-:W-:Y:S01]  /*2ea0*/  LOP3.LUT R14, R10, 0x2d, RZ, 0xfc, !PT ;  /* 0x0000002d0a0e7812 */ /* 0x000fe200078efcff */
[--C-:B------:R-:W-:Y:S01]  /*2eb0*/  @!P3 IMAD.IADD R15, R15, 0x1, -R8.reuse ;  /* 0x000000010f0fb824 */ /* 0x100fe200078e0a08 */
[----:B------:R-:W-:Y:S01]  /*2ec0*/  ISETP.GT.U32.AND P3, PT, R8, R73, PT ;  /* 0x000000490800720c */ /* 0x000fe20003f64070 */
[----:B------:R-:W-:Y:S01]  /*2ed0*/  @!P1 IMAD.MOV R27, RZ, RZ, -R27 ;  /* 0x000000ffff1b9224 */ /* 0x000fe200078e0a1b */
[----:B0-----:R-:W-:Y:S01]  /*2ee0*/  IABS R4, R6 ;  /* 0x0000000600047213 */ /* 0x001fe20000000000 */
[----:B------:R-:W-:Y:S01]  /*2ef0*/  @!P2 IMAD.IADD R17, R17, 0x1, -R8 ;  /* 0x000000011111a824 */ /* 0x000fe200078e0a08 */
[----:B------:R-:W-:Y:S01]  /*2f00*/  ISETP.GE.AND P2, PT, R12, RZ, PT ;  /* 0x000000ff0c00720c */ /* 0x000fe20003f46270 */
[----:B------:R-:W-:Y:S01]  /*2f10*/  IMAD.MOV.U32 R16, RZ, RZ, R15 ;  /* 0x000000ffff107224 */ /* 0x000fe200078e000f */
[----:B------:R-:W-:Y:S01]  /*2f20*/  LOP3.LUT R12, R10, 0x2c, RZ, 0xfc, !PT ;  /* 0x0000002c0a0c7812 */ /* 0x000fe200078efcff */
[----:B-1----:R-:W-:Y:S01]  /*2f30*/  IMAD.MOV R5, RZ, RZ, -R2 ;  /* 0x000000ffff057224 */ /* 0x002fe200078e0a02 */
[----:B------:R-:W-:Y:S01]  /*2f40*/  IABS R13, R14 ;  /* 0x0000000e000d7213 */ /* 0x000fe20000000000 */
[----:B------:R-:W-:Y:S01]  /*2f50*/  IMAD.HI.U32 R2, R9, R4, RZ ;  /* 0x0000000409027227 */ /* 0x000fe200078e00ff */
[----:B------:R-:W-:-:S02]  /*2f60*/  IABS R11, R12 ;  /* 0x0000000c000b7213 */ /* 0x000fc40000000000 */
[----:B------:R-:W-:Y:S01]  /*2f70*/  ISETP.GE.AND P1, PT, R12, RZ, PT ;  /* 0x000000ff0c00720c */ /* 0x000fe20003f26270 */
[----:B------:R-:W-:Y:S02]  /*2f80*/  IMAD R72, R8, R5, R72 ;  /* 0x0000000508487224 */ /* 0x000fe400078e0248 */
[----:B------:R-:W-:Y:S01]  /*2f90*/  @!P3 IMAD.IADD R73, R73, 0x1, -R8 ;  /* 0x000000014949b824 */ /* 0x000fe200078e0a08 */
[----:B------:R-:W-:Y:S01]  /*2fa0*/  ISETP.GE.AND P3, PT, R6, RZ, PT ;  /* 0x000000ff0600720c */ /* 0x000fe20003f66270 */
[----:B------:R-:W-:Y:S01]  /*2fb0*/  @!P0 IMAD.MOV R16, RZ, RZ, -R16 ;  /* 0x000000ffff108224 */ /* 0x000fe200078e0a10 */
[C---:B------:R-:W-:Y:S01]  /*2fc0*/  ISETP.GT.U32.AND P5, PT, R8.reuse, R72, PT ;  /* 0x000000480800720c */ /* 0x040fe20003fa4070 */
[----:B------:R-:W-:Y:S01]  /*2fd0*/  IMAD.MOV R5, RZ, RZ, -R2 ;  /* 0x000000ffff057224 */ /* 0x000fe200078e0a02 */
[----:B------:R-:W-:Y:S01]  /*2fe0*/  ISETP.GT.U32.AND P0, PT, R8, R73, PT ;  /* 0x000000490800720c */ /* 0x000fe20003f04070 */
[----:B------:R-:W-:Y:S01]  /*2ff0*/  IMAD.HI.U32 R2, R9, R11, RZ ;  /* 0x0000000b09027227 */ /* 0x000fe200078e00ff */
[----:B------:R-:W-:Y:S01]  /*3000*/  LOP3.LUT R6, R10, 0x2e, RZ, 0xfc, !PT ;  /* 0x0000002e0a067812 */ /* 0x000fe200078efcff */
[----:B------:R-:W-:Y:S02]  /*3010*/  STL [R1+0x1b8], R16 ;  /* 0x0001b81001007387 */ /* 0x000fe40000100800 */
[----:B------:R-:W-:-:S02]  /*3020*/  IMAD R5, R8, R5, R4 ;  /* 0x0000000508057224 */ /* 0x000fc400078e0204 */
[----:B------:R-:W-:-:S04]  /*3030*/  IMAD.HI.U32 R4, R9, R13, RZ ;  /* 0x0000000d09047227 */ /* 0x000fc800078e00ff */
[----:B------:R-:W-:Y:S02]  /*3040*/  @!P5 IMAD.IADD R72, R72, 0x1, -R8 ;  /* 0x000000014848d824 */ /* 0x000fe400078e0a08 */
[----:B------:R-:W-:Y:S02]  /*3050*/  IMAD.MOV.U32 R15, RZ, RZ, R17 ;  /* 0x000000ffff0f7224 */ /* 0x000fe400078e0011 */
[----:B------:R-:W-:Y:S01]  /*3060*/  IMAD.MOV R2, RZ, RZ, -R2 ;  /* 0x000000ffff027224 */ /* 0x000fe200078e0a02 */
[C---:B------:R-:W-:Y:S01]  /*3070*/  ISETP.GT.U32.AND P5, PT, R8.reuse, R72, PT ;  /* 0x000000480800720c */ /* 0x040fe20003fa4070 */
[----:B------:R-:W-:Y:S02]  /*3080*/  IMAD.MOV R4, RZ, RZ, -R4 ;  /* 0x000000ffff047224 */ /* 0x000fe400078e0a04 */
[----:B------:R-:W-:Y:S01]  /*3090*/  @!P4 IMAD.MOV R15, RZ, RZ, -R15 ;  /* 0x000000ffff0fc224 */ /* 0x000fe200078e0a0f */
[C---:B------:R-:W-:Y:S01]  /*30a0*/  ISETP.GT.U32.AND P4, PT, R8.reuse, R5, PT ;  /* 0x000000050800720c */ /* 0x040fe20003f84070 */
[----:B------:R-:W-:-:S02]  /*30b0*/  IMAD R11, R8, R2, R11 ;  /* 0x00000002080b7224 */ /* 0x000fc400078e020b */
[--C-:B------:R-:W-:Y:S01]  /*30c0*/  @!P0 IMAD.IADD R73, R73, 0x1, -R8.reuse ;  /* 0x0000000149498824 */ /* 0x100fe200078e0a08 */
[----:B------:R0:W-:Y:S01]  /*30d0*/  STL [R1+0x1bc], R15 ;  /* 0x0001bc0f01007387 */ /* 0x0001e20000100800 */
[----:B------:R-:W-:Y:S01]  /*30e0*/  IMAD R13, R8, R4, R13 ;  /* 0x00000004080d7224 */ /* 0x000fe200078e020d */
[----:B------:R-:W-:Y:S01]  /*30f0*/  ISETP.GE.AND P0, PT, R14, RZ, PT ;  /* 0x000000ff0e00720c */ /* 0x000fe20003f06270 */
[----:B------:R-:W-:Y:S01]  /*3100*/  @!P6 IMAD.MOV R73, RZ, RZ, -R73 ;  /* 0x000000ffff49e224 */ /* 0x000fe200078e0a49 */
[----:B------:R-:W-:Y:S01]  /*3110*/  LOP3.LUT R14, R10, 0x30, RZ, 0xfc, !PT ;  /* 0x000000300a0e7812 */ /* 0x000fe200078efcff */
[--C-:B------:R-:W-:Y:S01]  /*3120*/  @!P5 IMAD.IADD R72, R72, 0x1, -R8.reuse ;  /* 0x000000014848d824 */ /* 0x100fe200078e0a08 */
[C---:B------:R-:W-:Y:S02]  /*3130*/  ISETP.GT.U32.AND P5, PT, R8.reuse, R11, PT ;  /* 0x0000000b0800720c */ /* 0x040fe40003fa4070 */
[----:B------:R-:W-:Y:S01]  /*3140*/  ISETP.GT.U32.AND P6, PT, R8, R13, PT ;  /* 0x0000000d0800720c */ /* 0x000fe20003fc4070 */
[----:B------:R-:W-:Y:S01]  /*3150*/  @!P4 IMAD.IADD R5, R5, 0x1, -R8 ;  /* 0x000000010505c824 */ /* 0x000fe200078e0a08 */
[----:B0-----:R-:W-:Y:S01]  /*3160*/  IABS R15, R6 ;  /* 0x00000006000f7213 */ /* 0x001fe20000000000 */
[----:B------:R-:W-:Y:S01]  /*3170*/  @!P2 IMAD.MOV R72, RZ, RZ, -R72 ;  /* 0x000000ffff48a224 */ /* 0x000fe200078e0a48 */
[----:B------:R-:W-:-:S02]  /*3180*/  ISETP.GE.AND P2, PT, R6, RZ, PT ;  /* 0x000000ff0600720c */ /* 0x000fc40003f46270 */
[----:B------:R-:W-:Y:S01]  /*3190*/  ISETP.GT.U32.AND P4, PT, R8, R5, PT ;  /* 0x000000050800720c */ /* 0x000fe20003f84070 */
[----:B------:R-:W-:Y:S01]  /*31a0*/  IMAD.HI.U32 R2, R9, R15, RZ ;  /* 0x0000000f09027227 */ /* 0x000fe200078e00ff */
[----:B------:R-:W-:Y:S02]  /*31b0*/  LOP3.LUT R4, R10, 0x2f, RZ, 0xfc, !PT ;  /* 0x0000002f0a047812 */ /* 0x000fe400078efcff */
[----:B------:R-:W-:Y:S01]  /*31c0*/  IABS R26, R14 ;  /* 0x0000000e001a7213 */ /* 0x000fe20000000000 */
[--C-:B------:R-:W-:Y:S01]  /*31d0*/  @!P5 IMAD.IADD R11, R11, 0x1, -R8.reuse ;  /* 0x000000010b0bd824 */ /* 0x100fe200078e0a08 */
[----:B------:R-:W-:Y:S01]  /*31e0*/  IABS R12, R4 ;  /* 0x00000004000c7213 */ /* 0x000fe20000000000 */
[----:B------:R-:W-:Y:S02]  /*31f0*/  @!P6 IMAD.IADD R13, R13, 0x1, -R8 ;  /* 0x000000010d0de824 */ /* 0x000fe400078e0a08 */
[----:B------:R-:W-:Y:S01]  /*3200*/  IMAD.MOV R6, RZ, RZ, -R2 ;  /* 0x000000ffff067224 */ /* 0x000fe200078e0a02 */
[C---:B------:R-:W-:Y:S01]  /*3210*/  ISETP.GT.U32.AND P5, PT, R8.reuse, R11, PT ;  /* 0x0000000b0800720c */ /* 0x040fe20003fa4070 */
[----:B------:R-:W-:Y:S01]  /*3220*/  IMAD.HI.U32 R2, R9, R12, RZ ;  /* 0x0000000c09027227 */ /* 0x000fe200078e00ff */
[----:B------:R-:W-:-:S03]  /*3230*/  ISETP.GT.U32.AND P6, PT, R8, R13, PT ;  /* 0x0000000d0800720c */ /* 0x000fc60003fc4070 */
[----:B------:R-:W-:Y:S01]  /*3240*/  @!P4 IMAD.IADD R5, R5, 0x1, -R8 ;  /* 0x000000010505c824 */ /* 0x000fe200078e0a08 */
[----:B------:R-:W-:Y:S01]  /*3250*/  ISETP.GE.AND P4, PT, R4, RZ, PT ;  /* 0x000000ff0400720c */ /* 0x000fe20003f86270 */
[----:B------:R-:W-:Y:S02]  /*3260*/  IMAD R15, R8, R6, R15 ;  /* 0x00000006080f7224 */ /* 0x000fe400078e020f */
[----:B------:R-:W-:-:S04]  /*3270*/  IMAD.HI.U32 R4, R9, R26, RZ ;  /* 0x0000001a09047227 */ /* 0x000fc800078e00ff */
[----:B------:R-:W-:Y:S01]  /*3280*/  @!P5 IMAD.IADD R11, R11, 0x1, -R8 ;  /* 0x000000010b0bd824 */ /* 0x000fe200078e0a08 */
[C---:B------:R-:W-:Y:S01]  /*3290*/  ISETP.GT.U32.AND P5, PT, R8.reuse, R15, PT ;  /* 0x0000000f0800720c */ /* 0x040fe20003fa4070 */
[----:B------:R-:W-:Y:S02]  /*32a0*/  IMAD.MOV R17, RZ, RZ, -R4 ;  /* 0x000000ffff117224 */ /* 0x000fe400078e0a04 */
[----:B------:R-:W-:Y:S02]  /*32b0*/  @!P6 IMAD.IADD R13, R13, 0x1, -R8 ;  /* 0x000000010d0de824 */ /* 0x000fe400078e0a08 */
[----:B------:R-:W-:Y:S01]  /*32c0*/  IMAD R26, R8, R17, R26 ;  /* 0x00000011081a7224 */ /* 0x000fe200078e021a */
[----:B------:R-:W-:Y:S01]  /*32d0*/  LOP3.LUT R17, R10, 0x32, RZ, 0xfc, !PT ;  /* 0x000000320a117812 */ /* 0x000fe200078efcff */
[----:B------:R-:W-:Y:S02]  /*32e0*/  IMAD.MOV.U32 R6, RZ, RZ, R13 ;  /* 0x000000ffff067224 */ /* 0x000fe400078e000d */
[----:B------:R-:W-:Y:S01]  /*32f0*/  IMAD.MOV.U32 R16, RZ, RZ, R5 ;  /* 0x000000ffff107224 */ /* 0x000fe200078e0005 */
[----:B------:R-:W-:Y:S01]  /*3300*/  IABS R70, R17 ;  /* 0x0000001100467213 */ /* 0x000fe20000000000 */
[----:B------:R-:W-:Y:S01]  /*3310*/  @!P0 IMAD.MOV R6, RZ, RZ, -R6 ;  /* 0x000000ffff068224 */ /* 0x000fe200078e0a06 */
[----:B------:R-:W-:Y:S01]  /*3320*/  ISETP.GT.U32.AND P0, PT, R8, R26, PT ;  /* 0x0000001a0800720c */ /* 0x000fe20003f04070 */
[----:B------:R-:W-:Y:S01]  /*3330*/  IMAD.MOV R5, RZ, RZ, -R2 ;  /* 0x000000ffff057224 */ /* 0x000fe200078e0a02 */
[----:B------:R-:W-:Y:S01]  /*3340*/  LOP3.LUT R2, R10, 0x31, RZ, 0xfc, !PT ;  /* 0x000000310a027812 */ /* 0x000fe200078efcff */
[----:B------:R-:W-:-:S02]  /*3350*/  @!P5 IMAD.IADD R15, R15, 0x1, -R8 ;  /* 0x000000010f0fd824 */ /* 0x000fc400078e0a08 */
[----:B------:R-:W-:Y:S01]  /*3360*/  @!P3 IMAD.MOV R16, RZ, RZ, -R16 ;  /* 0x000000ffff10b224 */ /* 0x000fe200078e0a10 */
[----:B------:R-:W-:Y:S01]  /*3370*/  ISETP.GE.AND P3, PT, R14, RZ, PT ;  /* 0x000000ff0e00720c */ /* 0x000fe20003f66270 */
[C---:B------:R-:W-:Y:S01]  /*3380*/  IMAD R5, R8.reuse, R5, R12 ;  /* 0x0000000508057224 */ /* 0x040fe200078e020c */
[C---:B------:R-:W-:Y:S01]  /*3390*/  ISETP.GT.U32.AND P5, PT, R8.reuse, R15, PT ;  /* 0x0000000f0800720c */ /* 0x040fe20003fa4070 */
[----:B------:R-:W-:Y:S01]  /*33a0*/  IMAD.MOV.U32 R4, RZ, RZ, R11 ;  /* 0x000000ffff047224 */ /* 0x000fe200078e000b */
[----:B------:R0:W-:Y:S01]  /*33b0*/  STL [R1+0x1c0], R16 ;  /* 0x0001c01001007387 */ /* 0x0001e20000100800 */
[----:B------:R-:W-:Y:S02]  /*33c0*/  IABS R71, R2 ;  /* 0x0000000200477213 */ /* 0x000fe40000000000 */
[----:B------:R-:W-:Y:S01]  /*33d0*/  @!P1 IMAD.MOV R4, RZ, RZ, -R4 ;  /* 0x000000ffff049224 */ /* 0x000fe200078e0a04 */
[----:B------:R-:W-:Y:S01]  /*33e0*/  ISETP.GT.U32.AND P1, PT, R8, R5, PT ;  /* 0x000000050800720c */ /* 0x000fe20003f24070 */
[----:B------:R-:W-:Y:S01]  /*33f0*/  @!P0 IMAD.IADD R26, R26, 0x1, -R8 ;  /* 0x000000011a1a8824 */ /* 0x000fe200078e0a08 */
[----:B------:R-:W-:Y:S01]  /*3400*/  ISETP.GE.AND P6, PT, R2, RZ, PT ;  /* 0x000000ff0200720c */ /* 0x000fe20003fc6270 */
[----:B------:R-:W-:Y:S01]  /*3410*/  IMAD.HI.U32 R2, R9, R71, RZ ;  /* 0x0000004709027227 */ /* 0x000fe200078e00ff */
[----:B------:R1:W-:Y:S01]  /*3420*/  STL [R1+0x1c4], R4 ;  /* 0x0001c40401007387 */ /* 0x0003e20000100800 */
[----:B------:R-:W-:-:S02]  /*3430*/  IABS R12, R18 ;  /* 0x00000012000c7213 */ /* 0x000fc40000000000 */
[----:B0-----:R-:W-:Y:S01]  /*3440*/  LOP3.LUT R16, R10, 0x34, RZ, 0xfc, !PT ;  /* 0x000000340a107812 */ /* 0x001fe200078efcff */
[----:B------:R-:W-:Y:S01]  /*3450*/  @!P5 IMAD.IADD R15, R15, 0x1, -R8 ;  /* 0x000000010f0fd824 */ /* 0x000fe200078e0a08 */
[----:B------:R-:W-:Y:S01]  /*3460*/  ISETP.GT.U32.AND P0, PT, R8, R26, PT ;  /* 0x0000001a0800720c */ /* 0x000fe20003f04070 */
[----:B------:R0:W-:Y:S01]  /*3470*/  STL [R1+0x1c8], R6 ;  /* 0x0001c80601007387 */ /* 0x0001e20000100800 */
[----:B------:R-:W-:Y:S01]  /*3480*/  IABS R14, R16 ;  /* 0x00000010000e7213 */ /* 0x000fe20000000000 */
[----:B------:R-:W-:Y:S01]  /*3490*/  IMAD.MOV.U32 R20, RZ, RZ, R15 ;  /* 0x000000ffff147224 */ /* 0x000fe200078e000f */
[----:B------:R-:W-:Y:S01]  /*34a0*/  ISETP.GE.AND P5, PT, R17, RZ, PT ;  /* 0x000000ff1100720c */ /* 0x000fe20003fa6270 */
[----:B-1----:R-:W-:-:S04]  /*34b0*/  IMAD.HI.U32 R4, R9, R70, RZ ;  /* 0x0000004609047227 */ /* 0x002fc800078e00ff */
[----:B------:R-:W-:Y:S02]  /*34c0*/  IMAD.MOV R11, RZ, RZ, -R4 ;  /* 0x000000ffff0b7224 */ /* 0x000fe400078e0a04 */
[----:B------:R-:W-:-:S04]  /*34d0*/  IMAD.HI.U32 R4, R9, R14, RZ ;  /* 0x0000000e09047227 */ /* 0x000fc800078e00ff */
[----:B------:R-:W-:Y:S02]  /*34e0*/  @!P1 IMAD.IADD R5, R5, 0x1, -R8 ;  /* 0x0000000105059824 */ /* 0x000fe400078e0a08 */
[----:B------:R-:W-:Y:S02]  /*34f0*/  IMAD.MOV R15, RZ, RZ, -R4 ;  /* 0x000000ffff0f7224 */ /* 0x000fe400078e0a04 */
[C---:B------:R-:W-:Y:S01]  /*3500*/  IMAD R70, R8.reuse, R11, R70 ;  /* 0x0000000b08467224 */ /* 0x040fe200078e0246 */
[C---:B------:R-:W-:Y:S01]  /*3510*/  ISETP.GT.U32.AND P1, PT, R8.reuse, R5, PT ;  /* 0x000000050800720c */ /* 0x040fe20003f24070 */
[----:B------:R-:W-:Y:S01]  /*3520*/  IMAD R15, R8, R15, R14 ;  /* 0x0000000f080f7224 */ /* 0x000fe200078e020e */
[----:B------:R-:W-:Y:S01]  /*3530*/  LOP3.LUT R14, R10, 0x37, RZ, 0xfc, !PT ;  /* 0x000000370a0e7812 */ /* 0x000fe200078efcff */
[----:B------:R-:W-:Y:S02]  /*3540*/  @!P0 IMAD.IADD R26, R26, 0x1, -R8 ;  /* 0x000000011a1a8824 */ /* 0x000fe400078e0a08 */
[----:B0-----:R-:W-:-:S02]  /*3550*/  IMAD.MOV R6, RZ, RZ, -R2 ;  /* 0x000000ffff067224 */ /* 0x001fc400078e0a02 */
[----:B------:R-:W-:Y:S01]  /*3560*/  @!P2 IMAD.MOV R20, RZ, RZ, -R20 ;  /* 0x000000ffff14a224 */ /* 0x000fe200078e0a14 */
[----:B------:R-:W-:Y:S01]  /*3570*/  ISETP.GT.U32.AND P2, PT, R8, R70, PT ;  /* 0x000000460800720c */ /* 0x000fe20003f44070 */
[----:B------:R-:W-:-:S03]  /*3580*/  IMAD.HI.U32 R2, R9, R12, RZ ;  /* 0x0000000c09027227 */ /* 0x000fc600078e00ff */
[----:B------:R0:W-:Y:S01]  /*3590*/  STL [R1+0x1cc], R20 ;  /* 0x0001cc1401007387 */ /* 0x0001e20000100800 */
[----:B------:R-:W-:Y:S01]  /*35a0*/  @!P3 IMAD.MOV R26, RZ, RZ, -R26 ;  /* 0x000000ffff1ab224 */ /* 0x000fe200078e0a1a */
[C---:B------:R-:W-:Y:S01]  /*35b0*/  ISETP.GT.U32.AND P3, PT, R8.reuse, R15, PT ;  /* 0x0000000f0800720c */ /* 0x040fe20003f64070 */
[----:B------:R-:W-:Y:S01]  /*35c0*/  IMAD R71, R8, R6, R71 ;  /* 0x0000000608477224 */ /* 0x000fe200078e0247 */
[----:B------:R-:W-:Y:S01]  /*35d0*/  LOP3.LUT R6, R10, 0x35, RZ, 0xfc, !PT ;  /* 0x000000350a067812 */ /* 0x000fe200078efcff */
[----:B------:R-:W-:Y:S02]  /*35e0*/  IMAD.MOV R13, RZ, RZ, -R2 ;  /* 0x000000ffff0d7224 */ /* 0x000fe400078e0a02 */
[----:B------:R-:W-:Y:S01]  /*35f0*/  @!P1 IMAD.IADD R5, R5, 0x1, -R8 ;  /* 0x0000000105059824 */ /* 0x000fe200078e0a08 */
[----:B------:R-:W-:Y:S01]  /*3600*/  IABS R11, R6 ;  /* 0x00000006000b7213 */ /* 0x000fe20000000000 */
[C---:B------:R-:W-:Y:S01]  /*3610*/  IMAD R13, R8.reuse, R13, R12 ;  /* 0x0000000d080d7224 */ /* 0x040fe200078e020c */
[----:B------:R-:W-:Y:S01]  /*3620*/  ISETP.GT.U32.AND P1, PT, R8, R71, PT ;  /* 0x000000470800720c */ /* 0x000fe20003f24070 */
[----:B------:R-:W-:Y:S01]  /*3630*/  @!P2 IMAD.IADD R70, R70, 0x1, -R8 ;  /* 0x000000014646a824 */ /* 0x000fe200078e0a08 */
[----:B------:R-:W-:Y:S01]  /*3640*/  LOP3.LUT R12, R10, 0x36, RZ, 0xfc, !PT ;  /* 0x000000360a0c7812 */ /* 0x000fe200078efcff */
[----:B------:R-:W-:Y:S01]  /*3650*/  IMAD.HI.U32 R2, R9, R11, RZ ;  /* 0x0000000b09027227 */ /* 0x000fe200078e00ff */
[----:B------:R-:W-:-:S02]  /*3660*/  ISETP.GT.U32.AND P0, PT, R8, R13, PT ;  /* 0x0000000d0800720c */ /* 0x000fc40003f04070 */
[----:B------:R-:W-:Y:S01]  /*3670*/  IABS R17, R12 ;  /* 0x0000000c00117213 */ /* 0x000fe20000000000 */
[----:B------:R-:W-:Y:S01]  /*3680*/  @!P3 IMAD.IADD R15, R15, 0x1, -R8 ;  /* 0x000000010f0fb824 */ /* 0x000fe200078e0a08 */
[C---:B------:R-:W-:Y:S01]  /*3690*/  ISETP.GT.U32.AND P2, PT, R8.reuse, R70, PT ;  /* 0x000000460800720c */ /* 0x040fe20003f44070 */
[----:B------:R-:W-:Y:S02]  /*36a0*/  IMAD.MOV R2, RZ, RZ, -R2 ;  /* 0x000000ffff027224 */ /* 0x000fe400078e0a02 */
[----:B------:R-:W-:Y:S01]  /*36b0*/  IMAD.MOV.U32 R19, RZ, RZ, R5 ;  /* 0x000000ffff137224 */ /* 0x000fe200078e0005 */
[C---:B------:R-:W-:Y:S01]  /*36c0*/  ISETP.GT.U32.AND P3, PT, R8.reuse, R15, PT ;  /* 0x0000000f0800720c */ /* 0x040fe20003f64070 */
[----:B------:R-:W-:Y:S01]  /*36d0*/  IMAD R11, R8, R2, R11 ;  /* 0x00000002080b7224 */ /* 0x000fe200078e020b */
[----:B------:R-:W-:Y:S01]  /*36e0*/  IABS R5, R14 ;  /* 0x0000000e00057213 */ /* 0x000fe20000000000 */
[----:B------:R-:W-:-:S04]  /*36f0*/  IMAD.HI.U32 R2, R9, R17, RZ ;  /* 0x0000001109027227 */ /* 0x000fc800078e00ff */
[--C-:B------:R-:W-:Y:S02]  /*3700*/  @!P1 IMAD.IADD R71, R71, 0x1, -R8.reuse ;  /* 0x0000000147479824 */ /* 0x100fe400078e0a08 */
[----:B------:R-:W-:Y:S02]  /*3710*/  @!P0 IMAD.IADD R13, R13, 0x1, -R8 ;  /* 0x000000010d0d8824 */ /* 0x000fe400078e0a08 */
[----:B------:R-:W-:Y:S01]  /*3720*/  IMAD.MOV R2, RZ, RZ, -R2 ;  /* 0x000000ffff027224 */ /* 0x000fe200078e0a02 */
[----:B------:R-:W-:Y:S01]  /*3730*/  ISETP.GT.U32.AND P1, PT, R8, R71, PT ;  /* 0x000000470800720c */ /* 0x000fe20003f24070 */
[--C-:B------:R-:W-:Y:S01]  /*3740*/  @!P2 IMAD.IADD R70, R70, 0x1, -R8.reuse ;  /* 0x000000014646a824 */ /* 0x100fe200078e0a08 */
[C---:B------:R-:W-:Y:S01]  /*3750*/  ISETP.GT.U32.AND P0, PT, R8.reuse, R13, PT ;  /* 0x0000000d0800720c */ /* 0x040fe20003f04070 */
[C---:B------:R-:W-:Y:S01]  /*3760*/  IMAD R17, R8.reuse, R2, R17 ;  /* 0x0000000208117224 */ /* 0x040fe200078e0211 */
[----:B------:R-:W-:Y:S01]  /*3770*/  ISETP.GT.U32.AND P2, PT, R8, R11, PT ;  /* 0x0000000b0800720c */ /* 0x000fe20003f44070 */
[----:B------:R-:W-:Y:S01]  /*3780*/  @!P3 IMAD.IADD R15, R15, 0x1, -R8 ;  /* 0x000000010f0fb824 */ /* 0x000fe200078e0a08 */
[----:B------:R-:W-:Y:S01]  /*3790*/  LOP3.LUT R2, R10, 0x38, RZ, 0xfc, !PT ;  /* 0x000000380a027812 */ /* 0x000fe200078efcff */
[----:B------:R-:W-:Y:S01]  /*37a0*/  @!P4 IMAD.MOV R19, RZ, RZ, -R19 ;  /* 0x000000ffff13c224 */ /* 0x000fe200078e0a13 */
[----:B------:R-:W-:Y:S01]  /*37b0*/  ISETP.GT.U32.AND P3, PT, R8, R17, PT ;  /* 0x000000110800720c */ /* 0x000fe20003f64070 */
[----:B------:R-:W-:Y:S01]  /*37c0*/  IMAD.HI.U32 R4, R9, R5, RZ ;  /* 0x0000000509047227 */ /* 0x000fe200078e00ff */
[----:B------:R-:W-:-:S02]  /*37d0*/  ISETP.GE.AND P4, PT, R18, RZ, PT ;  /* 0x000000ff1200720c */ /* 0x000fc40003f86270 */
[----:B------:R-:W-:Y:S01]  /*37e0*/  IABS R29, R2 ;  /* 0x00000002001d7213 */ /* 0x000fe20000000000 */
[--C-:B------:R-:W-:Y:S01]  /*37f0*/  @!P1 IMAD.IADD R71, R71, 0x1, -R8.reuse ;  /* 0x0000000147479824 */ /* 0x100fe200078e0a08 */
[----:B------:R-:W-:Y:S01]  /*3800*/  ISETP.GE.AND P1, PT, R16, RZ, PT ;  /* 0x000000ff1000720c */ /* 0x000fe20003f26270 */
[----:B------:R-:W-:Y:S01]  /*3810*/  @!P0 IMAD.IADD R13, R13, 0x1, -R8 ;  /* 0x000000010d0d8824 */ /* 0x000fe200078e0a08 */
[----:B------:R1:W-:Y:S01]  /*3820*/  STL [R1+0x288], R19 ;  /* 0x0002881301007387 */ /* 0x0003e20000100800 */
[----:B------:R-:W-:Y:S01]  /*3830*/  IMAD.MOV R4, RZ, RZ, -R4 ;  /* 0x000000ffff047224 */ /* 0x000fe200078e0a04 */
[----:B------:R-:W-:Y:S01]  /*3840*/  ISETP.GE.AND P0, PT, R14, RZ, PT ;  /* 0x000000ff0e00720c */ /* 0x000fe20003f06270 */
[--C-:B------:R-:W-:Y:S01]  /*3850*/  @!P2 IMAD.IADD R11, R11, 0x1, -R8.reuse ;  /* 0x000000010b0ba824 */ /* 0x100fe200078e0a08 */
[C---:B------:R-:W-:Y:S01]  /*3860*/  LOP3.LUT R14, R10.reuse, 0x3b, RZ, 0xfc, !PT ;  /* 0x0000003b0a0e7812 */ /* 0x040fe200078efcff */
[----:B0-----:R-:W-:Y:S01]  /*3870*/  IMAD.MOV.U32 R20, RZ, RZ, R13 ;  /* 0x000000ffff147224 */ /* 0x001fe200078e000d */
[----:B------:R-:W-:Y:S01]  /*3880*/  LOP3.LUT R18, R10, 0x3f, RZ, 0xfc, !PT ;  /* 0x0000003f0a127812 */ /* 0x000fe200078efcff */
[----:B------:R-:W-:Y:S01]  /*3890*/  @!P3 IMAD.IADD R17, R17, 0x1, -R8 ;  /* 0x000000011111b824 */ /* 0x000fe200078e0a08 */
[C---:B------:R-:W-:Y:S01]  /*38a0*/  ISETP.GT.U32.AND P2, PT, R8.reuse, R11, PT ;  /* 0x0000000b0800720c */ /* 0x040fe20003f44070 */
[----:B------:R-:W-:Y:S01]  /*38b0*/  IMAD R5, R8, R4, R5 ;  /* 0x0000000408057224 */ /* 0x000fe200078e0205 */
[----:B------:R-:W-:Y:S01]  /*38c0*/  LOP3.LUT R4, R10, 0x39, RZ, 0xfc, !PT ;  /* 0x000000390a047812 */ /* 0x000fe200078efcff */
[----:B------:R-:W-:Y:S01]  /*38d0*/  @!P4 IMAD.MOV R20, RZ, RZ, -R20 ;  /* 0x000000ffff14c224 */ /* 0x000fe200078e0a14 */
[----:B------:R-:W-:Y:S01]  /*38e0*/  ISETP.GE.AND P4, PT, R2, RZ, PT ;  /* 0x000000ff0200720c */ /* 0x000fe20003f86270 */
[----:B-1----:R-:W-:Y:S01]  /*38f0*/  IMAD.MOV.U32 R19, RZ, RZ, R15 ;  /* 0x000000ffff137224 */ /* 0x002fe200078e000f */
[----:B------:R-:W-:Y:S01]  /*3900*/  ISETP.GT.U32.AND P3, PT, R8, R17, PT ;  /* 0x000000110800720c */ /* 0x000fe20003f64070 */
[----:B------:R-:W-:Y:S01]  /*3910*/  IMAD.HI.U32 R2, R9, R29, RZ ;  /* 0x0000001d09027227 */ /* 0x000fe200078e00ff */
[----:B------:R-:W-:Y:S01]  /*3920*/  IABS R69, R4 ;  /* 0x0000000400457213 */ /* 0x000fe20000000000 */
[----:B------:R0:W-:Y:S01]  /*3930*/  STL [R1+0x298], R20 ;  /* 0x0002981401007387 */ /* 0x0001e20000100800 */
[----:B------:R-:W-:Y:S01]  /*3940*/  IABS R13, R14 ;  /* 0x0000000e000d7213 */ /* 0x000fe20000000000 */
[----:B------:R-:W-:Y:S01]  /*3950*/  @!P6 IMAD.MOV R71, RZ, RZ, -R71 ;  /* 0x000000ffff47e224 */ /* 0x000fe200078e0a47 */
[----:B------:R-:W-:Y:S01]  /*3960*/  ISETP.GE.AND P6, PT, R6, RZ, PT ;  /* 0x000000ff0600720c */ /* 0x000fe20003fc6270 */
[----:B------:R-:W-:Y:S01]  /*3970*/  @!P1 IMAD.MOV R19, RZ, RZ, -R19 ;  /* 0x000000ffff139224 */ /* 0x000fe200078e0a13 */
[----:B------:R-:W-:Y:S01]  /*3980*/  ISETP.GE.AND P1, PT, R4, RZ, PT ;  /* 0x000000ff0400720c */ /* 0x000fe20003f26270 */
[----:B------:R-:W-:-:S02]  /*3990*/  IMAD.MOV R2, RZ, RZ, -R2 ;  /* 0x000000ffff027224 */ /* 0x000fc400078e0a02 */
[----:B------:R-:W-:Y:S01]  /*39a0*/  IMAD.HI.U32 R4, R9, R69, RZ ;  /* 0x0000004509047227 */ /* 0x000fe200078e00ff */
[----:B------:R1:W-:Y:S01]  /*39b0*/  STL [R1+0x2a4], R19 ;  /* 0x0002a41301007387 */ /* 0x0003e20000100800 */
[----:B0-----:R-:W-:Y:S02]  /*39c0*/  LOP3.LUT R20, R10, 0x3e, RZ, 0xfc, !PT ;  /* 0x0000003e0a147812 */ /* 0x001fe400078efcff */
[C---:B------:R-:W-:Y:S02]  /*39d0*/  IMAD R29, R8.reuse, R2, R29 ;  /* 0x00000002081d7224 */ /* 0x040fe400078e021d */
[----:B------:R-:W-:Y:S01]  /*39e0*/  @!P2 IMAD.IADD R11, R11, 0x1, -R8 ;  /* 0x000000010b0ba824 */ /* 0x000fe200078e0a08 */
[C---:B------:R-:W-:Y:S01]  /*39f0*/  ISETP.GT.U32.AND P2, PT, R8.reuse, R5, PT ;  /* 0x000000050800720c */ /* 0x040fe20003f44070 */
[----:B------:R-:W-:Y:S02]  /*3a00*/  IMAD.MOV R4, RZ, RZ, -R4 ;  /* 0x000000ffff047224 */ /* 0x000fe400078e0a04 */
[----:B------:R-:W-:Y:S01]  /*3a10*/  @!P3 IMAD.IADD R17, R17, 0x1, -R8 ;  /* 0x000000011111b824 */ /* 0x000fe200078e0a08 */
[C---:B------:R-:W-:Y:S01]  /*3a20*/  ISETP.GT.U32.AND P3, PT, R8.reuse, R29, PT ;  /* 0x0000001d0800720c */ /* 0x040fe20003f64070 */
[----:B------:R-:W-:Y:S01]  /*3a30*/  IMAD R69, R8, R4, R69 ;  /* 0x0000000408457224 */ /* 0x000fe200078e0245 */
[----:B-1----:R-:W-:Y:S01]  /*3a40*/  IABS R19, R20 ;  /* 0x0000001400137213 */ /* 0x002fe20000000000 */
[----:B------:R-:W-:-:S02]  /*3a50*/  IMAD.MOV.U32 R16, RZ, RZ, R11 ;  /* 0x000000ffff107224 */ /* 0x000fc400078e000b */
[----:B------:R-:W-:Y:S01]  /*3a60*/  @!P5 IMAD.MOV R70, RZ, RZ, -R70 ;  /* 0x000000ffff46d224 */ /* 0x000fe200078e0a46 */
[----:B------:R-:W-:Y:S01]  /*3a70*/  ISETP.GE.AND P5, PT, R12, RZ, PT ;  /* 0x000000ff0c00720c */ /* 0x000fe20003fa6270 */
[----:B------:R-:W-:Y:S01]  /*3a80*/  @!P6 IMAD.MOV R16, RZ, RZ, -R16 ;  /* 0x000000ffff10e224 */ /* 0x000fe200078e0a10 */
[----:B------:R-:W-:Y:S01]  /*3a90*/  ISETP.GT.U32.AND P6, PT, R8, R69, PT ;  /* 0x000000450800720c */ /* 0x000fe20003fc4070 */
[----:B------:R-:W-:Y:S01]  /*3aa0*/  IMAD.MOV.U32 R15, RZ, RZ, R17 ;  /* 0x000000ffff0f7224 */ /* 0x000fe200078e0011 */
[----:B------:R-:W-:Y:S01]  /*3ab0*/  LOP3.LUT R12, R10, 0x3a, RZ, 0xfc, !PT ;  /* 0x0000003a0a0c7812 */ /* 0x000fe200078efcff */
[--C-:B------:R-:W-:Y:S01]  /*3ac0*/  @!P2 IMAD.IADD R5, R5, 0x1, -R8.reuse ;  /* 0x000000010505a824 */ /* 0x100fe200078e0a08 */
[----:B------:R0:W-:Y:S01]  /*3ad0*/  STL [R1+0x2d0], R16 ;  /* 0x0002d01001007387 */ /* 0x0001e20000100800 */
[----:B------:R-:W-:Y:S01]  /*3ae0*/  @!P3 IMAD.IADD R29, R29, 0x1, -R8 ;  /* 0x000000011d1db824 */ /* 0x000fe200078e0a08 */
[----:B------:R-:W-:Y:S01]  /*3af0*/  IABS R6, R12 ;  /* 0x0000000c00067213 */ /* 0x000fe20000000000 */
[----:B------:R-:W-:Y:S01]  /*3b00*/  IMAD.HI.U32 R4, R9, R13, RZ ;  /* 0x0000000d09047227 */ /* 0x000fe200078e00ff */
[----:B------:R-:W-:-:S02]  /*3b10*/  ISETP.GT.U32.AND P2, PT, R8, R5, PT ;  /* 0x000000050800720c */ /* 0x000fc40003f44070 */
[----:B------:R-:W-:Y:S01]  /*3b20*/  ISETP.GT.U32.AND P3, PT, R8, R29, PT ;  /* 0x0000001d0800720c */ /* 0x000fe20003f64070 */
[----:B------:R-:W-:Y:S01]  /*3b30*/  IMAD.HI.U32 R2, R9, R6, RZ ;  /* 0x0000000609027227 */ /* 0x000fe200078e00ff */
[----:B------:R-:W-:Y:S02]  /*3b40*/  IABS R17, R18 ;  /* 0x0000001200117213 */ /* 0x000fe40000000000 */
[----:B0-----:R-:W-:Y:S01]  /*3b50*/  LOP3.LUT R16, R10, 0x3d, RZ, 0xfc, !PT ;  /* 0x0000003d0a107812 */ /* 0x001fe200078efcff */
[----:B------:R-:W-:Y:S02]  /*3b60*/  @!P6 IMAD.IADD R69, R69, 0x1, -R8 ;  /* 0x000000014545e824 */ /* 0x000fe400078e0a08 */
[----:B------:R-:W-:Y:S01]  /*3b70*/  @!P5 IMAD.MOV R15, RZ, RZ, -R15 ;  /* 0x000000ffff0fd224 */ /* 0x000fe200078e0a0f */
[----:B------:R-:W-:Y:S01]  /*3b80*/  IABS R21, R16 ;  /* 0x0000001000157213 */ /* 0x000fe20000000000 */
[----:B------:R-:W-:Y:S01]  /*3b90*/  IMAD.MOV R11, RZ, RZ, -R2 ;  /* 0x000000ffff0b7224 */ /* 0x000fe200078e0a02 */
[C---:B------:R-:W-:Y:S01]  /*3ba0*/  ISETP.GT.U32.AND P6, PT, R8.reuse, R69, PT ;  /* 0x000000450800720c */ /* 0x040fe20003fc4070 */
[----:B------:R-:W-:Y:S01]  /*3bb0*/  IMAD.MOV R4, RZ, RZ, -R4 ;  /* 0x000000ffff047224 */ /* 0x000fe200078e0a04 */
[----:B------:R0:W-:Y:S01]  /*3bc0*/  STL [R1+0x2dc], R15 ;  /* 0x0002dc0f01007387 */ /* 0x0001e20000100800 */
[----:B------:R-:W-:Y:S01]  /*3bd0*/  IMAD R11, R8, R11, R6 ;  /* 0x0000000b080b7224 */ /* 0x000fe200078e0206 */
[----:B------:R-:W-:Y:S01]  /*3be0*/  ISETP.GE.AND P5, PT, R12, RZ, PT ;  /* 0x000000ff0c00720c */ /* 0x000fe20003fa6270 */
[--C-:B------:R-:W-:Y:S01]  /*3bf0*/  @!P3 IMAD.IADD R29, R29, 0x1, -R8.reuse ;  /* 0x000000011d1db824 */ /* 0x100fe200078e0a08 */
[----:B------:R-:W-:Y:S01]  /*3c00*/  LOP3.LUT R12, R10, 0x40, RZ, 0xfc, !PT ;  /* 0x000000400a0c7812 */ /* 0x000fe200078efcff */
[C---:B------:R-:W-:Y:S01]  /*3c10*/  IMAD R13, R8.reuse, R4, R13 ;  /* 0x00000004080d7224 */ /* 0x040fe200078e020d */
[----:B------:R-:W-:Y:S01]  /*3c20*/  ISETP.GT.U32.AND P3, PT, R8, R11, PT ;  /* 0x0000000b0800720c */ /* 0x000fe20003f64070 */
[----:B------:R-:W-:Y:S01]  /*3c30*/  @!P2 IMAD.IADD R5, R5, 0x1, -R8 ;  /* 0x000000010505a824 */ /* 0x000fe200078e0a08 */
[----:B------:R-:W-:Y:S01]  /*3c40*/  ISETP.GE.AND P2, PT, R14, RZ, PT ;  /* 0x000000ff0e00720c */ /* 0x000fe20003f46270 */
[----:B------:R-:W-:Y:S01]  /*3c50*/  IMAD.HI.U32 R4, R9, R19, RZ ;  /* 0x0000001309047227 */ /* 0x000fe200078e00ff */
[----:B0-----:R-:W-:-:S02]  /*3c60*/  IABS R15, R22 ;  /* 0x00000016000f7213 */ /* 0x001fc40000000000 */
[----:B------:R-:W-:Y:S01]  /*3c70*/  IABS R28, R12 ;  /* 0x0000000c001c7213 */ /* 0x000fe20000000000 */
[----:B------:R-:W-:Y:S01]  /*3c80*/  @!P6 IMAD.IADD R69, R69, 0x1, -R8 ;  /* 0x000000014545e824 */ /* 0x000fe200078e0a08 */
[----:B------:R-:W-:Y:S01]  /*3c90*/  ISETP.GT.U32.AND P6, PT, R8, R13, PT ;  /* 0x0000000d0800720c */ /* 0x000fe20003fc4070 */
[----:B------:R-:W-:-:S04]  /*3ca0*/  IMAD.HI.U32 R2, R9, R15, RZ ;  /* 0x0000000f09027227 */ /* 0x000fc800078e00ff */
[----:B------:R-:W-:Y:S02]  /*3cb0*/  IMAD.MOV R6, RZ, RZ, -R2 ;  /* 0x000000ffff067224 */ /* 0x000fe400078e0a02 */
[----:B------:R-:W-:-:S04]  /*3cc0*/  IMAD.HI.U32 R2, R9, R21, RZ ;  /* 0x0000001509027227 */ /* 0x000fc800078e00ff */
[C---:B------:R-:W-:Y:S02]  /*3cd0*/  IMAD R15, R8.reuse, R6, R15 ;  /* 0x00000006080f7224 */ /* 0x040fe400078e020f */
[----:B------:R-:W-:Y:S02]  /*3ce0*/  IMAD.MOV R14, RZ, RZ, -R2 ;  /* 0x000000ffff0e7224 */ /* 0x000fe400078e0a02 */
[--C-:B------:R-:W-:Y:S01]  /*3cf0*/  @!P3 IMAD.IADD R11, R11, 0x1, -R8.reuse ;  /* 0x000000010b0bb824 */ /* 0x100fe200078e0a08 */
[C---:B------:R-:W-:Y:S01]  /*3d00*/  ISETP.GT.U32.AND P3, PT, R8.reuse, R15, PT ;  /* 0x0000000f0800720c */ /* 0x040fe20003f64070 */
[----:B------:R-:W-:Y:S01]  /*3d10*/  IMAD R21, R8, R14, R21 ;  /* 0x0000000e08157224 */ /* 0x000fe200078e0215 */
[----:B------:R-:W-:Y:S01]  /*3d20*/  LOP3.LUT R14, R10, 0x42, RZ, 0xfc, !PT ;  /* 0x000000420a0e7812 */ /* 0x000fe200078efcff */
[----:B------:R-:W-:Y:S02]  /*3d30*/  @!P6 IMAD.IADD R13, R13, 0x1, -R8 ;  /* 0x000000010d0de824 */ /* 0x000fe400078e0a08 */
[----:B------:R-:W-:Y:S01]  /*3d40*/  IMAD.MOV R4, RZ, RZ, -R4 ;  /* 0x000000ffff047224 */ /* 0x000fe200078e0a04 */
[----:B------:R-:W-:Y:S01]  /*3d50*/  ISETP.GT.U32.AND P6, PT, R8, R21, PT ;  /* 0x000000150800720c */ /* 0x000fe20003fc4070 */
[----:B------:R-:W-:-:S02]  /*3d60*/  IMAD.MOV.U32 R30, RZ, RZ, R5 ;  /* 0x000000ffff1e7224 */ /* 0x000fc400078e0005 */
[----:B------:R-:W-:-:S04]  /*3d70*/  IMAD.HI.U32 R6, R9, R17, RZ ;  /* 0x0000001109067227 */ /* 0x000fc800078e00ff */
[----:B------:R-:W-:Y:S01]  /*3d80*/  @!P3 IMAD.IADD R15, R15, 0x1, -R8 ;  /* 0x000000010f0fb824 */ /* 0x000fe200078e0a08 */
[C---:B------:R-:W-:Y:S01]  /*3d90*/  ISETP.GT.U32.AND P3, PT, R8.reuse, R11, PT ;  /* 0x0000000b0800720c */ /* 0x040fe20003f64070 */
[C---:B------:R-:W-:Y:S02]  /*3da0*/  IMAD R19, R8.reuse, R4, R19 ;  /* 0x0000000408137224 */ /* 0x040fe400078e0213 */
[----:B------:R-:W-:Y:S01]  /*3db0*/  @!P0 IMAD.MOV R30, RZ, RZ, -R30 ;  /* 0x000000ffff1e8224 */ /* 0x000fe200078e0a1e */
[C---:B------:R-:W-:Y:S01]  /*3dc0*/  ISETP.GT.U32.AND P0, PT, R8.reuse, R13, PT ;  /* 0x0000000d0800720c */ /* 0x040fe20003f04070 */
[----:B------:R-:W-:Y:S01]  /*3dd0*/  @!P6 IMAD.IADD R21, R21, 0x1, -R8 ;  /* 0x000000011515e824 */ /* 0x000fe200078e0a08 */
[----:B------:R-:W-:Y:S01]  /*3de0*/  ISETP.GT.U32.AND P6, PT, R8, R15, PT ;  /* 0x0000000f0800720c */ /* 0x000fe20003fc4070 */
[----:B------:R-:W-:Y:S01]  /*3df0*/  IMAD.MOV R6, RZ, RZ, -R6 ;  /* 0x000000ffff067224 */ /* 0x000fe200078e0a06 */
[----:B------:R0:W-:Y:S01]  /*3e00*/  STL [R1+0x300], R30 ;  /* 0x0003001e01007387 */ /* 0x0001e20000100800 */
[----:B------:R-:W-:-:S04]  /*3e10*/  IMAD.HI.U32 R2, R9, R28, RZ ;  /* 0x0000001c09027227 */ /* 0x000fc800078e00ff */
[----:B------:R-:W-:Y:S01]  /*3e20*/  @!P1 IMAD.MOV R69, RZ, RZ, -R69 ;  /* 0x000000ffff459224 */ /* 0x000fe200078e0a45 */
[C---:B------:R-:W-:Y:S01]  /*3e30*/  ISETP.GT.U32.AND P1, PT, R8.reuse, R19, PT ;  /* 0x000000130800720c */ /* 0x040fe20003f24070 */
[----:B------:R-:W-:Y:S01]  /*3e40*/  @!P4 IMAD.MOV R29, RZ, RZ, -R29 ;  /* 0x000000ffff1dc224 */ /* 0x000fe200078e0a1d */
[C---:B------:R-:W-:Y:S01]  /*3e50*/  ISETP.GT.U32.AND P4, PT, R8.reuse, R21, PT ;  /* 0x000000150800720c */ /* 0x040fe20003f84070 */
[----:B------:R-:W-:Y:S01]  /*3e60*/  IMAD R17, R8, R6, R17 ;  /* 0x0000000608117224 */ /* 0x000fe200078e0211 */
[----:B------:R-:W-:Y:S01]  /*3e70*/  LOP3.LUT R6, R10, 0x41, RZ, 0xfc, !PT ;  /* 0x000000410a067812 */ /* 0x000fe200078efcff */
[----:B------:R-:W-:Y:S01]  /*3e80*/  IMAD.MOV R31, RZ, RZ, -R2 ;  /* 0x000000ffff1f7224 */ /* 0x000fe200078e0a02 */
[----:B0-----:R-:W-:Y:S01]  /*3e90*/  IABS R30, R14 ;  /* 0x0000000e001e7213 */ /* 0x001fe20000000000 */
[----:B------:R-:W-:Y:S01]  /*3ea0*/  @!P3 IMAD.IADD R11, R11, 0x1, -R8 ;  /* 0x000000010b0bb824 */ /* 0x000fe200078e0a08 */
[C---:B------:R-:W-:Y:S01]  /*3eb0*/  ISETP.GT.U32.AND P3, PT, R8.reuse, R17, PT ;  /* 0x000000110800720c */ /* 0x040fe20003f64070 */
[----:B------:R-:W-:Y:S01]  /*3ec0*/  IMAD R28, R8, R31, R28 ;  /* 0x0000001f081c7224 */ /* 0x000fe200078e021c */
[----:B------:R-:W-:Y:S01]  /*3ed0*/  IABS R68, R6 ;  /* 0x0000000600447213 */ /* 0x000fe20000000000 */
[--C-:B------:R-:W-:Y:S01]  /*3ee0*/  @!P0 IMAD.IADD R13, R13, 0x1, -R8.reuse ;  /* 0x000000010d0d8824 */ /* 0x100fe200078e0a08 */
[----:B------:R-:W-:Y:S01]  /*3ef0*/  ISETP.GE.AND P0, PT, R22, RZ, PT ;  /* 0x000000ff1600720c */ /* 0x000fe20003f06270 */
[--C-:B------:R-:W-:Y:S01]  /*3f00*/  @!P6 IMAD.IADD R15, R15, 0x1, -R8.reuse ;  /* 0x000000010f0fe824 */ /* 0x100fe200078e0a08 */
[----:B------:R-:W-:Y:S01]  /*3f10*/  ISETP.GT.U32.AND P6, PT, R8, R28, PT ;  /* 0x0000001c0800720c */ /* 0x000fe20003fc4070 */
[----:B------:R-:W-:Y:S01]  /*3f20*/  @!P1 IMAD.IADD R19, R19, 0x1, -R8 ;  /* 0x0000000113139824 */ /* 0x000fe200078e0a08 */
[----:B------:R-:W-:Y:S01]  /*3f30*/  ISETP.GE.AND P1, PT, R20, RZ, PT ;  /* 0x000000ff1400720c */ /* 0x000fe20003f26270 */
[----:B------:R-:W-:-:S02]  /*3f40*/  IMAD.MOV.U32 R33, RZ, RZ, R11 ;  /* 0x000000ffff217224 */ /* 0x000fc400078e000b */
[----:B------:R-:W-:Y:S01]  /*3f50*/  @!P4 IMAD.IADD R21, R21, 0x1, -R8 ;  /* 0x000000011515c824 */ /* 0x000fe200078e0a08 */
[----:B------:R-:W-:Y:S01]  /*3f60*/  ISETP.GE.AND P4, PT, R16, RZ, PT ;  /* 0x000000ff1000720c */ /* 0x000fe20003f86270 */
[----:B------:R-:W-:Y:S01]  /*3f70*/  @!P5 IMAD.MOV R33, RZ, RZ, -R33 ;  /* 0x000000ffff21d224 */ /* 0x000fe200078e0a21 */
[----:B------:R-:W-:Y:S01]  /*3f80*/  ISETP.GT.U32.AND P5, PT, R8, R19, PT ;  /* 0x000000130800720c */ /* 0x000fe20003fa4070 */
[----:B------:R-:W-:-:S03]  /*3f90*/  IMAD.HI.U32 R2, R9, R68, RZ ;  /* 0x0000004409027227 */ /* 0x000fc600078e00ff */
[----:B------:R-:W-:Y:S01]  /*3fa0*/  STL [R1+0x338], R33 ;  /* 0x0003382101007387 */ /* 0x000fe20000100800 */
[----:B------:R-:W-:-:S04]  /*3fb0*/  IMAD.HI.U32 R4, R9, R30, RZ ;  /* 0x0000001e09047227 */ /* 0x000fc800078e00ff */
[----:B------:R-:W-:Y:S01]  /*3fc0*/  IMAD.MOV.U32 R32, RZ, RZ, R13 ;  /* 0x000000ffff207224 */ /* 0x000fe200078e000d */
[----:B------:R-:W-:Y:S01]  /*3fd0*/  LOP3.LUT R13, R10, 0x44, RZ, 0xfc, !PT ;  /* 0x000000440a0d7812 */ /* 0x000fe200078efcff */
[----:B------:R-:W-:Y:S01]  /*3fe0*/  @!P3 IMAD.IADD R17, R17, 0x1, -R8 ;  /* 0x000000011111b824 */ /* 0x000fe200078e0a08 */
[----:B------:R-:W-:Y:S01]  /*3ff0*/  ISETP.GE.AND P3, PT, R18, RZ, PT ;  /* 0x000000ff1200720c */ /* 0x000fe20003f66270 */
[----:B------:R-:W-:Y:S01]  /*4000*/  IMAD.MOV.U32 R11, RZ, RZ, R15 ;  /* 0x000000ffff0b7224 */ /* 0x000fe200078e000f */
[----:B------:R-:W-:Y:S01]  /*4010*/  IABS R15, R13 ;  /* 0x0000000d000f7213 */ /* 0x000fe20000000000 */
[----:B------:R-:W-:Y:S02]  /*4020*/  IMAD.MOV R5, RZ, RZ, -R2 ;  /* 0x000000ffff057224 */ /* 0x000fe400078e0a02 */
[----:B------:R-:W-:Y:S01]  /*4030*/  IMAD.MOV R31, RZ, RZ, -R4 ;  /* 0x000000ffff1f7224 */ /* 0x000fe200078e0a04 */
[----:B------:R-:W-:Y:S01]  /*4040*/  LOP3.LUT R4, R10, 0x43, RZ, 0xfc, !PT ;  /* 0x000000430a047812 */ /* 0x000fe200078efcff */
[----:B------:R-:W-:Y:S01]  /*4050*/  @!P2 IMAD.MOV R32, RZ, RZ, -R32 ;  /* 0x000000ffff20a224 */ /* 0x000fe200078e0a20 */
[----:B------:R-:W-:Y:S01]  /*4060*/  ISETP.GT.U32.AND P2, PT, R8, R17, PT ;  /* 0x000000110800720c */ /* 0x000fe20003f44070 */
[----:B------:R-:W-:-:S02]  /*4070*/  @!P0 IMAD.MOV R11, RZ, RZ, -R11 ;  /* 0x000000ffff0b8224 */ /* 0x000fc400078e0a0b */
[----:B------:R-:W-:Y:S01]  /*4080*/  @!P6 IMAD.IADD R28, R28, 0x1, -R8 ;  /* 0x000000011c1ce824 */ /* 0x000fe200078e0a08 */
[----:B------:R-:W-:Y:S01]  /*4090*/  STL [R1+0x374], R32 ;  /* 0x0003742001007387 */ /* 0x000fe20000100800 */
[----:B------:R-:W-:Y:S02]  /*40a0*/  IMAD.MOV.U32 R2, RZ, RZ, R21 ;  /* 0x000000ffff027224 */ /* 0x000fe400078e0015 */
[C---:B------:R-:W-:Y:S01]  /*40b0*/  IMAD R68, R8.reuse, R5, R68 ;  /* 0x0000000508447224 */ /* 0x040fe200078e0244 */
[----:B------:R0:W-:Y:S01]  /*40c0*/  STL [R1+0x378], R11 ;  /* 0x0003780b01007387 */ /* 0x0001e20000100800 */
[C---:B------:R-:W-:Y:S01]  /*40d0*/  IMAD R5, R8.reuse, R31, R30 ;  /* 0x0000001f08057224 */ /* 0x040fe200078e021e */
[C---:B------:R-:W-:Y:S01]  /*40e0*/  ISETP.GT.U32.AND P6, PT, R8.reuse, R28, PT ;  /* 0x0000001c0800720c */ /* 0x040fe20003fc4070 */
[----:B------:R-:W-:Y:S01]  /*40f0*/  @!P4 IMAD.MOV R2, RZ, RZ, -R2 ;  /* 0x000000ffff02c224 */ /* 0x000fe200078e0a02 */
[C---:B------:R-:W-:Y:S01]  /*4100*/  ISETP.GT.U32.AND P0, PT, R8.reuse, R68, PT ;  /* 0x000000440800720c */ /* 0x040fe20003f04070 */
[--C-:B------:R-:W-:Y:S01]  /*4110*/  @!P5 IMAD.IADD R19, R19, 0x1, -R8.reuse ;  /* 0x000000011313d824 */ /* 0x100fe200078e0a08 */
[----:B------:R-:W-:Y:S01]  /*4120*/  ISETP.GT.U32.AND P5, PT, R8, R5, PT ;  /* 0x000000050800720c */ /* 0x000fe20003fa4070 */
[----:B------:R-:W-:Y:S01]  /*4130*/  @!P2 IMAD.IADD R17, R17, 0x1, -R8 ;  /* 0x000000011111a824 */ /* 0x000fe200078e0a08 */
[----:B------:R-:W-:Y:S01]  /*4140*/  ISETP.GE.AND P4, PT, R12, RZ, PT ;  /* 0x000000ff0c00720c */ /* 0x000fe20003f86270 */
[----:B------:R1:W-:Y:S01]  /*4150*/  STL [R1+0x380], R2 ;  /* 0x0003800201007387 */ /* 0x0003e20000100800 */
[----:B0-----:R-:W-:Y:S01]  /*4160*/  IABS R11, R4 ;  /* 0x00000004000b7213 */ /* 0x001fe20000000000 */
[----:B------:R-:W-:Y:S01]  /*4170*/  IMAD.MOV.U32 R16, RZ, RZ, R17 ;  /* 0x000000ffff107224 */ /* 0x000fe200078e0011 */
[----:B------:R-:W-:Y:S01]  /*4180*/  ISETP.GE.AND P2, PT, R6, RZ, PT ;  /* 0x000000ff0600720c */ /* 0x000fe20003f46270 */
[----:B------:R-:W-:-:S02]  /*4190*/  IMAD.MOV.U32 R18, RZ, RZ, R19 ;  /* 0x000000ffff127224 */ /* 0x000fc400078e0013 */
[--C-:B------:R-:W-:Y:S01]  /*41a0*/  @!P6 IMAD.IADD R28, R28, 0x1, -R8.reuse ;  /* 0x000000011c1ce824 */ /* 0x100fe200078e0a08 */
[----:B------:R-:W-:Y:S01]  /*41b0*/  ISETP.GE.AND P6, PT, R14, RZ, PT ;  /* 0x000000ff0e00720c */ /* 0x000fe20003fc6270 */
[----:B------:R-:W-:Y:S01]  /*41c0*/  @!P0 IMAD.IADD R68, R68, 0x1, -R8 ;  /* 0x0000000144448824 */ /* 0x000fe200078e0a08 */
[----:B------:R-:W-:Y:S01]  /*41d0*/  ISETP.GE.AND P0, PT, R4, RZ, PT ;  /* 0x000000ff0400720c */ /* 0x000fe20003f06270 */
[----:B-1----:R-:W-:Y:S01]  /*41e0*/  IMAD.HI.U32 R2, R9, R11, RZ ;  /* 0x0000000b09027227 */ /* 0x002fe200078e00ff */
[----:B------:R-:W-:-:S03]  /*41f0*/  LOP3.LUT R14, R10, 0x47, RZ, 0xfc, !PT ;  /* 0x000000470a0e7812 */ /* 0x000fc600078efcff */
[----:B------:R-:W-:Y:S01]  /*4200*/  IMAD.MOV R2, RZ, RZ, -R2 ;  /* 0x000000ffff027224 */ /* 0x000fe200078e0a02 */
[----:B------:R-:W-:Y:S01]  /*4210*/  IABS R12, R14 ;  /* 0x0000000e000c7213 */ /* 0x000fe20000000000 */
[----:B------:R-:W-:Y:S02]  /*4220*/  @!P5 IMAD.IADD R5, R5, 0x1, -R8 ;  /* 0x000000010505d824 */ /* 0x000fe400078e0a08 */
[----:B------:R-:W-:Y:S01]  /*4230*/  IMAD R17, R8, R2, R11 ;  /* 0x0000000208117224 */ /* 0x000fe200078e020b */
[----:B------:R-:W-:Y:S01]  /*4240*/  LOP3.LUT R2, R10, 0x45, RZ, 0xfc, !PT ;  /* 0x000000450a027812 */ /* 0x000fe200078efcff */
[----:B------:R-:W-:Y:S01]  /*4250*/  @!P4 IMAD.MOV R28, RZ, RZ, -R28 ;  /* 0x000000ffff1cc224 */ /* 0x000fe200078e0a1c */
[C---:B------:R-:W-:Y:S01]  /*4260*/  ISETP.GT.U32.AND P5, PT, R8.reuse, R5, PT ;  /* 0x000000050800720c */ /* 0x040fe20003fa4070 */
[----:B------:R-:W-:Y:S01]  /*4270*/  IMAD.HI.U32 R4, R9, R15, RZ ;  /* 0x0000000f09047227 */ /* 0x000fe200078e00ff */
[C---:B------:R-:W-:Y:S02]  /*4280*/  ISETP.GT.U32.AND P4, PT, R8.reuse, R17, PT ;  /* 0x000000110800720c */ /* 0x040fe40003f84070 */
[----:B------:R-:W-:Y:S01]  /*4290*/  IABS R11, R2 ;  /* 0x00000002000b7213 */ /* 0x000fe20000000000 */
[----:B------:R-:W-:Y:S01]  /*42a0*/  @!P1 IMAD.MOV R18, RZ, RZ, -R18 ;  /* 0x000000ffff129224 */ /* 0x000fe200078e0a12 */
[----:B------:R-:W-:Y:S01]  /*42b0*/  ISETP.GT.U32.AND P1, PT, R8, R68, PT ;  /* 0x000000440800720c */ /* 0x000fe20003f24070 */
[----:B------:R-:W-:-:S02]  /*42c0*/  IMAD.MOV R4, RZ, RZ, -R4 ;  /* 0x000000ffff047224 */ /* 0x000fc400078e0a04 */
[----:B------:R-:W-:Y:S01]  /*42d0*/  @!P3 IMAD.MOV R16, RZ, RZ, -R16 ;  /* 0x000000ffff10b224 */ /* 0x000fe200078e0a10 */
[----:B------:R-:W-:Y:S01]  /*42e0*/  ISETP.GE.AND P3, PT, R13, RZ, PT ;  /* 0x000000ff0d00720c */ /* 0x000fe20003f66270 */
[----:B------:R-:W-:Y:S01]  /*42f0*/  IMAD R15, R8, R4, R15 ;  /* 0x00000004080f7224 */ /* 0x000fe200078e020f */
[----:B------:R-:W-:Y:S01]  /*4300*/  LOP3.LUT R4, R10, 0x46, RZ, 0xfc, !PT ;  /* 0x000000460a047812 */ /* 0x000fe200078efcff */
[--C-:B------:R-:W-:Y:S01]  /*4310*/  @!P5 IMAD.IADD R5, R5, 0x1, -R8.reuse ;  /* 0x000000010505d824 */ /* 0x100fe200078e0a08 */
[----:B------:R0:W-:Y:S01]  /*4320*/  STL [R1+0x3b4], R18 ;  /* 0x0003b41201007387 */ /* 0x0001e20000100800 */
[--C-:B------:R-:W-:Y:S01]  /*4330*/  @!P4 IMAD.IADD R17, R17, 0x1, -R8.reuse ;  /* 0x000000011111c824 */ /* 0x100fe200078e0a08 */
[C---:B------:R-:W-:Y:S01]  /*4340*/  ISETP.GT.U32.AND P5, PT, R8.reuse, R15, PT ;  /* 0x0000000f0800720c */ /* 0x040fe20003fa4070 */
[C---:B------:R-:W-:Y:S01]  /*4350*/  IMAD.HI.U32 R6, R9.reuse, R12, RZ ;  /* 0x0000000c09067227 */ /* 0x040fe200078e00ff */
[----:B------:R-:W-:Y:S01]  /*4360*/  IABS R13, R4 ;  /* 0x00000004000d7213 */ /* 0x000fe20000000000 */
[----:B------:R1:W-:Y:S01]  /*4370*/  STL [R1+0x3cc], R16 ;  /* 0x0003cc1001007387 */ /* 0x0003e20000100800 */
[----:B------:R-:W-:Y:S01]  /*4380*/  ISETP.GT.U32.AND P4, PT, R8, R17, PT ;  /* 0x000000110800720c */ /* 0x000fe20003f84070 */
[----:B------:R-:W-:Y:S01]  /*4390*/  @!P1 IMAD.IADD R68, R68, 0x1, -R8 ;  /* 0x0000000144449824 */ /* 0x000fe200078e0a08 */
[----:B------:R-:W-:Y:S01]  /*43a0*/  ISETP.GE.AND P1, PT, R2, RZ, PT ;  /* 0x000000ff0200720c */ /* 0x000fe20003f26270 */
[----:B------:R-:W-:Y:S01]  /*43b0*/  IMAD.HI.U32 R2, R9, R11, RZ ;  /* 0x0000000b09027227 */ /* 0x000fe200078e00ff */
[----:B0-----:R-:W-:-:S03]  /*43c0*/  LOP3.LUT R18, R10, 0x48, RZ, 0xfc, !PT ;  /* 0x000000480a127812 */ /* 0x001fc600078efcff */
[----:B------:R-:W-:Y:S01]  /*43d0*/  IMAD.MOV R2, RZ, RZ, -R2 ;  /* 0x000000ffff027224 */ /* 0x000fe200078e0a02 */
[----:B------:R-:W-:Y:S01]  /*43e0*/  IABS R31, R18 ;  /* 0x00000012001f7213 */ /* 0x000fe20000000000 */
[--C-:B------:R-:W-:Y:S02]  /*43f0*/  @!P5 IMAD.IADD R15, R15, 0x1, -R8.reuse ;  /* 0x000000010f0fd824 */ /* 0x100fe400078e0a08 */
[C---:B------:R-:W-:Y:S02]  /*4400*/  IMAD R11, R8.reuse, R2, R11 ;  /* 0x00000002080b7224 */ /* 0x040fe400078e020b */
[----:B------:R-:W-:Y:S01]  /*4410*/  @!P4 IMAD.IADD R17, R17, 0x1, -R8 ;  /* 0x000000011111c824 */ /* 0x000fe200078e0a08 */
[C---:B------:R-:W-:Y:S01]  /*4420*/  ISETP.GT.U32.AND P5, PT, R8.reuse, R15, PT ;  /* 0x0000000f0800720c */ /* 0x040fe20003fa4070 */
[----:B------:R-:W-:Y:S01]  /*4430*/  @!P2 IMAD.MOV R68, RZ, RZ, -R68 ;  /* 0x000000ffff44a224 */ /* 0x000fe200078e0a44 */
[----:B------:R-:W-:Y:S01]  /*4440*/  ISETP.GT.U32.AND P4, PT, R8, R11, PT ;  /* 0x0000000b0800720c */ /* 0x000fe20003f84070 */
[----:B-1----:R-:W-:Y:S01]  /*4450*/  IMAD.MOV.U32 R16, RZ, RZ, R5 ;  /* 0x000000ffff107224 */ /* 0x002fe200078e0005 */
[----:B------:R-:W-:Y:S01]  /*4460*/  ISETP.GE.AND P2, PT, R4, RZ, PT ;  /* 0x000000ff0400720c */ /* 0x000fe20003f46270 */
[----:B------:R-:W-:-:S04]  /*4470*/  IMAD.HI.U32 R4, R9, R13, RZ ;  /* 0x0000000d09047227 */ /* 0x000fc800078e00ff */
[----:B------:R-:W-:Y:S02]  /*4480*/  IMAD.MOV R4, RZ, RZ, -R4 ;  /* 0x000000ffff047224 */ /* 0x000fe400078e0a04 */
[----:B------:R-:W-:Y:S01]  /*4490*/  IMAD.MOV R5, RZ, RZ, -R6 ;  /* 0x000000ffff057224 */ /* 0x000fe200078e0a06 */
[----:B------:R-:W-:Y:S01]  /*44a0*/  LOP3.LUT R6, R10, 0x4a, RZ, 0xfc, !PT ;  /* 0x0000004a0a067812 */ /* 0x000fe200078efcff */
[----:B------:R-:W-:Y:S01]  /*44b0*/  IMAD R13, R8, R4, R13 ;  /* 0x00000004080d7224 */ /* 0x000fe200078e020d */
[----:B------:R-:W-:Y:S01]  /*44c0*/  LOP3.LUT R4, R10, 0x4b, RZ, 0xfc, !PT ;  /* 0x0000004b0a047812 */ /* 0x000fe200078efcff */
[----:B------:R-:W-:Y:S02]  /*44d0*/  @!P4 IMAD.IADD R11, R11, 0x1, -R8 ;  /* 0x000000010b0bc824 */ /* 0x000fe400078e0a08 */
[C---:B------:R-:W-:Y:S01]  /*44e0*/  IMAD R5, R8.reuse, R5, R12 ;  /* 0x0000000508057224 */ /* 0x040fe200078e020c */
[----:B------:R-:W-:Y:S01]  /*44f0*/  IABS R2, R4 ;  /* 0x0000000400027213 */ /* 0x000fe20000000000 */
[----:B------:R-:W-:Y:S01]  /*4500*/  IMAD.MOV.U32 R19, RZ, RZ, R17 ;  /* 0x000000ffff137224 */ /* 0x000fe200078e0011 */
[C---:B------:R-:W-:Y:S01]  /*4510*/  ISETP.GT.U32.AND P4, PT, R8.reuse, R11, PT ;  /* 0x0000000b0800720c */ /* 0x040fe20003f84070 */
[----:B------:R-:W-:Y:S01]  /*4520*/  @!P5 IMAD.IADD R15, R15, 0x1, -R8 ;  /* 0x000000010f0fd824 */ /* 0x000fe200078e0a08 */
[C---:B------:R-:W-:Y:S01]  /*4530*/  ISETP.GT.U32.AND P5, PT, R8.reuse, R13, PT ;  /* 0x0000000d0800720c */ /* 0x040fe20003fa4070 */
[----:B------:R-:W-:Y:S01]  /*4540*/  @!P0 IMAD.MOV R19, RZ, RZ, -R19 ;  /* 0x000000ffff138224 */ /* 0x000fe200078e0a13 */
[----:B------:R-:W-:Y:S01]  /*4550*/  ISETP.GT.U32.AND P0, PT, R8, R5, PT ;  /* 0x000000050800720c */ /* 0x000fe20003f04070 */
[----:B------:R-:W-:-:S04]  /*4560*/  IMAD.HI.U32 R12, R9, R31, RZ ;  /* 0x0000001f090c7227 */ /* 0x000fc800078e00ff */
[----:B------:R-:W-:Y:S02]  /*4570*/  IMAD.MOV R12, RZ, RZ, -R12 ;  /* 0x000000ffff0c7224 */ /* 0x000fe400078e0a0c */
        /* <DEDUP_REMOVED lines=8> */
[----:B------:R-:W-:Y:S01]  /*4600*/  @!P0 IMAD.IADD R5, R5, 0x1, -R8 ;  /* 0x0000000105058824 */ /* 0x000fe200078e0a08 */
[C---:B------:R-:W-:Y:S01]  /*4610*/  ISETP.GT.U32.AND P5, PT, R8.reuse, R13, PT ;  /* 0x0000000d0800720c */ /* 0x040fe20003fa4070 */
[----:B------:R-:W-:Y:S01]  /*4620*/  @!P3 IMAD.MOV R15, RZ, RZ, -R15 ;  /* 0x000000ffff0fb224 */ /* 0x000fe200078e0a0f */
[----:B------:R-:W-:Y:S01]  /*4630*/  IABS R67, R14 ;  /* 0x0000000e00437213 */ /* 0x000fe20000000000 */
[----:B------:R-:W-:Y:S01]  /*4640*/  STL [R1+0x404], R19 ;  /* 0x0004041301007387 */ /* 0x000fe20000100800 */
[----:B------:R-:W-:Y:S01]  /*4650*/  ISETP.GT.U32.AND P0, PT, R8, R5, PT ;  /* 0x000000050800720c */ /* 0x000fe20003f04070 */
[----:B------:R-:W-:Y:S01]  /*4660*/  IMAD.HI.U32 R12, R9, R2, RZ ;  /* 0x00000002090c7227 */ /* 0x000fe200078e00ff */
[----:B0-----:R-:W-:Y:S01]  /*4670*/  IABS R16, R6 ;  /* 0x0000000600107213 */ /* 0x001fe20000000000 */
[----:B------:R0:W-:Y:S01]  /*4680*/  STL [R1+0x42c], R15 ;  /* 0x00042c0f01007387 */ /* 0x0001e20000100800 */
[----:B------:R-:W-:-:S03]  /*4690*/  ISETP.GE.AND P3, PT, R18, RZ, PT ;  /* 0x000000ff1200720c */ /* 0x000fc60003f66270 */
[----:B------:R-:W-:-:S04]  /*46a0*/  IMAD.HI.U32 R17, R9, R16, RZ ;  /* 0x0000001009117227 */ /* 0x000fc800078e00ff */
[----:B------:R-:W-:Y:S02]  /*46b0*/  @!P4 IMAD.IADD R31, R31, 0x1, -R8 ;  /* 0x000000011f1fc824 */ /* 0x000fe400078e0a08 */
[----:B0-----:R-:W-:-:S03]  /*46c0*/  IMAD.HI.U32 R15, R9, R67, RZ ;  /* 0x00000043090f7227 */ /* 0x001fc600078e00ff */
[----:B------:R-:W-:Y:S01]  /*46d0*/  ISETP.GT.U32.AND P4, PT, R8, R31, PT ;  /* 0x0000001f0800720c */ /* 0x000fe20003f84070 */
[----:B------:R-:W-:Y:S02]  /*46e0*/  IMAD.MOV R15, RZ, RZ, -R15 ;  /* 0x000000ffff0f7224 */ /* 0x000fe400078e0a0f */
[----:B------:R-:W-:Y:S02]  /*46f0*/  IMAD.MOV R17, RZ, RZ, -R17 ;  /* 0x000000ffff117224 */ /* 0x000fe400078e0a11 */
[----:B------:R-:W-:Y:S01]  /*4700*/  @!P5 IMAD.IADD R13, R13, 0x1, -R8 ;  /* 0x000000010d0dd824 */ /* 0x000fe200078e0a08 */
[----:B------:R-:W-:Y:S01]  /*4710*/  ISETP.GE.AND P5, PT, R14, RZ, PT ;  /* 0x000000ff0e00720c */ /* 0x000fe20003fa6270 */
[----:B------:R-:W-:Y:S01]  /*4720*/  IMAD R67, R8, R15, R67 ;  /* 0x0000000f08437224 */ /* 0x000fe200078e0243 */
[----:B------:R-:W-:Y:S01]  /*4730*/  LOP3.LUT R14, R10, 0x4c, RZ, 0xfc, !PT ;  /* 0x0000004c0a0e7812 */ /* 0x000fe200078efcff */
[----:B------:R-:W-:Y:S02]  /*4740*/  IMAD.MOV R15, RZ, RZ, -R12 ;  /* 0x000000ffff0f7224 */ /* 0x000fe400078e0a0c */
[----:B------:R-:W-:-:S02]  /*4750*/  IMAD R16, R8, R17, R16 ;  /* 0x0000001108107224 */ /* 0x000fc400078e0210 */
[----:B------:R-:W-:Y:S02]  /*4760*/  IMAD.MOV.U32 R19, RZ, RZ, R11 ;  /* 0x000000ffff137224 */ /* 0x000fe400078e000b */
[----:B------:R-:W-:Y:S01]  /*4770*/  @!P0 IMAD.IADD R5, R5, 0x1, -R8 ;  /* 0x0000000105058824 */ /* 0x000fe200078e0a08 */
[C---:B------:R-:W-:Y:S01]  /*4780*/  ISETP.GT.U32.AND P0, PT, R8.reuse, R16, PT ;  /* 0x000000100800720c */ /* 0x040fe20003f04070 */
[----:B------:R-:W-:Y:S02]  /*4790*/  IMAD.MOV.U32 R12, RZ, RZ, R13 ;  /* 0x000000ffff0c7224 */ /* 0x000fe400078e000d */
[C---:B------:R-:W-:Y:S01]  /*47a0*/  IMAD R11, R8.reuse, R15, R2 ;  /* 0x0000000f080b7224 */ /* 0x040fe200078e0202 */
[----:B------:R-:W-:Y:S01]  /*47b0*/  IABS R2, R14 ;  /* 0x0000000e00027213 */ /* 0x000fe20000000000 */
[----:B------:R-:W-:Y:S01]  /*47c0*/  @!P1 IMAD.MOV R19, RZ, RZ, -R19 ;  /* 0x000000ffff139224 */ /* 0x000fe200078e0a13 */
[----:B------:R-:W-:Y:S01]  /*47d0*/  ISETP.GT.U32.AND P1, PT, R8, R67, PT ;  /* 0x000000430800720c */ /* 0x000fe20003f24070 */
[----:B------:R-:W-:-:S02]  /*47e0*/  IMAD.MOV.U32 R15, RZ, RZ, R5 ;  /* 0x000000ffff0f7224 */ /* 0x000fc400078e0005 */
[----:B------:R-:W-:Y:S01]  /*47f0*/  @!P2 IMAD.MOV R12, RZ, RZ, -R12 ;  /* 0x000000ffff0ca224 */ /* 0x000fe200078e0a0c */
[----:B------:R-:W-:Y:S01]  /*4800*/  STL [R1+0x464], R19 ;  /* 0x0004641301007387 */ /* 0x000fe20000100800 */
[----:B------:R-:W-:Y:S01]  /*4810*/  @!P6 IMAD.MOV R15, RZ, RZ, -R15 ;  /* 0x000000ffff0fe224 */ /* 0x000fe200078e0a0f */
[----:B------:R-:W-:Y:S01]  /*4820*/  ISETP.GT.U32.AND P6, PT, R8, R11, PT ;  /* 0x0000000b0800720c */ /* 0x000fe20003fc4070 */
[--C-:B------:R-:W-:Y:S01]  /*4830*/  @!P4 IMAD.IADD R31, R31, 0x1, -R8.reuse ;  /* 0x000000011f1fc824 */ /* 0x100fe200078e0a08 */
[----:B------:R0:W-:Y:S01]  /*4840*/  STL [R1+0x47c], R12 ;  /* 0x00047c0c01007387 */ /* 0x0001e20000100800 */
[----:B------:R-:W-:Y:S01]  /*4850*/  ISETP.GE.AND P4, PT, R4, RZ, PT ;  /* 0x000000ff0400720c */ /* 0x000fe20003f86270 */
[----:B------:R-:W-:Y:S01]  /*4860*/  IMAD.HI.U32 R5, R9, R2, RZ ;  /* 0x0000000209057227 */ /* 0x000fe200078e00ff */
[----:B------:R-:W-:Y:S01]  /*4870*/  ISETP.GE.AND P2, PT, R6, RZ, PT ;  /* 0x000000ff0600720c */ /* 0x000fe20003f46270 */
[----:B------:R1:W-:Y:S02]  /*4880*/  STL [R1+0x480], R15 ;  /* 0x0004800f01007387 */ /* 0x0003e40000100800 */
[--C-:B------:R-:W-:Y:S01]  /*4890*/  @!P1 IMAD.IADD R67, R67, 0x1, -R8.reuse ;  /* 0x0000000143439824 */ /* 0x100fe200078e0a08 */
[----:B------:R-:W-:Y:S01]  /*48a0*/  ISETP.GE.AND P1, PT, R14, RZ, PT ;  /* 0x000000ff0e00720c */ /* 0x000fe20003f26270 */
[--C-:B------:R-:W-:Y:S01]  /*48b0*/  @!P0 IMAD.IADD R16, R16, 0x1, -R8.reuse ;  /* 0x0000000110108824 */ /* 0x100fe200078e0a08 */
[----:B0-----:R-:W-:Y:S01]  /*48c0*/  LOP3.LUT R12, R10, 0x4d, RZ, 0xfc, !PT ;  /* 0x0000004d0a0c7812 */ /* 0x001fe200078efcff */
[----:B------:R-:W-:Y:S01]  /*48d0*/  IMAD.MOV R5, RZ, RZ, -R5 ;  /* 0x000000ffff057224 */ /* 0x000fe200078e0a05 */
[C---:B------:R-:W-:Y:S01]  /*48e0*/  ISETP.GT.U32.AND P0, PT, R8.reuse, R67, PT ;  /* 0x000000430800720c */ /* 0x040fe20003f04070 */
[----:B------:R-:W-:Y:S01]  /*48f0*/  @!P6 IMAD.IADD R11, R11, 0x1, -R8 ;  /* 0x000000010b0be824 */ /* 0x000fe200078e0a08 */
[----:B------:R-:W-:Y:S01]  /*4900*/  IABS R4, R12 ;  /* 0x0000000c00047213 */ /* 0x000fe20000000000 */
[C---:B------:R-:W-:Y:S01]  /*4910*/  IMAD R6, R8.reuse, R5, R2 ;  /* 0x0000000508067224 */ /* 0x040fe200078e0202 */
[C---:B------:R-:W-:Y:S01]  /*4920*/  ISETP.GT.U32.AND P6, PT, R8.reuse, R16, PT ;  /* 0x000000100800720c */ /* 0x040fe20003fc4070 */
[----:B------:R-:W-:Y:S01]  /*4930*/  @!P3 IMAD.MOV R31, RZ, RZ, -R31 ;  /* 0x000000ffff1fb224 */ /* 0x000fe200078e0a1f */
[----:B------:R-:W-:Y:S01]  /*4940*/  ISETP.GT.U32.AND P3, PT, R8, R11, PT ;  /* 0x0000000b0800720c */ /* 0x000fe20003f64070 */
[----:B------:R-:W-:Y:S01]  /*4950*/  IMAD.MOV.U32 R14, RZ, RZ, R4 ;  /* 0x000000ffff0e7224 */ /* 0x000fe200078e0004 */
[----:B------:R-:W-:-:S02]  /*4960*/  LOP3.LUT R5, R10, 0x4e, RZ, 0xfc, !PT ;  /* 0x0000004e0a057812 */ /* 0x000fc400078efcff */
[----:B------:R-:W-:Y:S01]  /*4970*/  LOP3.LUT R4, R10, 0x4f, RZ, 0xfc, !PT ;  /* 0x0000004f0a047812 */ /* 0x000fe200078efcff */
[----:B------:R-:W-:Y:S01]  /*4980*/  IMAD.HI.U32 R2, R9, R14, RZ ;  /* 0x0000000e09027227 */ /* 0x000fe200078e00ff */
[----:B-1----:R-:W-:-:S03]  /*4990*/  IABS R15, R5 ;  /* 0x00000005000f7213 */ /* 0x002fc60000000000 */
[----:B------:R-:W-:Y:S01]  /*49a0*/  IMAD.MOV R13, RZ, RZ, -R2 ;  /* 0x000000ffff0d7224 */ /* 0x000fe200078e0a02 */
[----:B------:R-:W-:Y:S01]  /*49b0*/  LOP3.LUT R2, R10, 0x50, RZ, 0xfc, !PT ;  /* 0x000000500a027812 */ /* 0x000fe200078efcff */
[----:B------:R-:W-:Y:S02]  /*49c0*/  @!P6 IMAD.IADD R16, R16, 0x1, -R8 ;  /* 0x000000011010e824 */ /* 0x000fe400078e0a08 */
[C---:B------:R-:W-:Y:S01]  /*49d0*/  IMAD R14, R8.reuse, R13, R14 ;  /* 0x0000000d080e7224 */ /* 0x040fe200078e020e */
[----:B------:R-:W-:Y:S01]  /*49e0*/  IABS R13, R4 ;  /* 0x00000004000d7213 */ /* 0x000fe20000000000 */
[--C-:B------:R-:W-:Y:S01]  /*49f0*/  @!P0 IMAD.IADD R67, R67, 0x1, -R8.reuse ;  /* 0x0000000143438824 */ /* 0x100fe200078e0a08 */
[C---:B------:R-:W-:Y:S01]  /*4a00*/  ISETP.GT.U32.AND P0, PT, R8.reuse, R6, PT ;  /* 0x000000060800720c */ /* 0x040fe20003f04070 */
[----:B------:R-:W-:Y:S01]  /*4a10*/  IMAD.HI.U32 R17, R9, R15, RZ ;  /* 0x0000000f09117227 */ /* 0x000fe200078e00ff */
[----:B------:R-:W-:Y:S02]  /*4a20*/  ISETP.GT.U32.AND P6, PT, R8, R14, PT ;  /* 0x0000000e0800720c */ /* 0x000fe40003fc4070 */
[----:B------:R-:W-:Y:S01]  /*4a30*/  IABS R30, R2 ;  /* 0x00000002001e7213 */ /* 0x000fe20000000000 */
[----:B------:R-:W-:Y:S01]  /*4a40*/  @!P3 IMAD.IADD R11, R11, 0x1, -R8 ;  /* 0x000000010b0bb824 */ /* 0x000fe200078e0a08 */
[----:B------:R-:W-:Y:S01]  /*4a50*/  ISETP.GE.AND P3, PT, R12, RZ, PT ;  /* 0x000000ff0c00720c */ /* 0x000fe20003f66270 */
[----:B------:R-:W-:-:S04]  /*4a60*/  IMAD.HI.U32 R12, R9, R13, RZ ;  /* 0x0000000d090c7227 */ /* 0x000fc800078e00ff */
[----:B------:R-:W-:Y:S02]  /*4a70*/  IMAD.MOV R17, RZ, RZ, -R17 ;  /* 0x000000ffff117224 */ /* 0x000fe400078e0a11 */
[--C-:B------:R-:W-:Y:S01]  /*4a80*/  @!P0 IMAD.IADD R6, R6, 0x1, -R8.reuse ;  /* 0x0000000106068824 */ /* 0x100fe200078e0a08 */
[----:B------:R-:W-:Y:S01]  /*4a90*/  ISETP.GE.AND P0, PT, R5, RZ, PT ;  /* 0x000000ff0500720c */ /* 0x000fe20003f06270 */
[----:B------:R-:W-:Y:S02]  /*4aa0*/  @!P6 IMAD.IADD R14, R14, 0x1, -R8 ;  /* 0x000000010e0ee824 */ /* 0x000fe400078e0a08 */
[----:B------:R-:W-:-:S03]  /*4ab0*/  IMAD.HI.U32 R5, R9, R30, RZ ;  /* 0x0000001e09057227 */ /* 0x000fc600078e00ff */
[C---:B------:R-:W-:Y:S01]  /*4ac0*/  ISETP.GT.U32.AND P6, PT, R8.reuse, R14, PT ;  /* 0x0000000e0800720c */ /* 0x040fe20003fc4070 */
[----:B------:R-:W-:Y:S02]  /*4ad0*/  IMAD.MOV R12, RZ, RZ, -R12 ;  /* 0x000000ffff0c7224 */ /* 0x000fe400078e0a0c */
[----:B------:R-:W-:Y:S02]  /*4ae0*/  IMAD R15, R8, R17, R15 ;  /* 0x00000011080f7224 */ /* 0x000fe400078e020f */
[----:B------:R-:W-:Y:S01]  /*4af0*/  IMAD.MOV.U32 R19, RZ, RZ, R16 ;  /* 0x000000ffff137224 */ /* 0x000fe200078e0010 */
[----:B------:R-:W-:Y:S01]  /*4b00*/  LOP3.LUT R16, R10, 0x51, RZ, 0xfc, !PT ;  /* 0x000000510a107812 */ /* 0x000fe200078efcff */
[----:B------:R-:W-:Y:S01]  /*4b10*/  @!P5 IMAD.MOV R67, RZ, RZ, -R67 ;  /* 0x000000ffff43d224 */ /* 0x000fe200078e0a43 */
[C---:B------:R-:W-:Y:S01]  /*4b20*/  ISETP.GT.U32.AND P5, PT, R8.reuse, R6, PT ;  /* 0x000000060800720c */ /* 0x040fe20003fa4070 */
[----:B------:R-:W-:Y:S01]  /*4b30*/  IMAD.MOV R5, RZ, RZ, -R5 ;  /* 0x000000ffff057224 */ /* 0x000fe200078e0a05 */
[----:B------:R-:W-:Y:S01]  /*4b40*/  IABS R66, R16 ;  /* 0x0000001000427213 */ /* 0x000fe20000000000 */
[----:B------:R-:W-:-:S02]  /*4b50*/  IMAD R13, R8, R12, R13 ;  /* 0x0000000c080d7224 */ /* 0x000fc400078e020d */
[----:B------:R-:W-:Y:S02]  /*4b60*/  IMAD.MOV.U32 R18, RZ, RZ, R11 ;  /* 0x000000ffff127224 */ /* 0x000fe400078e000b */
[----:B------:R-:W-:Y:S01]  /*4b70*/  @!P2 IMAD.MOV R19, RZ, RZ, -R19 ;  /* 0x000000ffff13a224 */ /* 0x000fe200078e0a13 */
[C---:B------:R-:W-:Y:S01]  /*4b80*/  ISETP.GT.U32.AND P2, PT, R8.reuse, R15, PT ;  /* 0x0000000f0800720c */ /* 0x040fe20003f44070 */
[C---:B------:R-:W-:Y:S02]  /*4b90*/  IMAD R30, R8.reuse, R5, R30 ;  /* 0x00000005081e7224 */ /* 0x040fe400078e021e */
[----:B------:R-:W-:Y:S01]  /*4ba0*/  @!P4 IMAD.MOV R18, RZ, RZ, -R18 ;  /* 0x000000ffff12c224 */ /* 0x000fe200078e0a12 */
[----:B------:R-:W-:Y:S01]  /*4bb0*/  ISETP.GT.U32.AND P4, PT, R8, R13, PT ;  /* 0x0000000d0800720c */ /* 0x000fe20003f84070 */
[--C-:B------:R-:W-:Y:S01]  /*4bc0*/  @!P6 IMAD.IADD R14, R14, 0x1, -R8.reuse ;  /* 0x000000010e0ee824 */ /* 0x100fe200078e0a08 */
[----:B------:R-:W-:Y:S01]  /*4bd0*/  ISETP.GT.U32.AND P6, PT, R8, R30, PT ;  /* 0x0000001e0800720c */ /* 0x000fe20003fc4070 */
[--C-:B------:R-:W-:Y:S01]  /*4be0*/  @!P5 IMAD.IADD R6, R6, 0x1, -R8.reuse ;  /* 0x000000010606d824 */ /* 0x100fe200078e0a08 */
[----:B------:R-:W-:Y:S01]  /*4bf0*/  ISETP.GE.AND P5, PT, R4, RZ, PT ;  /* 0x000000ff0400720c */ /* 0x000fe20003fa6270 */
[----:B------:R-:W-:Y:S01]  /*4c00*/  IMAD.HI.U32 R11, R9, R66, RZ ;  /* 0x00000042090b7227 */ /* 0x000fe200078e00ff */
[----:B------:R-:W-:Y:S01]  /*4c10*/  LOP3.LUT R4, R10, 0x52, RZ, 0xfc, !PT ;  /* 0x000000520a047812 */ /* 0x000fe200078efcff */
[----:B------:R-:W-:Y:S02]  /*4c20*/  STL [R1+0x48c], R19 ;  /* 0x00048c1301007387 */ /* 0x000fe40000100800 */
[----:B------:R-:W-:Y:S01]  /*4c30*/  @!P2 IMAD.IADD R15, R15, 0x1, -R8 ;  /* 0x000000010f0fa824 */ /* 0x000fe200078e0a08 */
[----:B------:R-:W-:Y:S01]  /*4c40*/  IABS R5, R4 ;  /* 0x0000000400057213 */ /* 0x000fe20000000000 */
[----:B------:R-:W-:Y:S01]  /*4c50*/  IMAD.MOV.U32 R12, RZ, RZ, R6 ;  /* 0x000000ffff0c7224 */ /* 0x000fe200078e0006 */
[----:B------:R-:W-:Y:S01]  /*4c60*/  ISETP.GE.AND P2, PT, R2, RZ, PT ;  /* 0x000000ff0200720c */ /* 0x000fe20003f46270 */
[--C-:B------:R-:W-:Y:S01]  /*4c70*/  @!P4 IMAD.IADD R13, R13, 0x1, -R8.reuse ;  /* 0x000000010d0dc824 */ /* 0x100fe200078e0a08 */
[----:B------:R-:W-:Y:S01]  /*4c80*/  ISETP.GT.U32.AND P4, PT, R8, R15, PT ;  /* 0x0000000f0800720c */ /* 0x000fe20003f84070 */
[----:B------:R-:W-:Y:S01]  /*4c90*/  @!P6 IMAD.IADD R30, R30, 0x1, -R8 ;  /* 0x000000011e1ee824 */ /* 0x000fe200078e0a08 */
[----:B------:R-:W-:Y:S01]  /*4ca0*/  LOP3.LUT R2, R10, 0x53, RZ, 0xfc, !PT ;  /* 0x000000530a027812 */ /* 0x000fe200078efcff */
[----:B------:R-:W-:Y:S01]  /*4cb0*/  IMAD.MOV R6, RZ, RZ, -R11 ;  /* 0x000000ffff067224 */ /* 0x000fe200078e0a0b */
[C---:B------:R-:W-:Y:S01]  /*4cc0*/  ISETP.GT.U32.AND P6, PT, R8.reuse, R13, PT ;  /* 0x0000000d0800720c */ /* 0x040fe20003fc4070 */
[----:B------:R-:W-:Y:S01]  /*4cd0*/  IMAD.HI.U32 R11, R9, R5, RZ ;  /* 0x00000005090b7227 */ /* 0x000fe200078e00ff */
[----:B------:R0:W-:Y:S03]  /*4ce0*/  STL [R1+0x4a8], R18 ;  /* 0x0004a81201007387 */ /* 0x0001e60000100800 */
[----:B------:R-:W-:Y:S01]  /*4cf0*/  IMAD R66, R8, R6, R66 ;  /* 0x0000000608427224 */ /* 0x000fe200078e0242 */
[----:B------:R-:W-:Y:S01]  /*4d00*/  LOP3.LUT R6, R10, 0x54, RZ, 0xfc, !PT ;  /* 0x000000540a067812 */ /* 0x000fe200078efcff */
[----:B------:R-:W-:-:S02]  /*4d10*/  IMAD.MOV R11, RZ, RZ, -R11 ;  /* 0x000000ffff0b7224 */ /* 0x000fc400078e0a0b */
[--C-:B------:R-:W-:Y:S01]  /*4d20*/  @!P4 IMAD.IADD R15, R15, 0x1, -R8.reuse ;  /* 0x000000010f0fc824 */ /* 0x100fe200078e0a08 */
[C---:B------:R-:W-:Y:S01]  /*4d30*/  ISETP.GT.U32.AND P4, PT, R8.reuse, R66, PT ;  /* 0x000000420800720c */ /* 0x040fe20003f84070 */
[----:B------:R-:W-:Y:S01]  /*4d40*/  IMAD R5, R8, R11, R5 ;  /* 0x0000000b08057224 */ /* 0x000fe200078e0205 */
[----:B0-----:R-:W-:Y:S01]  /*4d50*/  IABS R18, R2 ;  /* 0x0000000200127213 */ /* 0x001fe20000000000 */
[----:B------:R-:W-:Y:S01]  /*4d60*/  @!P6 IMAD.IADD R13, R13, 0x1, -R8 ;  /* 0x000000010d0de824 */ /* 0x000fe200078e0a08 */
[----:B------:R-:W-:Y:S01]  /*4d70*/  LOP3.LUT R11, R10, 0x55, RZ, 0xfc, !PT ;  /* 0x000000550a0b7812 */ /* 0x000fe200078efcff */
[----:B------:R-:W-:Y:S01]  /*4d80*/  @!P1 IMAD.MOV R12, RZ, RZ, -R12 ;  /* 0x000000ffff0c9224 */ /* 0x000fe200078e0a0c */
[C---:B------:R-:W-:Y:S01]  /*4d90*/  ISETP.GT.U32.AND P6, PT, R8.reuse, R5, PT ;  /* 0x000000050800720c */ /* 0x040fe20003fc4070 */
[----:B------:R-:W-:Y:S01]  /*4da0*/  IMAD.HI.U32 R19, R9, R18, RZ ;  /* 0x0000001209137227 */ /* 0x000fe200078e00ff */
[----:B------:R-:W-:Y:S02]  /*4db0*/  ISETP.GT.U32.AND P1, PT, R8, R30, PT ;  /* 0x0000001e0800720c */ /* 0x000fe40003f24070 */
[----:B------:R0:W-:Y:S01]  /*4dc0*/  STL [R1+0x4ac], R12 ;  /* 0x0004ac0c01007387 */ /* 0x0001e20000100800 */
[----:B------:R-:W-:-:S02]  /*4dd0*/  IMAD.MOV R19, RZ, RZ, -R19 ;  /* 0x000000ffff137224 */ /* 0x000fc400078e0a13 */
[----:B------:R-:W-:Y:S01]  /*4de0*/  @!P4 IMAD.IADD R66, R66, 0x1, -R8 ;  /* 0x000000014242c824 */ /* 0x000fe200078e0a08 */
[----:B------:R-:W-:Y:S01]  /*4df0*/  ISETP.GE.AND P4, PT, R4, RZ, PT ;  /* 0x000000ff0400720c */ /* 0x000fe20003f86270 */
[C---:B------:R-:W-:Y:S02]  /*4e00*/  IMAD R4, R8.reuse, R19, R18 ;  /* 0x0000001308047224 */ /* 0x040fe400078e0212 */
[----:B------:R-:W-:Y:S02]  /*4e10*/  IMAD.MOV.U32 R20, RZ, RZ, R15 ;  /* 0x000000ffff147224 */ /* 0x000fe400078e000f */
[----:B------:R-:W-:Y:S01]  /*4e20*/  @!P6 IMAD.IADD R5, R5, 0x1, -R8 ;  /* 0x000000010505e824 */ /* 0x000fe200078e0a08 */
[----:B0-----:R-:W-:Y:S01]  /*4e30*/  IABS R12, R6 ;  /* 0x00000006000c7213 */ /* 0x001fe20000000000 */
[----:B------:R-:W-:Y:S01]  /*4e40*/  @!P5 IMAD.MOV R13, RZ, RZ, -R13 ;  /* 0x000000ffff0dd224 */ /* 0x000fe200078e0a0d */
[----:B------:R-:W-:Y:S01]  /*4e50*/  ISETP.GT.U32.AND P6, PT, R8, R66, PT ;  /* 0x000000420800720c */ /* 0x000fe20003fc4070 */
[----:B------:R-:W-:Y:S01]  /*4e60*/  @!P3 IMAD.MOV R14, RZ, RZ, -R14 ;  /* 0x000000ffff0eb224 */ /* 0x000fe200078e0a0e */
[----:B------:R-:W-:Y:S01]  /*4e70*/  ISETP.GE.AND P5, PT, R2, RZ, PT ;  /* 0x000000ff0200720c */ /* 0x000fe20003fa6270 */
[----:B------:R-:W-:Y:S01]  /*4e80*/  IMAD.HI.U32 R17, R9, R12, RZ ;  /* 0x0000000c09117227 */ /* 0x000fe200078e00ff */
[----:B------:R-:W-:-:S02]  /*4e90*/  ISETP.GT.U32.AND P3, PT, R8, R4, PT ;  /* 0x000000040800720c */ /* 0x000fc40003f64070 */
[----:B------:R-:W-:Y:S01]  /*4ea0*/  STL [R1+0x488], R14 ;  /* 0x0004880e01007387 */ /* 0x000fe20000100800 */
[----:B------:R-:W-:Y:S02]  /*4eb0*/  IMAD.MOV R17, RZ, RZ, -R17 ;  /* 0x000000ffff117224 */ /* 0x000fe400078e0a11 */
[----:B------:R-:W-:Y:S01]  /*4ec0*/  @!P0 IMAD.MOV R20, RZ, RZ, -R20 ;  /* 0x000000ffff148224 */ /* 0x000fe200078e0a14 */
[C---:B------:R-:W-:Y:S01]  /*4ed0*/  ISETP.GT.U32.AND P0, PT, R8.reuse, R5, PT ;  /* 0x000000050800720c */ /* 0x040fe20003f04070 */
[----:B------:R-:W-:Y:S01]  /*4ee0*/  IMAD R2, R8, R17, R12 ;  /* 0x0000001108027224 */ /* 0x000fe200078e020c */
[----:B------:R-:W-:Y:S01]  /*4ef0*/  LOP3.LUT R12, R10, 0x57, RZ, 0xfc, !PT ;  /* 0x000000570a0c7812 */ /* 0x000fe200078efcff */
[--C-:B------:R-:W-:Y:S01]  /*4f00*/  @!P1 IMAD.IADD R30, R30, 0x1, -R8.reuse ;  /* 0x000000011e1e9824 */ /* 0x100fe200078e0a08 */
[----:B------:R-:W-:Y:S01]  /*4f10*/  ISETP.GE.AND P1, PT, R16, RZ, PT ;  /* 0x000000ff1000720c */ /* 0x000fe20003f26270 */
[----:B------:R-:W-:Y:S01]  /*4f20*/  @!P6 IMAD.IADD R66, R66, 0x1, -R8 ;  /* 0x000000014242e824 */ /* 0x000fe200078e0a08 */
[----:B------:R-:W-:Y:S01]  /*4f30*/  IABS R16, R11 ;  /* 0x0000000b00107213 */ /* 0x000fe20000000000 */
[----:B------:R-:W-:Y:S01]  /*4f40*/  STL [R1+0x4a0], R20 ;  /* 0x0004a01401007387 */ /* 0x000fe20000100800 */
[----:B------:R-:W-:Y:S01]  /*4f50*/  ISETP.GT.U32.AND P6, PT, R8, R2, PT ;  /* 0x000000020800720c */ /* 0x000fe20003fc4070 */
[----:B------:R-:W-:Y:S01]  /*4f60*/  @!P2 IMAD.MOV R30, RZ, RZ, -R30 ;  /* 0x000000ffff1ea224 */ /* 0x000fe200078e0a1e */
[----:B------:R-:W-:Y:S01]  /*4f70*/  ISETP.GE.AND P2, PT, R6, RZ, PT ;  /* 0x000000ff0600720c */ /* 0x000fe20003f46270 */
[----:B------:R0:W-:Y:S01]  /*4f80*/  STL [R1+0x4a4], R13 ;  /* 0x0004a40d01007387 */ /* 0x0001e20000100800 */
[----:B------:R-:W-:Y:S01]  /*4f90*/  LOP3.LUT R6, R10, 0x56, RZ, 0xfc, !PT ;  /* 0x000000560a067812 */ /* 0x000fe200078efcff */
[--C-:B------:R-:W-:Y:S01]  /*4fa0*/  @!P0 IMAD.IADD R5, R5, 0x1, -R8.reuse ;  /* 0x0000000105058824 */ /* 0x100fe200078e0a08 */
[----:B------:R-:W-:Y:S01]  /*4fb0*/  ISETP.GE.AND P0, PT, R11, RZ, PT ;  /* 0x000000ff0b00720c */ /* 0x000fe20003f06270 */
[----:B------:R-:W-:Y:S01]  /*4fc0*/  @!P3 IMAD.IADD R4, R4, 0x1, -R8 ;  /* 0x000000010404b824 */ /* 0x000fe200078e0a08 */
[----:B------:R-:W-:Y:S01]  /*4fd0*/  IABS R11, R6 ;  /* 0x00000006000b7213 */ /* 0x000fe20000000000 */
[----:B------:R-:W-:Y:S01]  /*4fe0*/  IMAD.MOV.U32 R18, RZ, RZ, R5 ;  /* 0x000000ffff127224 */ /* 0x000fe200078e0005 */
[----:B------:R-:W-:Y:S01]  /*4ff0*/  ISETP.GE.AND P3, PT, R6, RZ, PT ;  /* 0x000000ff0600720c */ /* 0x000fe20003f66270 */
[----:B------:R-:W-:Y:S01]  /*5000*/  @!P1 IMAD.MOV R66, RZ, RZ, -R66 ;  /* 0x000000ffff429224 */ /* 0x000fe200078e0a42 */
[----:B------:R-:W-:Y:S01]  /*5010*/  LOP3.LUT R17, R10, 0x59, RZ, 0xfc, !PT ;  /* 0x000000590a117812 */ /* 0x000fe200078efcff */
[----:B0-----:R-:W-:-:S03]  /*5020*/  IMAD.HI.U32 R13, R9, R16, RZ ;  /* 0x00000010090d7227 */ /* 0x001fc600078e00ff */
[----:B------:R-:W-:Y:S01]  /*5030*/  IABS R65, R17 ;  /* 0x0000001100417213 */ /* 0x000fe20000000000 */
[----:B------:R-:W-:Y:S02]  /*5040*/  IMAD.MOV R13, RZ, RZ, -R13 ;  /* 0x000000ffff0d7224 */ /* 0x000fe400078e0a0d */
[----:B------:R-:W-:Y:S01]  /*5050*/  @!P6 IMAD.IADD R2, R2, 0x1, -R8 ;  /* 0x000000010202e824 */ /* 0x000fe200078e0a08 */
[C---:B------:R-:W-:Y:S01]  /*5060*/  ISETP.GT.U32.AND P6, PT, R8.reuse, R4, PT ;  /* 0x000000040800720c */ /* 0x040fe20003fc4070 */
[C---:B------:R-:W-:Y:S01]  /*5070*/  IMAD R14, R8.reuse, R13, R16 ;  /* 0x0000000d080e7224 */ /* 0x040fe200078e0210 */
[----:B------:R-:W-:Y:S01]  /*5080*/  IABS R13, R12 ;  /* 0x0000000c000d7213 */ /* 0x000fe20000000000 */
[----:B------:R-:W-:Y:S01]  /*5090*/  IMAD.MOV.U32 R6, RZ, RZ, R11 ;  /* 0x000000ffff067224 */ /* 0x000fe200078e000b */
[C---:B------:R-:W-:Y:S01]  /*50a0*/  ISETP.GT.U32.AND P1, PT, R8.reuse, R2, PT ;  /* 0x000000020800720c */ /* 0x040fe20003f24070 */
[----:B------:R-:W-:Y:S01]  /*50b0*/  @!P4 IMAD.MOV R18, RZ, RZ, -R18 ;  /* 0x000000ffff12c224 */ /* 0x000fe200078e0a12 */
[----:B------:R-:W-:Y:S01]  /*50c0*/  ISETP.GT.U32.AND P4, PT, R8, R14, PT ;  /* 0x0000000e0800720c */ /* 0x000fe20003f84070 */
[----:B------:R-:W-:Y:S01]  /*50d0*/  IMAD.HI.U32 R15, R9, R6, RZ ;  /* 0x00000006090f7227 */ /* 0x000fe200078e00ff */
[----:B------:R-:W-:-:S02]  /*50e0*/  LOP3.LUT R11, R10, 0x58, RZ, 0xfc, !PT ;  /* 0x000000580a0b7812 */ /* 0x000fc400078efcff */
[----:B------:R0:W-:Y:S01]  /*50f0*/  STL [R1+0x484], R18 ;  /* 0x0004841201007387 */ /* 0x0001e20000100800 */
[----:B------:R-:W-:Y:S01]  /*5100*/  IMAD.MOV R15, RZ, RZ, -R15 ;  /* 0x000000ffff0f7224 */ /* 0x000fe200078e0a0f */
[----:B------:R-:W-:Y:S01]  /*5110*/  IABS R33, R11 ;  /* 0x0000000b00217213 */ /* 0x000fe20000000000 */
[----:B------:R-:W-:Y:S02]  /*5120*/  @!P6 IMAD.IADD R4, R4, 0x1, -R8 ;  /* 0x000000010404e824 */ /* 0x000fe400078e0a08 */
[----:B------:R-:W-:Y:S02]  /*5130*/  IMAD.MOV.U32 R5, RZ, RZ, R13 ;  /* 0x000000ffff057224 */ /* 0x000fe400078e000d */
[----:B------:R-:W-:Y:S02]  /*5140*/  IMAD R6, R8, R15, R6 ;  /* 0x0000000f08067224 */ /* 0x000fe400078e0206 */
[----:B------:R-:W-:Y:S01]  /*5150*/  @!P4 IMAD.IADD R14, R14, 0x1, -R8 ;  /* 0x000000010e0ec824 */ /* 0x000fe200078e0a08 */
[----:B------:R-:W-:Y:S01]  /*5160*/  ISETP.GE.AND P4, PT, R11, RZ, PT ;  /* 0x000000ff0b00720c */ /* 0x000fe20003f86270 */
[----:B------:R-:W-:Y:S01]  /*5170*/  IMAD.MOV.U32 R16, RZ, RZ, R4 ;  /* 0x000000ffff107224 */ /* 0x000fe200078e0004 */
[----:B------:R-:W-:Y:S01]  /*5180*/  ISETP.GT.U32.AND P6, PT, R8, R6, PT ;  /* 0x000000060800720c */ /* 0x000fe20003fc4070 */
[----:B------:R-:W-:Y:S01]  /*5190*/  IMAD.HI.U32 R15, R9, R5, RZ ;  /* 0x00000005090f7227 */ /* 0x000fe200078e00ff */
[----:B------:R-:W-:-:S03]  /*51a0*/  LOP3.LUT R11, R10, 0x5a, RZ, 0xfc, !PT ;  /* 0x0000005a0a0b7812 */ /* 0x000fc600078efcff */
[----:B------:R-:W-:Y:S01]  /*51b0*/  @!P5 IMAD.MOV R16, RZ, RZ, -R16 ;  /* 0x000000ffff10d224 */ /* 0x000fe200078e0a10 */
[----:B------:R-:W-:Y:S01]  /*51c0*/  ISETP.GT.U32.AND P5, PT, R8, R14, PT ;  /* 0x0000000e0800720c */ /* 0x000fe20003fa4070 */
[----:B------:R-:W-:-:S03]  /*51d0*/  IMAD.HI.U32 R13, R9, R33, RZ ;  /* 0x00000021090d7227 */ /* 0x000fc600078e00ff */
[----:B------:R-:W-:Y:S01]  /*51e0*/  STL [R1+0x478], R16 ;  /* 0x0004781001007387 */ /* 0x000fe20000100800 */
[----:B------:R-:W-:Y:S01]  /*51f0*/  @!P1 IMAD.IADD R2, R2, 0x1, -R8 ;  /* 0x0000000102029824 */ /* 0x000fe200078e0a08 */
[----:B------:R-:W-:Y:S01]  /*5200*/  ISETP.GE.AND P1, PT, R12, RZ, PT ;  /* 0x000000ff0c00720c */ /* 0x000fe20003f26270 */
[----:B------:R-:W-:Y:S02]  /*5210*/  IMAD.MOV R15, RZ, RZ, -R15 ;  /* 0x000000ffff0f7224 */ /* 0x000fe400078e0a0f */
[----:B------:R-:W-:Y:S02]  /*5220*/  IMAD.MOV R13, RZ, RZ, -R13 ;  /* 0x000000ffff0d7224 */ /* 0x000fe400078e0a0d */
[----:B------:R-:W-:Y:S02]  /*5230*/  IMAD R5, R8, R15, R5 ;  /* 0x0000000f08057224 */ /* 0x000fe400078e0205 */
[----:B------:R-:W-:Y:S01]  /*5240*/  IMAD.MOV.U32 R4, RZ, RZ, R2 ;  /* 0x000000ffff047224 */ /* 0x000fe200078e0002 */
[----:B------:R-:W-:Y:S01]  /*5250*/  LOP3.LUT R2, R10, 0x5c, RZ, 0xfc, !PT ;  /* 0x0000005c0a027812 */ /* 0x000fe200078efcff */
[----:B------:R-:W-:Y:S01]  /*5260*/  IMAD R33, R8, R13, R33 ;  /* 0x0000000d08217224 */ /* 0x000fe200078e0221 */
[----:B------:R-:W-:Y:S01]  /*5270*/  LOP3.LUT R13, R10, 0x5b, RZ, 0xfc, !PT ;  /* 0x0000005b0a0d7812 */ /* 0x000fe200078efcff */
[----:B------:R-:W-:Y:S01]  /*5280*/  @!P2 IMAD.MOV R4, RZ, RZ, -R4 ;  /* 0x000000ffff04a224 */ /* 0x000fe200078e0a04 */
[----:B------:R-:W-:Y:S01]  /*5290*/  ISETP.GT.U32.AND P2, PT, R8, R5, PT ;  /* 0x000000050800720c */ /* 0x000fe20003f44070 */
[--C-:B------:R-:W-:Y:S01]  /*52a0*/  @!P6 IMAD.IADD R6, R6, 0x1, -R8.reuse ;  /* 0x000000010606e824 */ /* 0x100fe200078e0a08 */
[----:B0-----:R-:W-:Y:S01]  /*52b0*/  IABS R18, R2 ;  /* 0x0000000200127213 */ /* 0x001fe20000000000 */
[----:B------:R-:W-:Y:S01]  /*52c0*/  @!P5 IMAD.IADD R14, R14, 0x1, -R8 ;  /* 0x000000010e0ed824 */ /* 0x000fe200078e0a08 */
[C---:B------:R-:W-:Y:S01]  /*52d0*/  ISETP.GT.U32.AND P5, PT, R8.reuse, R33, PT ;  /* 0x000000210800720c */ /* 0x040fe20003fa4070 */
[----:B------:R-:W-:Y:S01]  /*52e0*/  IMAD.HI.U32 R12, R9, R65, RZ ;  /* 0x00000041090c7227 */ /* 0x000fe200078e00ff */
[----:B------:R-:W-:Y:S01]  /*52f0*/  ISETP.GT.U32.AND P6, PT, R8, R6, PT ;  /* 0x000000060800720c */ /* 0x000fe20003fc4070 */
[----:B------:R0:W-:Y:S01]  /*5300*/  STL [R1+0x474], R4 ;  /* 0x0004740401007387 */ /* 0x0001e20000100800 */
[----:B------:R-:W-:Y:S01]  /*5310*/  IABS R15, R13 ;  /* 0x0000000d000f7213 */ /* 0x000fe20000000000 */
[----:B------:R-:W-:-:S02]  /*5320*/  IMAD.MOV R12, RZ, RZ, -R12 ;  /* 0x000000ffff0c7224 */ /* 0x000fc400078e0a0c */
[----:B------:R-:W-:Y:S02]  /*5330*/  IMAD.MOV.U32 R21, RZ, RZ, R14 ;  /* 0x000000ffff157224 */ /* 0x000fe400078e000e */
[----:B------:R-:W-:Y:S01]  /*5340*/  IMAD R65, R8, R12, R65 ;  /* 0x0000000c08417224 */ /* 0x000fe200078e0241 */
[----:B------:R-:W-:Y:S01]  /*5350*/  IABS R12, R11 ;  /* 0x0000000b000c7213 */ /* 0x000fe20000000000 */
[--C-:B------:R-:W-:Y:S01]  /*5360*/  @!P2 IMAD.IADD R5, R5, 0x1, -R8.reuse ;  /* 0x000000010505a824 */ /* 0x100fe200078e0a08 */
[----:B------:R-:W-:Y:S01]  /*5370*/  ISETP.GE.AND P2, PT, R17, RZ, PT ;  /* 0x000000ff1100720c */ /* 0x000fe20003f46270 */
[--C-:B------:R-:W-:Y:S01]  /*5380*/  @!P5 IMAD.IADD R33, R33, 0x1, -R8.reuse ;  /* 0x000000012121d824 */ /* 0x100fe200078e0a08 */
[----:B0-----:R-:W-:Y:S01]  /*5390*/  LOP3.LUT R4, R10, 0x5d, RZ, 0xfc, !PT ;  /* 0x0000005d0a047812 */ /* 0x001fe200078efcff */
[----:B------:R-:W-:Y:S01]  /*53a0*/  @!P6 IMAD.IADD R6, R6, 0x1, -R8 ;  /* 0x000000010606e824 */ /* 0x000fe200078e0a08 */
[C---:B------:R-:W-:Y:S01]  /*53b0*/  ISETP.GT.U32.AND P5, PT, R8.reuse, R5, PT ;  /* 0x000000050800720c */ /* 0x040fe20003fa4070 */
[----:B------:R-:W-:Y:S01]  /*53c0*/  IMAD.HI.U32 R16, R9, R12, RZ ;  /* 0x0000000c09107227 */ /* 0x000fe200078e00ff */
[----:B------:R-:W-:-:S02]  /*53d0*/  ISETP.GT.U32.AND P6, PT, R8, R65, PT ;  /* 0x000000410800720c */ /* 0x000fc40003fc4070 */
[----:B------:R-:W-:Y:S01]  /*53e0*/  IABS R19, R4 ;  /* 0x0000000400137213 */ /* 0x000fe20000000000 */
[----:B------:R-:W-:Y:S02]  /*53f0*/  IMAD.MOV R16, RZ, RZ, -R16 ;  /* 0x000000ffff107224 */ /* 0x000fe400078e0a10 */
[----:B------:R-:W-:Y:S02]  /*5400*/  IMAD.MOV.U32 R17, RZ, RZ, R18 ;  /* 0x000000ffff117224 */ /* 0x000fe400078e0012 */
[----:B------:R-:W-:Y:S02]  /*5410*/  IMAD R12, R8, R16, R12 ;  /* 0x00000010080c7224 */ /* 0x000fe400078e020c */
[----:B------:R-:W-:-:S04]  /*5420*/  IMAD.HI.U32 R18, R9, R15, RZ ;  /* 0x0000000f09127227 */ /* 0x000fc800078e00ff */
[--C-:B------:R-:W-:Y:S01]  /*5430*/  @!P5 IMAD.IADD R5, R5, 0x1, -R8.reuse ;  /* 0x000000010505d824 */ /* 0x100fe200078e0a08 */
[C---:B------:R-:W-:Y:S01]  /*5440*/  ISETP.GT.U32.AND P5, PT, R8.reuse, R12, PT ;  /* 0x0000000c0800720c */ /* 0x040fe20003fa4070 */
[----:B------:R-:W-:Y:S01]  /*5450*/  @!P6 IMAD.IADD R65, R65, 0x1, -R8 ;  /* 0x000000014141e824 */ /* 0x000fe200078e0a08 */
[----:B------:R-:W-:Y:S01]  /*5460*/  ISETP.GT.U32.AND P6, PT, R8, R33, PT ;  /* 0x000000210800720c */ /* 0x000fe20003fc4070 */
[----:B------:R-:W-:Y:S01]  /*5470*/  IMAD.MOV.U32 R20, RZ, RZ, R6 ;  /* 0x000000ffff147224 */ /* 0x000fe200078e0006 */
[----:B------:R-:W-:Y:S01]  /*5480*/  LOP3.LUT R6, R10, 0x5e, RZ, 0xfc, !PT ;  /* 0x0000005e0a067812 */ /* 0x000fe200078efcff */
[----:B------:R-:W-:Y:S01]  /*5490*/  @!P0 IMAD.MOV R21, RZ, RZ, -R21 ;  /* 0x000000ffff158224 */ /* 0x000fe200078e0a15 */
[C---:B------:R-:W-:Y:S01]  /*54a0*/  ISETP.GT.U32.AND P0, PT, R8.reuse, R65, PT ;  /* 0x000000410800720c */ /* 0x040fe20003f04070 */
[----:B------:R-:W-:Y:S02]  /*54b0*/  IMAD.MOV R18, RZ, RZ, -R18 ;  /* 0x000000ffff127224 */ /* 0x000fe400078e0a12 */
[----:B------:R-:W-:Y:S01]  /*54c0*/  @!P3 IMAD.MOV R20, RZ, RZ, -R20 ;  /* 0x000000ffff14b224 */ /* 0x000fe200078e0a14 */
[----:B------:R-:W-:Y:S01]  /*54d0*/  ISETP.GE.AND P3, PT, R11, RZ, PT ;  /* 0x000000ff0b00720c */ /* 0x000fe20003f66270 */
[----:B------:R-:W-:Y:S01]  /*54e0*/  IMAD.HI.U32 R11, R9, R19, RZ ;  /* 0x00000013090b7227 */ /* 0x000fe200078e00ff */
[----:B------:R-:W-:Y:S03]  /*54f0*/  STL [R1+0x470], R21 ;  /* 0x0004701501007387 */ /* 0x000fe60000100800 */
[----:B------:R-:W-:Y:S01]  /*5500*/  IMAD R15, R8, R18, R15 ;  /* 0x00000012080f7224 */ /* 0x000fe200078e020f */
[----:B------:R0:W-:Y:S01]  /*5510*/  STL [R1+0x46c], R20 ;  /* 0x00046c1401007387 */ /* 0x0001e20000100800 */
[----:B------:R-:W-:Y:S01]  /*5520*/  IMAD.MOV R11, RZ, RZ, -R11 ;  /* 0x000000ffff0b7224 */ /* 0x000fe200078e0a0b */
[----:B------:R-:W-:Y:S01]  /*5530*/  LOP3.LUT R18, R10, 0x65, RZ, 0xfc, !PT ;  /* 0x000000650a127812 */ /* 0x000fe200078efcff */
[----:B------:R-:W-:-:S02]  /*5540*/  @!P5 IMAD.IADD R12, R12, 0x1, -R8 ;  /* 0x000000010c0cd824 */ /* 0x000fc400078e0a08 */
[----:B------:R-:W-:Y:S01]  /*5550*/  @!P6 IMAD.IADD R33, R33, 0x1, -R8 ;  /* 0x000000012121e824 */ /* 0x000fe200078e0a08 */
[C---:B------:R-:W-:Y:S01]  /*5560*/  ISETP.GT.U32.AND P6, PT, R8.reuse, R15, PT ;  /* 0x0000000f0800720c */ /* 0x040fe20003fc4070 */
[----:B------:R-:W-:Y:S01]  /*5570*/  IMAD R19, R8, R11, R19 ;  /* 0x0000000b08137224 */ /* 0x000fe200078e0213 */
[----:B------:R-:W-:Y:S01]  /*5580*/  LOP3.LUT R11, R10, 0x5f, RZ, 0xfc, !PT ;  /* 0x0000005f0a0b7812 */ /* 0x000fe200078efcff */
[----:B------:R-:W-:-:S04]  /*5590*/  IMAD.HI.U32 R14, R9, R17, RZ ;  /* 0x00000011090e7227 */ /* 0x000fc800078e00ff */
[----:B0-----:R-:W-:Y:S01]  /*55a0*/  IMAD.MOV.U32 R20, RZ, RZ, R5 ;  /* 0x000000ffff147224 */ /* 0x001fe200078e0005 */
[----:B------:R-:W-:Y:S01]  /*55b0*/  IABS R5, R11 ;  /* 0x0000000b00057213 */ /* 0x000fe20000000000 */
[----:B------:R-:W-:Y:S01]  /*55c0*/  @!P4 IMAD.MOV R33, RZ, RZ, -R33 ;  /* 0x000000ffff21c224 */ /* 0x000fe200078e0a21 */
[C---:B------:R-:W-:Y:S01]  /*55d0*/  ISETP.GT.U32.AND P4, PT, R8.reuse, R19, PT ;  /* 0x000000130800720c */ /* 0x040fe20003f84070 */
[----:B------:R-:W-:Y:S01]  /*55e0*/  @!P1 IMAD.MOV R20, RZ, RZ, -R20 ;  /* 0x000000ffff149224 */ /* 0x000fe200078e0a14 */
[C---:B------:R-:W-:Y:S01]  /*55f0*/  ISETP.GT.U32.AND P1, PT, R8.reuse, R12, PT ;  /* 0x0000000c0800720c */ /* 0x040fe20003f24070 */
[----:B------:R-:W-:Y:S02]  /*5600*/  IMAD.MOV R14, RZ, RZ, -R14 ;  /* 0x000000ffff0e7224 */ /* 0x000fe400078e0a0e */
[--C-:B------:R-:W-:Y:S01]  /*5610*/  @!P0 IMAD.IADD R65, R65, 0x1, -R8.reuse ;  /* 0x0000000141418824 */ /* 0x100fe200078e0a08 */
[----:B------:R-:W-:Y:S01]  /*5620*/  ISETP.GE.AND P0, PT, R13, RZ, PT ;  /* 0x000000ff0d00720c */ /* 0x000fe20003f06270 */
[C---:B------:R-:W-:Y:S01]  /*5630*/  IMAD R17, R8.reuse, R14, R17 ;  /* 0x0000000e08117224 */ /* 0x040fe200078e0211 */
[----:B------:R-:W-:Y:S01]  /*5640*/  IABS R13, R6 ;  /* 0x00000006000d7213 */ /* 0x000fe20000000000 */
[----:B------:R-:W-:Y:S01]  /*5650*/  @!P6 IMAD.IADD R15, R15, 0x1, -R8 ;  /* 0x000000010f0fe824 */ /* 0x000fe200078e0a08 */
[----:B------:R-:W-:Y:S01]  /*5660*/  STL [R1+0x468], R20 ;  /* 0x0004681401007387 */ /* 0x000fe20000100800 */
[----:B------:R-:W-:Y:S01]  /*5670*/  @!P2 IMAD.MOV R65, RZ, RZ, -R65 ;  /* 0x000000ffff41a224 */ /* 0x000fe200078e0a41 */
[C---:B------:R-:W-:Y:S01]  /*5680*/  ISETP.GT.U32.AND P5, PT, R8.reuse, R17, PT ;  /* 0x000000110800720c */ /* 0x040fe20003fa4070 */
[----:B------:R-:W-:Y:S01]  /*5690*/  IMAD.HI.U32 R14, R9, R13, RZ ;  /* 0x0000000d090e7227 */ /* 0x000fe200078e00ff */
[----:B------:R-:W-:-:S02]  /*56a0*/  ISETP.GT.U32.AND P6, PT, R8, R15, PT ;  /* 0x0000000f0800720c */ /* 0x000fc40003fc4070 */
[----:B------:R-:W-:Y:S01]  /*56b0*/  ISETP.GE.AND P2, PT, R2, RZ, PT ;  /* 0x000000ff0200720c */ /* 0x000fe20003f46270 */
[--C-:B------:R-:W-:Y:S01]  /*56c0*/  @!P1 IMAD.IADD R12, R12, 0x1, -R8.reuse ;  /* 0x000000010c0c9824 */ /* 0x100fe200078e0a08 */
[----:B------:R-:W-:Y:S01]  /*56d0*/  ISETP.GE.AND P1, PT, R4, RZ, PT ;  /* 0x000000ff0400720c */ /* 0x000fe20003f26270 */
[----:B------:R-:W-:Y:S01]  /*56e0*/  @!P4 IMAD.IADD R19, R19, 0x1, -R8 ;  /* 0x000000011313c824 */ /* 0x000fe200078e0a08 */
[----:B------:R-:W-:Y:S01]  /*56f0*/  LOP3.LUT R4, R10, 0x61, RZ, 0xfc, !PT ;  /* 0x000000610a047812 */ /* 0x000fe200078efcff */
[----:B------:R-:W-:Y:S01]  /*5700*/  IMAD.MOV.U32 R16, RZ, RZ, R12 ;  /* 0x000000ffff107224 */ /* 0x000fe200078e000c */
[----:B------:R-:W-:Y:S01]  /*5710*/  ISETP.GE.AND P4, PT, R6, RZ, PT ;  /* 0x000000ff0600720c */ /* 0x000fe20003f86270 */
[----:B------:R-:W-:Y:S01]  /*5720*/  IMAD.MOV R14, RZ, RZ, -R14 ;  /* 0x000000ffff0e7224 */ /* 0x000fe200078e0a0e */
[----:B------:R-:W-:Y:S01]  /*5730*/  IABS R64, R4 ;  /* 0x0000000400407213 */ /* 0x000fe20000000000 */
[----:B------:R-:W-:Y:S01]  /*5740*/  @!P3 IMAD.MOV R16, RZ, RZ, -R16 ;  /* 0x000000ffff10b224 */ /* 0x000fe200078e0a10 */
[----:B------:R-:W-:Y:S01]  /*5750*/  ISETP.GT.U32.AND P3, PT, R8, R19, PT ;  /* 0x000000130800720c */ /* 0x000fe20003f64070 */
[----:B------:R-:W-:Y:S01]  /*5760*/  IMAD.HI.U32 R2, R9, R5, RZ ;  /* 0x0000000509027227 */ /* 0x000fe200078e00ff */
[----:B------:R-:W-:-:S02]  /*5770*/  LOP3.LUT R6, R10, 0x63, RZ, 0xfc, !PT ;  /* 0x000000630a067812 */ /* 0x000fc400078efcff */
[----:B------:R-:W-:Y:S01]  /*5780*/  STL [R1+0x460], R16 ;  /* 0x0004601001007387 */ /* 0x000fe20000100800 */
[C---:B------:R-:W-:Y:S02]  /*5790*/  IMAD R13, R8.reuse, R14, R13 ;  /* 0x0000000e080d7224 */ /* 0x040fe400078e020d */
[----:B------:R-:W-:Y:S02]  /*57a0*/  IMAD.MOV R2, RZ, RZ, -R2 ;  /* 0x000000ffff027224 */ /* 0x000fe400078e0a02 */
[--C-:B------:R-:W-:Y:S02]  /*57b0*/  @!P5 IMAD.IADD R17, R17, 0x1, -R8.reuse ;  /* 0x000000011111d824 */ /* 0x100fe400078e0a08 */
[--C-:B------:R-:W-:Y:S01]  /*57c0*/  @!P6 IMAD.IADD R15, R15, 0x1, -R8.reuse ;  /* 0x000000010f0fe824 */ /* 0x100fe200078e0a08 */
[C---:B------:R-:W-:Y:S01]  /*57d0*/  ISETP.GT.U32.AND P6, PT, R8.reuse, R13, PT ;  /* 0x0000000d0800720c */ /* 0x040fe20003fc4070 */
[C---:B------:R-:W-:Y:S01]  /*57e0*/  IMAD R2, R8.reuse, R2, R5 ;  /* 0x0000000208027224 */ /* 0x040fe200078e0205 */
[----:B------:R-:W-:Y:S01]  /*57f0*/  ISETP.GT.U32.AND P5, PT, R8, R17, PT ;  /* 0x000000110800720c */ /* 0x000fe20003fa4070 */
[----:B------:R-:W-:Y:S01]  /*5800*/  @!P3 IMAD.IADD R19, R19, 0x1, -R8 ;  /* 0x000000011313b824 */ /* 0x000fe200078e0a08 */
[----:B------:R-:W-:Y:S01]  /*5810*/  LOP3.LUT R5, R10, 0x60, RZ, 0xfc, !PT ;  /* 0x000000600a057812 */ /* 0x000fe200078efcff */
[----:B------:R-:W-:Y:S01]  /*5820*/  IMAD.MOV.U32 R12, RZ, RZ, R15 ;  /* 0x000000ffff0c7224 */ /* 0x000fe200078e000f */
[----:B------:R-:W-:-:S02]  /*5830*/  ISETP.GT.U32.AND P3, PT, R8, R2, PT ;  /* 0x000000020800720c */ /* 0x000fc40003f64070 */
[----:B------:R-:W-:Y:S01]  /*5840*/  IABS R32, R5 ;  /* 0x0000000500207213 */ /* 0x000fe20000000000 */
[----:B------:R-:W-:Y:S01]  /*5850*/  @!P0 IMAD.MOV R12, RZ, RZ, -R12 ;  /* 0x000000ffff0c8224 */ /* 0x000fe200078e0a0c */
[----:B------:R-:W-:-:S03]  /*5860*/  ISETP.GE.AND P0, PT, R5, RZ, PT ;  /* 0x000000ff0500720c */ /* 0x000fc60003f06270 */
[--C-:B------:R-:W-:Y:S01]  /*5870*/  @!P6 IMAD.IADD R13, R13, 0x1, -R8.reuse ;  /* 0x000000010d0de824 */ /* 0x100fe200078e0a08 */
[----:B------:R0:W-:Y:S01]  /*5880*/  STL [R1+0x44c], R12 ;  /* 0x00044c0c01007387 */ /* 0x0001e20000100800 */
[--C-:B------:R-:W-:Y:S01]  /*5890*/  @!P5 IMAD.IADD R17, R17, 0x1, -R8.reuse ;  /* 0x000000011111d824 */ /* 0x100fe200078e0a08 */
[----:B------:R-:W-:Y:S02]  /*58a0*/  ISETP.GE.AND P5, PT, R11, RZ, PT ;  /* 0x000000ff0b00720c */ /* 0x000fe40003fa6270 */
[----:B------:R-:W-:Y:S01]  /*58b0*/  ISETP.GT.U32.AND P6, PT, R8, R13, PT ;  /* 0x0000000d0800720c */ /* 0x000fe20003fc4070 */
[----:B------:R-:W-:Y:S01]  /*58c0*/  @!P3 IMAD.IADD R2, R2, 0x1, -R8 ;  /* 0x000000010202b824 */ /* 0x000fe200078e0a08 */
[----:B------:R-:W-:Y:S01]  /*58d0*/  LOP3.LUT R11, R10, 0x62, RZ, 0xfc, !PT ;  /* 0x000000620a0b7812 */ /* 0x000fe200078efcff */
[----:B------:R-:W-:Y:S02]  /*58e0*/  IMAD.MOV.U32 R14, RZ, RZ, R17 ;  /* 0x000000ffff0e7224 */ /* 0x000fe400078e0011 */
[----:B0-----:R-:W-:Y:S01]  /*58f0*/  IMAD.MOV.U32 R12, RZ, RZ, R19 ;  /* 0x000000ffff0c7224 */ /* 0x001fe200078e0013 */
[----:B------:R-:W-:Y:S01]  /*5900*/  ISETP.GT.U32.AND P3, PT, R8, R2, PT ;  /* 0x000000020800720c */ /* 0x000fe20003f64070 */
[----:B------:R-:W-:Y:S01]  /*5910*/  @!P2 IMAD.MOV R14, RZ, RZ, -R14 ;  /* 0x000000ffff0ea224 */ /* 0x000fe200078e0a0e */
[----:B------:R-:W-:Y:S01]  /*5920*/  ISETP.GE.AND P2, PT, R4, RZ, PT ;  /* 0x000000ff0400720c */ /* 0x000fe20003f46270 */
[----:B------:R-:W-:Y:S01]  /*5930*/  @!P1 IMAD.MOV R12, RZ, RZ, -R12 ;  /* 0x000000ffff0c9224 */ /* 0x000fe200078e0a0c */
[----:B------:R-:W-:Y:S01]  /*5940*/  ISETP.GE.AND P1, PT, R11, RZ, PT ;  /* 0x000000ff0b00720c */ /* 0x000fe20003f26270 */
[----:B------:R-:W-:Y:S01]  /*5950*/  IMAD.HI.U32 R4, R9, R32, RZ ;  /* 0x0000002009047227 */ /* 0x000fe200078e00ff */
[----:B------:R-:W-:Y:S01]  /*5960*/  IABS R11, R11 ;  /* 0x0000000b000b7213 */ /* 0x000fe20000000000 */
[----:B------:R0:W-:Y:S01]  /*5970*/  STL [R1+0x448], R14 ;  /* 0x0004480e01007387 */ /* 0x0001e20000100800 */
[----:B------:R-:W-:Y:S01]  /*5980*/  LOP3.LUT R19, R10, 0x64, RZ, 0xfc, !PT ;  /* 0x000000640a137812 */ /* 0x000fe200078efcff */
[----:B------:R-:W-:Y:S01]  /*5990*/  @!P6 IMAD.IADD R13, R13, 0x1, -R8 ;  /* 0x000000010d0de824 */ /* 0x000fe200078e0a08 */
[----:B------:R-:W-:Y:S01]  /*59a0*/  ISETP.GE.AND P6, PT, R6, RZ, PT ;  /* 0x000000ff0600720c */ /* 0x000fe20003fc6270 */
[----:B------:R-:W-:Y:S01]  /*59b0*/  IMAD.MOV R4, RZ, RZ, -R4 ;  /* 0x000000ffff047224 */ /* 0x000fe200078e0a04 */
[----:B------:R1:W-:Y:S01]  /*59c0*/  STL [R1+0x43c], R12 ;  /* 0x00043c0c01007387 */ /* 0x0003e20000100800 */
[----:B------:R-:W-:Y:S01]  /*59d0*/  IMAD.HI.U32 R5, R9, R11, RZ ;  /* 0x0000000b09057227 */ /* 0x000fe200078e00ff */
[----:B------:R-:W-:-:S03]  /*59e0*/  IABS R6, R6 ;  /* 0x0000000600067213 */ /* 0x000fc60000000000 */
[----:B------:R-:W-:Y:S02]  /*59f0*/  IMAD R32, R8, R4, R32 ;  /* 0x0000000408207224 */ /* 0x000fe400078e0220 */
[----:B0-----:R-:W-:Y:S02]  /*5a00*/  IMAD.MOV.U32 R14, RZ, RZ, R13 ;  /* 0x000000ffff0e7224 */ /* 0x001fe400078e000d */
[----:B------:R-:W-:Y:S02]  /*5a10*/  IMAD.MOV R5, RZ, RZ, -R5 ;  /* 0x000000ffff057224 */ /* 0x000fe400078e0a05 */
[----:B------:R-:W-:Y:S02]  /*5a20*/  @!P3 IMAD.IADD R2, R2, 0x1, -R8 ;  /* 0x000000010202b824 */ /* 0x000fe400078e0a08 */
[----:B-1----:R-:W-:-:S04]  /*5a30*/  IMAD.HI.U32 R12, R9, R64, RZ ;  /* 0x00000040090c7227 */ /* 0x002fc800078e00ff */
[----:B------:R-:W-:Y:S01]  /*5a40*/  @!P4 IMAD.MOV R14, RZ, RZ, -R14 ;  /* 0x000000ffff0ec224 */ /* 0x000fe200078e0a0e */
[C---:B------:R-:W-:Y:S01]  /*5a50*/  ISETP.GT.U32.AND P4, PT, R8.reuse, R32, PT ;  /* 0x000000200800720c */ /* 0x040fe20003f84070 */
[----:B------:R-:W-:Y:S01]  /*5a60*/  IMAD R11, R8, R5, R11 ;  /* 0x00000005080b7224 */ /* 0x000fe200078e020b */
[----:B------:R-:W-:Y:S01]  /*5a70*/  LOP3.LUT R5, R10, 0x67, RZ, 0xfc, !PT ;  /* 0x000000670a057812 */ /* 0x000fe200078efcff */
[----:B------:R-:W-:Y:S01]  /*5a80*/  IMAD.MOV.U32 R13, RZ, RZ, R2 ;  /* 0x000000ffff0d7224 */ /* 0x000fe200078e0002 */
[----:B------:R0:W-:Y:S01]  /*5a90*/  STL [R1+0x440], R14 ;  /* 0x0004400e01007387 */ /* 0x0001e20000100800 */
[----:B------:R-:W-:Y:S01]  /*5aa0*/  IMAD.MOV R12, RZ, RZ, -R12 ;  /* 0x000000ffff0c7224 */ /* 0x000fe200078e0a0c */
[----:B------:R-:W-:Y:S01]  /*5ab0*/  IABS R2, R19 ;  /* 0x0000001300027213 */ /* 0x000fe20000000000 */
[----:B------:R-:W-:Y:S01]  /*5ac0*/  @!P5 IMAD.MOV R13, RZ, RZ, -R13 ;  /* 0x000000ffff0dd224 */ /* 0x000fe200078e0a0d */
[C---:B------:R-:W-:Y:S01]  /*5ad0*/  ISETP.GT.U32.AND P5, PT, R8.reuse, R11, PT ;  /* 0x0000000b0800720c */ /* 0x040fe20003fa4070 */
[----:B------:R-:W-:Y:S01]  /*5ae0*/  IMAD R64, R8, R12, R64 ;  /* 0x0000000c08407224 */ /* 0x000fe200078e0240 */
[----:B------:R-:W-:Y:S01]  /*5af0*/  LOP3.LUT R12, R10, 0x66, RZ, 0xfc, !PT ;  /* 0x000000660a0c7812 */ /* 0x000fe200078efcff */
[C---:B------:R-:W-:Y:S01]  /*5b00*/  IMAD.HI.U32 R4, R9.reuse, R6, RZ ;  /* 0x0000000609047227 */ /* 0x040fe200078e00ff */
[----:B------:R1:W-:Y:S02]  /*5b10*/  STL [R1+0x444], R13 ;  /* 0x0004440d01007387 */ /* 0x0003e40000100800 */
[----:B------:R-:W-:Y:S01]  /*5b20*/  ISETP.GT.U32.AND P3, PT, R8, R64, PT ;  /* 0x000000400800720c */ /* 0x000fe20003f64070 */
[----:B------:R-:W-:Y:S01]  /*5b30*/  @!P4 IMAD.IADD R32, R32, 0x1, -R8 ;  /* 0x000000012020c824 */ /* 0x000fe200078e0a08 */
[----:B0-----:R-:W-:Y:S01]  /*5b40*/  IABS R14, R5 ;  /* 0x00000005000e7213 */ /* 0x001fe20000000000 */
[----:B------:R-:W-:Y:S01]  /*5b50*/  IMAD.MOV R4, RZ, RZ, -R4 ;  /* 0x000000ffff047224 */ /* 0x000fe200078e0a04 */
[----:B------:R-:W-:Y:S01]  /*5b60*/  IABS R15, R12 ;  /* 0x0000000c000f7213 */ /* 0x000fe20000000000 */
[----:B------:R-:W-:Y:S01]  /*5b70*/  IMAD.HI.U32 R16, R9, R2, RZ ;  /* 0x0000000209107227 */ /* 0x000fe200078e00ff */
[----:B------:R-:W-:-:S02]  /*5b80*/  ISETP.GT.U32.AND P4, PT, R8, R32, PT ;  /* 0x000000200800720c */ /* 0x000fc40003f84070 */
[----:B-1----:R-:W-:Y:S01]  /*5b90*/  IABS R13, R18 ;  /* 0x00000012000d7213 */ /* 0x002fe20000000000 */
[----:B------:R-:W-:Y:S02]  /*5ba0*/  @!P5 IMAD.IADD R11, R11, 0x1, -R8 ;  /* 0x000000010b0bd824 */ /* 0x000fe400078e0a08 */
[----:B------:R-:W-:Y:S02]  /*5bb0*/  IMAD R6, R8, R4, R6 ;  /* 0x0000000408067224 */ /* 0x000fe400078e0206 */
[----:B------:R-:W-:Y:S01]  /*5bc0*/  @!P3 IMAD.IADD R64, R64, 0x1, -R8 ;  /* 0x000000014040b824 */ /* 0x000fe200078e0a08 */
[----:B------:R-:W-:Y:S01]  /*5bd0*/  ISETP.GT.U32.AND P5, PT, R8, R11, PT ;  /* 0x0000000b0800720c */ /* 0x000fe20003fa4070 */
[----:B------:R-:W-:-:S03]  /*5be0*/  IMAD.HI.U32 R4, R9, R13, RZ ;  /* 0x0000000d09047227 */ /* 0x000fc600078e00ff */
[----:B------:R-:W-:Y:S01]  /*5bf0*/  ISETP.GT.U32.AND P3, PT, R8, R64, PT ;  /* 0x000000400800720c */ /* 0x000fe20003f64070 */
[----:B------:R-:W-:Y:S02]  /*5c00*/  IMAD.MOV R4, RZ, RZ, -R4 ;  /* 0x000000ffff047224 */ /* 0x000fe400078e0a04 */
[----:B------:R-:W-:Y:S01]  /*5c10*/  @!P4 IMAD.IADD R32, R32, 0x1, -R8 ;  /* 0x000000012020c824 */ /* 0x000fe200078e0a08 */
[C---:B------:R-:W-:Y:S01]  /*5c20*/  ISETP.GT.U32.AND P4, PT, R8.reuse, R6, PT ;  /* 0x000000060800720c */ /* 0x040fe20003f84070 */
[----:B------:R-:W-:Y:S01]  /*5c30*/  IMAD R13, R8, R4, R13 ;  /* 0x00000004080d7224 */ /* 0x000fe200078e020d */
[----:B------:R-:W-:Y:S01]  /*5c40*/  LOP3.LUT R4, R10, 0x68, RZ, 0xfc, !PT ;  /* 0x000000680a047812 */ /* 0x000fe200078efcff */
[----:B------:R-:W-:Y:S02]  /*5c50*/  IMAD.MOV R16, RZ, RZ, -R16 ;  /* 0x000000ffff107224 */ /* 0x000fe400078e0a10 */
[----:B------:R-:W-:Y:S01]  /*5c60*/  @!P5 IMAD.IADD R11, R11, 0x1, -R8 ;  /* 0x000000010b0bd824 */ /* 0x000fe200078e0a08 */
[C---:B------:R-:W-:Y:S01]  /*5c70*/  ISETP.GT.U32.AND P5, PT, R8.reuse, R13, PT ;  /* 0x0000000d0800720c */ /* 0x040fe20003fa4070 */
[----:B------:R-:W-:Y:S01]  /*5c80*/  IMAD R2, R8, R16, R2 ;  /* 0x0000001008027224 */ /* 0x000fe200078e0202 */
[----:B------:R-:W-:Y:S01]  /*5c90*/  IABS R35, R4 ;  /* 0x0000000400237213 */ /* 0x000fe20000000000 */
[----:B------:R-:W-:-:S02]  /*5ca0*/  @!P3 IMAD.IADD R64, R64, 0x1, -R8 ;  /* 0x000000014040b824 */ /* 0x000fc400078e0a08 */
[----:B------:R-:W-:Y:S01]  /*5cb0*/  IMAD.HI.U32 R16, R9, R14, RZ ;  /* 0x0000000e09107227 */ /* 0x000fe200078e00ff */
[----:B------:R-:W-:-:S03]  /*5cc0*/  ISETP.GT.U32.AND P3, PT, R8, R2, PT ;  /* 0x000000020800720c */ /* 0x000fc60003f64070 */
[----:B------:R-:W-:Y:S01]  /*5cd0*/  @!P4 IMAD.IADD R6, R6, 0x1, -R8 ;  /* 0x000000010606c824 */ /* 0x000fe200078e0a08 */
[----:B------:R-:W-:Y:S01]  /*5ce0*/  ISETP.GE.AND P4, PT, R19, RZ, PT ;  /* 0x000000ff1300720c */ /* 0x000fe20003f86270 */
[----:B------:R-:W-:Y:S02]  /*5cf0*/  @!P0 IMAD.MOV R32, RZ, RZ, -R32 ;  /* 0x000000ffff208224 */ /* 0x000fe400078e0a20 */
[----:B------:R-:W-:Y:S01]  /*5d00*/  @!P5 IMAD.IADD R13, R13, 0x1, -R8 ;  /* 0x000000010d0dd824 */ /* 0x000fe200078e0a08 */
[C---:B------:R-:W-:Y:S01]  /*5d10*/  ISETP.GT.U32.AND P0, PT, R8.reuse, R6, PT ;  /* 0x000000060800720c */ /* 0x040fe20003f04070 */
[----:B------:R-:W-:Y:S02]  /*5d20*/  IMAD.MOV R16, RZ, RZ, -R16 ;  /* 0x000000ffff107224 */ /* 0x000fe400078e0a10 */
[----:B------:R-:W-:Y:S01]  /*5d30*/  IMAD.HI.U32 R17, R9, R15, RZ ;  /* 0x0000000f09117227 */ /* 0x000fe200078e00ff */
[----:B------:R-:W-:-:S03]  /*5d40*/  ISETP.GT.U32.AND P5, PT, R8, R13, PT ;  /* 0x0000000d0800720c */ /* 0x000fc60003fa4070 */
[----:B------:R-:W-:Y:S02]  /*5d50*/  IMAD R14, R8, R16, R14 ;  /* 0x00000010080e7224 */ /* 0x000fe400078e020e */
[----:B------:R-:W-:Y:S01]  /*5d60*/  @!P3 IMAD.IADD R2, R2, 0x1, -R8 ;  /* 0x000000010202b824 */ /* 0x000fe200078e0a08 */
[----:B------:R-:W-:Y:S01]  /*5d70*/  ISETP.GE.AND P3, PT, R18, RZ, PT ;  /* 0x000000ff1200720c */ /* 0x000fe20003f66270 */
[----:B------:R-:W-:-:S04]  /*5d80*/  IMAD.HI.U32 R16, R9, R35, RZ ;  /* 0x0000002309107227 */ /* 0x000fc800078e00ff */
[----:B------:R-:W-:Y:S02]  /*5d90*/  IMAD.MOV R17, RZ, RZ, -R17 ;  /* 0x000000ffff117224 */ /* 0x000fe400078e0a11 */
[----:B------:R-:W-:Y:S01]  /*5da0*/  @!P2 IMAD.MOV R64, RZ, RZ, -R64 ;  /* 0x000000ffff40a224 */ /* 0x000fe200078e0a40 */
[C---:B------:R-:W-:Y:S01]  /*5db0*/  ISETP.GT.U32.AND P2, PT, R8.reuse, R2, PT ;  /* 0x000000020800720c */ /* 0x040fe20003f44070 */
[----:B------:R-:W-:Y:S02]  /*5dc0*/  IMAD.MOV R16, RZ, RZ, -R16 ;  /* 0x000000ffff107224 */ /* 0x000fe400078e0a10 */
[----:B------:R-:W-:Y:S02]  /*5dd0*/  IMAD R15, R8, R17, R15 ;  /* 0x00000011080f7224 */ /* 0x000fe400078e020f */
[----:B------:R-:W-:Y:S02]  /*5de0*/  @!P0 IMAD.IADD R6, R6, 0x1, -R8 ;  /* 0x0000000106068824 */ /* 0x000fe400078e0a08 */
[C---:B------:R-:W-:Y:S01]  /*5df0*/  IMAD R35, R8.reuse, R16, R35 ;  /* 0x0000001008237224 */ /* 0x040fe200078e0223 */
[----:B------:R-:W-:Y:S01]  /*5e00*/  ISETP.GT.U32.AND P0, PT, R8, R15, PT ;  /* 0x0000000f0800720c */ /* 0x000fe20003f04070 */
[----:B------:R-:W-:-:S02]  /*5e10*/  IMAD.MOV.U32 R20, RZ, RZ, R6 ;  /* 0x000000ffff147224 */ /* 0x000fc400078e0006 */
[----:B------:R-:W-:Y:S01]  /*5e20*/  @!P5 IMAD.IADD R13, R13, 0x1, -R8 ;  /* 0x000000010d0dd824 */ /* 0x000fe200078e0a08 */
[C---:B------:R-:W-:Y:S01]  /*5e30*/  ISETP.GT.U32.AND P5, PT, R8.reuse, R35, PT ;  /* 0x000000230800720c */ /* 0x040fe20003fa4070 */
[----:B------:R-:W-:Y:S01]  /*5e40*/  @!P6 IMAD.MOV R20, RZ, RZ, -R20 ;  /* 0x000000ffff14e224 */ /* 0x000fe200078e0a14 */
[----:B------:R-:W-:Y:S01]  /*5e50*/  ISETP.GT.U32.AND P6, PT, R8, R14, PT ;  /* 0x0000000e0800720c */ /* 0x000fe20003fc4070 */
[----:B------:R-:W-:Y:S01]  /*5e60*/  IMAD.MOV.U32 R21, RZ, RZ, R11 ;  /* 0x000000ffff157224 */ /* 0x000fe200078e000b */
[----:B------:R-:W-:Y:S01]  /*5e70*/  LOP3.LUT R11, R10, 0x6a, RZ, 0xfc, !PT ;  /* 0x0000006a0a0b7812 */ /* 0x000fe200078efcff */
[----:B------:R-:W-:Y:S01]  /*5e80*/  @!P2 IMAD.IADD R2, R2, 0x1, -R8 ;  /* 0x000000010202a824 */ /* 0x000fe200078e0a08 */
[----:B------:R-:W-:Y:S01]  /*5e90*/  ISETP.GE.AND P2, PT, R5, RZ, PT ;  /* 0x000000ff0500720c */ /* 0x000fe20003f46270 */
[----:B------:R-:W-:Y:S01]  /*5ea0*/  @!P1 IMAD.MOV R21, RZ, RZ, -R21 ;  /* 0x000000ffff159224 */ /* 0x000fe200078e0a15 */
[----:B------:R-:W-:Y:S01]  /*5eb0*/  ISETP.GE.AND P1, PT, R12, RZ, PT ;  /* 0x000000ff0c00720c */ /* 0x000fe20003f26270 */
[----:B------:R-:W-:Y:S01]  /*5ec0*/  IMAD.MOV.U32 R16, RZ, RZ, R2 ;  /* 0x000000ffff107224 */ /* 0x000fe200078e0002 */
[----:B------:R-:W-:Y:S01]  /*5ed0*/  LOP3.LUT R12, R10, 0x69, RZ, 0xfc, !PT ;  /* 0x000000690a0c7812 */ /* 0x000fe200078efcff */
[--C-:B------:R-:W-:Y:S01]  /*5ee0*/  @!P0 IMAD.IADD R15, R15, 0x1, -R8.reuse ;  /* 0x000000010f0f8824 */ /* 0x100fe200078e0a08 */
[----:B------:R-:W-:Y:S01]  /*5ef0*/  IABS R6, R11 ;  /* 0x0000000b00067213 */ /* 0x000fe20000000000 */
[----:B------:R-:W-:Y:S01]  /*5f00*/  @!P5 IMAD.IADD R35, R35, 0x1, -R8 ;  /* 0x000000012323d824 */ /* 0x000fe200078e0a08 */
[----:B------:R-:W-:Y:S01]  /*5f10*/  IABS R63, R12 ;  /* 0x0000000c003f7213 */ /* 0x000fe20000000000 */
[----:B------:R-:W-:Y:S01]  /*5f20*/  @!P4 IMAD.MOV R16, RZ, RZ, -R16 ;  /* 0x000000ffff10c224 */ /* 0x000fe200078e0a10 */
[----:B------:R-:W-:Y:S01]  /*5f30*/  STL [R1+0x438], R21 ;  /* 0x0004381501007387 */ /* 0x000fe20000100800 */
[----:B------:R-:W-:Y:S01]  /*5f40*/  @!P6 IMAD.IADD R14, R14, 0x1, -R8 ;  /* 0x000000010e0ee824 */ /* 0x000fe200078e0a08 */
[----:B------:R-:W-:Y:S01]  /*5f50*/  ISETP.GE.AND P0, PT, R4, RZ, PT ;  /* 0x000000ff0400720c */ /* 0x000fe20003f06270 */
[----:B------:R-:W-:Y:S01]  /*5f60*/  IMAD.HI.U32 R4, R9, R63, RZ ;  /* 0x0000003f09047227 */ /* 0x000fe200078e00ff */
[C---:B------:R-:W-:Y:S01]  /*5f70*/  ISETP.GT.U32.AND P6, PT, R8.reuse, R15, PT ;  /* 0x0000000f0800720c */ /* 0x040fe20003fc4070 */
[----:B------:R-:W-:Y:S01]  /*5f80*/  STL [R1+0x434], R20 ;  /* 0x0004341401007387 */ /* 0x000fe20000100800 */
[C---:B------:R-:W-:Y:S01]  /*5f90*/  ISETP.GT.U32.AND P4, PT, R8.reuse, R35, PT ;  /* 0x000000230800720c */ /* 0x040fe20003f84070 */
[----:B------:R-:W-:Y:S01]  /*5fa0*/  IMAD.MOV R4, RZ, RZ, -R4 ;  /* 0x000000ffff047224 */ /* 0x000fe200078e0a04 */
[----:B------:R-:W-:Y:S01]  /*5fb0*/  ISETP.GT.U32.AND P5, PT, R8, R14, PT ;  /* 0x0000000e0800720c */ /* 0x000fe20003fa4070 */
[----:B------:R0:W-:Y:S01]  /*5fc0*/  STL [R1+0x430], R16 ;  /* 0x0004301001007387 */ /* 0x0001e20000100800 */
[----:B------:R-:W-:Y:S01]  /*5fd0*/  LOP3.LUT R5, R10, 0x6b, RZ, 0xfc, !PT ;  /* 0x0000006b0a057812 */ /* 0x000fe200078efcff */
[----:B------:R-:W-:Y:S01]  /*5fe0*/  IMAD R63, R8, R4, R63 ;  /* 0x00000004083f7224 */ /* 0x000fe200078e023f */
[----:B------:R-:W-:Y:S01]  /*5ff0*/  LOP3.LUT R2, R10, 0x6c, RZ, 0xfc, !PT ;  /* 0x0000006c0a027812 */ /* 0x000fe200078efcff */
[----:B------:R-:W-:Y:S01]  /*6000*/  @!P3 IMAD.MOV R13, RZ, RZ, -R13 ;  /* 0x000000ffff0db224 */ /* 0x000fe200078e0a0d */
[----:B------:R-:W-:-:S02]  /*6010*/  IABS R4, R5 ;  /* 0x0000000500047213 */ /* 0x000fc40000000000 */
[----:B------:R-:W-:Y:S01]  /*6020*/  IABS R19, R2 ;  /* 0x0000000200137213 */ /* 0x000fe20000000000 */
[----:B------:R-:W-:Y:S01]  /*6030*/  @!P6 IMAD.IADD R15, R15, 0x1, -R8 ;  /* 0x000000010f0fe824 */ /* 0x000fe200078e0a08 */
[C---:B------:R-:W-:Y:S01]  /*6040*/  ISETP.GT.U32.AND P6, PT, R8.reuse, R63, PT ;  /* 0x0000003f0800720c */ /* 0x040fe20003fc4070 */
[----:B0-----:R-:W-:Y:S01]  /*6050*/  IMAD.HI.U32 R16, R9, R6, RZ ;  /* 0x0000000609107227 */ /* 0x001fe200078e00ff */
[----:B------:R0:W-:Y:S03]  /*6060*/  STL [R1+0x428], R13 ;  /* 0x0004280d01007387 */ /* 0x0001e60000100800 */
[----:B------:R-:W-:Y:S02]  /*6070*/  IMAD.MOV R16, RZ, RZ, -R16 ;  /* 0x000000ffff107224 */ /* 0x000fe400078e0a10 */
[----:B------:R-:W-:Y:S02]  /*6080*/  @!P4 IMAD.IADD R35, R35, 0x1, -R8 ;  /* 0x000000012323c824 */ /* 0x000fe400078e0a08 */
[----:B------:R-:W-:-:S02]  /*6090*/  IMAD R6, R8, R16, R6 ;  /* 0x0000001008067224 */ /* 0x000fc400078e0206 */
[----:B------:R-:W-:-:S03]  /*60a0*/  IMAD.HI.U32 R16, R9, R4, RZ ;  /* 0x0000000409107227 */ /* 0x000fc600078e00ff */
[----:B------:R-:W-:Y:S01]  /*60b0*/  ISETP.GT.U32.AND P4, PT, R8, R6, PT ;  /* 0x000000060800720c */ /* 0x000fe20003f84070 */
[--C-:B------:R-:W-:Y:S01]  /*60c0*/  @!P6 IMAD.IADD R63, R63, 0x1, -R8.reuse ;  /* 0x000000013f3fe824 */ /* 0x100fe200078e0a08 */
[----:B------:R-:W-:Y:S01]  /*60d0*/  ISETP.GE.AND P6, PT, R11, RZ, PT ;  /* 0x000000ff0b00720c */ /* 0x000fe20003fc6270 */
[----:B------:R-:W-:Y:S01]  /*60e0*/  @!P5 IMAD.IADD R14, R14, 0x1, -R8 ;  /* 0x000000010e0ed824 */ /* 0x000fe200078e0a08 */
[----:B------:R-:W-:Y:S01]  /*60f0*/  ISETP.GE.AND P5, PT, R12, RZ, PT ;  /* 0x000000ff0c00720c */ /* 0x000fe20003fa6270 */
[----:B------:R-:W-:Y:S01]  /*6100*/  IMAD.HI.U32 R17, R9, R19, RZ ;  /* 0x0000001309117227 */ /* 0x000fe200078e00ff */
[----:B------:R-:W-:Y:S02]  /*6110*/  LOP3.LUT R12, R10, 0x6d, RZ, 0xfc, !PT ;  /* 0x0000006d0a0c7812 */ /* 0x000fe400078efcff */
[----:B------:R-:W-:Y:S01]  /*6120*/  ISETP.GT.U32.AND P3, PT, R8, R63, PT ;  /* 0x0000003f0800720c */ /* 0x000fe20003f64070 */
[----:B------:R-:W-:Y:S01]  /*6130*/  IMAD.MOV R16, RZ, RZ, -R16 ;  /* 0x000000ffff107224 */ /* 0x000fe200078e0a10 */
[----:B------:R-:W-:Y:S01]  /*6140*/  LOP3.LUT R11, R10, 0x6e, RZ, 0xfc, !PT ;  /* 0x0000006e0a0b7812 */ /* 0x000fe200078efcff */
[----:B------:R-:W-:-:S02]  /*6150*/  IMAD.MOV R17, RZ, RZ, -R17 ;  /* 0x000000ffff117224 */ /* 0x000fc400078e0a11 */
[----:B------:R-:W-:Y:S02]  /*6160*/  @!P4 IMAD.IADD R6, R6, 0x1, -R8 ;  /* 0x000000010606c824 */ /* 0x000fe400078e0a08 */
[C---:B------:R-:W-:Y:S01]  /*6170*/  IMAD R4, R8.reuse, R16, R4 ;  /* 0x0000001008047224 */ /* 0x040fe200078e0204 */
[----:B------:R-:W-:Y:S01]  /*6180*/  IABS R16, R12 ;  /* 0x0000000c00107213 */ /* 0x000fe20000000000 */
[----:B------:R-:W-:Y:S01]  /*6190*/  IMAD.MOV.U32 R18, RZ, RZ, R15 ;  /* 0x000000ffff127224 */ /* 0x000fe200078e000f */
[C---:B------:R-:W-:Y:S01]  /*61a0*/  ISETP.GT.U32.AND P4, PT, R8.reuse, R6, PT ;  /* 0x000000060800720c */ /* 0x040fe20003f84070 */
[C---:B------:R-:W-:Y:S01]  /*61b0*/  IMAD R19, R8.reuse, R17, R19 ;  /* 0x0000001108137224 */ /* 0x040fe200078e0213 */
[----:B------:R-:W-:Y:S01]  /*61c0*/  IABS R17, R11 ;  /* 0x0000000b00117213 */ /* 0x000fe20000000000 */
[----:B------:R-:W-:Y:S01]  /*61d0*/  @!P1 IMAD.MOV R18, RZ, RZ, -R18 ;  /* 0x000000ffff129224 */ /* 0x000fe200078e0a12 */
[----:B------:R-:W-:Y:S01]  /*61e0*/  ISETP.GT.U32.AND P1, PT, R8, R4, PT ;  /* 0x000000040800720c */ /* 0x000fe20003f24070 */
[----:B------:R-:W-:-:S02]  /*61f0*/  IMAD.MOV.U32 R15, RZ, RZ, R14 ;  /* 0x000000ffff0f7224 */ /* 0x000fc400078e000e */
[C---:B0-----:R-:W-:Y:S01]  /*6200*/  IMAD.HI.U32 R13, R9.reuse, R16, RZ ;  /* 0x00000010090d7227 */ /* 0x041fe200078e00ff */
[----:B------:R-:W-:Y:S03]  /*6210*/  STL [R1+0x40c], R18 ;  /* 0x00040c1201007387 */ /* 0x000fe60000100800 */
[----:B------:R-:W-:Y:S01]  /*6220*/  @!P2 IMAD.MOV R15, RZ, RZ, -R15 ;  /* 0x000000ffff0fa224 */ /* 0x000fe200078e0a0f */
[----:B------:R-:W-:Y:S01]  /*6230*/  ISETP.GT.U32.AND P2, PT, R8, R19, PT ;  /* 0x000000130800720c */ /* 0x000fe20003f44070 */
[----:B------:R-:W-:-:S03]  /*6240*/  IMAD.HI.U32 R14, R9, R17, RZ ;  /* 0x00000011090e7227 */ /* 0x000fc600078e00ff */
[----:B------:R0:W-:Y:S01]  /*6250*/  STL [R1+0x408], R15 ;  /* 0x0004080f01007387 */ /* 0x0001e20000100800 */
[----:B------:R-:W-:Y:S02]  /*6260*/  IMAD.MOV R13, RZ, RZ, -R13 ;  /* 0x000000ffff0d7224 */ /* 0x000fe400078e0a0d */
[----:B------:R-:W-:Y:S01]  /*6270*/  @!P3 IMAD.IADD R63, R63, 0x1, -R8 ;  /* 0x000000013f3fb824 */ /* 0x000fe200078e0a08 */
[----:B------:R-:W-:Y:S01]  /*6280*/  ISETP.GE.AND P3, PT, R2, RZ, PT ;  /* 0x000000ff0200720c */ /* 0x000fe20003f66270 */
[----:B------:R-:W-:Y:S02]  /*6290*/  IMAD.MOV R14, RZ, RZ, -R14 ;  /* 0x000000ffff0e7224 */ /* 0x000fe400078e0a0e */
[----:B------:R-:W-:Y:S01]  /*62a0*/  @!P4 IMAD.IADD R6, R6, 0x1, -R8 ;  /* 0x000000010606c824 */ /* 0x000fe200078e0a08 */
[----:B------:R-:W-:Y:S01]  /*62b0*/  ISETP.GE.AND P4, PT, R12, RZ, PT ;  /* 0x000000ff0c00720c */ /* 0x000fe20003f86270 */
[----:B------:R-:W-:Y:S01]  /*62c0*/  IMAD R2, R8, R13, R16 ;  /* 0x0000000d08027224 */ /* 0x000fe200078e0210 */
[----:B------:R-:W-:Y:S01]  /*62d0*/  LOP3.LUT R13, R10, 0x6f, RZ, 0xfc, !PT ;  /* 0x0000006f0a0d7812 */ /* 0x000fe200078efcff */
[----:B------:R-:W-:Y:S01]  /*62e0*/  @!P0 IMAD.MOV R35, RZ, RZ, -R35 ;  /* 0x000000ffff238224 */ /* 0x000fe200078e0a23 */
[----:B------:R-:W-:Y:S01]  /*62f0*/  ISETP.GE.AND P0, PT, R5, RZ, PT ;  /* 0x000000ff0500720c */ /* 0x000fe20003f06270 */
[----:B------:R-:W-:Y:S01]  /*6300*/  @!P1 IMAD.IADD R4, R4, 0x1, -R8 ;  /* 0x0000000104049824 */ /* 0x000fe200078e0a08 */
[----:B------:R-:W-:Y:S01]  /*6310*/  LOP3.LUT R12, R10, 0x70, RZ, 0xfc, !PT ;  /* 0x000000700a0c7812 */ /* 0x000fe200078efcff */
[C---:B------:R-:W-:Y:S01]  /*6320*/  IMAD R5, R8.reuse, R14, R17 ;  /* 0x0000000e08057224 */ /* 0x040fe200078e0211 */
[----:B------:R-:W-:Y:S01]  /*6330*/  IABS R14, R13 ;  /* 0x0000000d000e7213 */ /* 0x000fe20000000000 */
[----:B0-----:R-:W-:Y:S01]  /*6340*/  IMAD.MOV.U32 R15, RZ, RZ, R6 ;  /* 0x000000ffff0f7224 */ /* 0x001fe200078e0006 */
[C---:B------:R-:W-:Y:S01]  /*6350*/  ISETP.GT.U32.AND P1, PT, R8.reuse, R4, PT ;  /* 0x000000040800720c */ /* 0x040fe20003f24070 */
[----:B------:R-:W-:Y:S01]  /*6360*/  @!P5 IMAD.MOV R63, RZ, RZ, -R63 ;  /* 0x000000ffff3fd224 */ /* 0x000fe200078e0a3f */
[C---:B------:R-:W-:Y:S01]  /*6370*/  ISETP.GT.U32.AND P5, PT, R8.reuse, R2, PT ;  /* 0x000000020800720c */ /* 0x040fe20003fa4070 */
[----:B------:R-:W-:Y:S01]  /*6380*/  @!P2 IMAD.IADD R19, R19, 0x1, -R8 ;  /* 0x000000011313a824 */ /* 0x000fe200078e0a08 */
[----:B------:R-:W-:Y:S01]  /*6390*/  IABS R34, R12 ;  /* 0x0000000c00227213 */ /* 0x000fe20000000000 */
[----:B------:R-:W-:Y:S01]  /*63a0*/  @!P6 IMAD.MOV R15, RZ, RZ, -R15 ;  /* 0x000000ffff0fe224 */ /* 0x000fe200078e0a0f */
[----:B------:R-:W-:-:S02]  /*63b0*/  ISETP.GT.U32.AND P6, PT, R8, R5, PT ;  /* 0x000000050800720c */ /* 0x000fc40003fc4070 */
[----:B------:R-:W-:Y:S02]  /*63c0*/  ISETP.GT.U32.AND P2, PT, R8, R19, PT ;  /* 0x000000130800720c */ /* 0x000fe40003f44070 */
[----:B------:R0:W-:Y:S01]  /*63d0*/  STL [R1+0x400], R15 ;  /* 0x0004000f01007387 */ /* 0x0001e20000100800 */
[----:B------:R-:W-:Y:S02]  /*63e0*/  LOP3.LUT R6, R10, 0x71, RZ, 0xfc, !PT ;  /* 0x000000710a067812 */ /* 0x000fe400078efcff */
[--C-:B------:R-:W-:Y:S01]  /*63f0*/  @!P1 IMAD.IADD R4, R4, 0x1, -R8.reuse ;  /* 0x0000000104049824 */ /* 0x100fe200078e0a08 */
[----:B------:R-:W-:Y:S01]  /*6400*/  ISETP.GE.AND P1, PT, R11, RZ, PT ;  /* 0x000000ff0b00720c */ /* 0x000fe20003f26270 */
[----:B------:R-:W-:Y:S01]  /*6410*/  @!P5 IMAD.IADD R2, R2, 0x1, -R8 ;  /* 0x000000010202d824 */ /* 0x000fe200078e0a08 */
[----:B------:R-:W-:Y:S01]  /*6420*/  IABS R62, R6 ;  /* 0x00000006003e7213 */ /* 0x000fe20000000000 */
[----:B------:R-:W-:-:S03]  /*6430*/  IMAD.HI.U32 R11, R9, R14, RZ ;  /* 0x0000000e090b7227 */ /* 0x000fc600078e00ff */
[C---:B------:R-:W-:Y:S01]  /*6440*/  ISETP.GT.U32.AND P5, PT, R8.reuse, R2, PT ;  /* 0x000000020800720c */ /* 0x040fe20003fa4070 */
[--C-:B------:R-:W-:Y:S02]  /*6450*/  @!P6 IMAD.IADD R5, R5, 0x1, -R8.reuse ;  /* 0x000000010505e824 */ /* 0x100fe400078e0a08 */
[----:B------:R-:W-:Y:S01]  /*6460*/  @!P2 IMAD.IADD R19, R19, 0x1, -R8 ;  /* 0x000000011313a824 */ /* 0x000fe200078e0a08 */
[----:B------:R-:W-:Y:S01]  /*6470*/  ISETP.GE.AND P2, PT, R13, RZ, PT ;  /* 0x000000ff0d00720c */ /* 0x000fe20003f46270 */
[----:B0-----:R-:W-:Y:S01]  /*6480*/  IMAD.MOV.U32 R15, RZ, RZ, R4 ;  /* 0x000000ffff0f7224 */ /* 0x001fe200078e0004 */
[----:B------:R-:W-:Y:S01]  /*6490*/  ISETP.GT.U32.AND P6, PT, R8, R5, PT ;  /* 0x000000050800720c */ /* 0x000fe20003fc4070 */
[----:B------:R-:W-:Y:S01]  /*64a0*/  IMAD.HI.U32 R13, R9, R34, RZ ;  /* 0x00000022090d7227 */ /* 0x000fe200078e00ff */
[----:B------:R-:W-:-:S03]  /*64b0*/  LOP3.LUT R4, R10, 0x74, RZ, 0xfc, !PT ;  /* 0x000000740a047812 */ /* 0x000fc600078efcff */
[----:B------:R-:W-:Y:S02]  /*64c0*/  IMAD.MOV R11, RZ, RZ, -R11 ;  /* 0x000000ffff0b7224 */ /* 0x000fe400078e0a0b */
[----:B------:R-:W-:Y:S01]  /*64d0*/  @!P0 IMAD.MOV R15, RZ, RZ, -R15 ;  /* 0x000000ffff0f8224 */ /* 0x000fe200078e0a0f */
[----:B------:R-:W-:Y:S01]  /*64e0*/  ISETP.GE.AND P0, PT, R12, RZ, PT ;  /* 0x000000ff0c00720c */ /* 0x000fe20003f06270 */
[----:B------:R-:W-:Y:S02]  /*64f0*/  IMAD.MOV R13, RZ, RZ, -R13 ;  /* 0x000000ffff0d7224 */ /* 0x000fe400078e0a0d */
[----:B------:R-:W-:Y:S01]  /*6500*/  IMAD R12, R8, R11, R14 ;  /* 0x0000000b080c7224 */ /* 0x000fe200078e020e */
[----:B------:R-:W-:Y:S01]  /*6510*/  LOP3.LUT R14, R10, 0x72, RZ, 0xfc, !PT ;  /* 0x000000720a0e7812 */ /* 0x000fe200078efcff */
[----:B------:R-:W-:Y:S01]  /*6520*/  IMAD R34, R8, R13, R34 ;  /* 0x0000000d08227224 */ /* 0x000fe200078e0222 */
[----:B------:R0:W-:Y:S01]  /*6530*/  STL [R1+0x3fc], R15 ;  /* 0x0003fc0f01007387 */ /* 0x0001e20000100800 */
[--C-:B------:R-:W-:Y:S01]  /*6540*/  @!P5 IMAD.IADD R2, R2, 0x1, -R8.reuse ;  /* 0x000000010202d824 */ /* 0x100fe200078e0a08 */
[C---:B------:R-:W-:Y:S01]  /*6550*/  ISETP.GT.U32.AND P5, PT, R8.reuse, R12, PT ;  /* 0x0000000c0800720c */ /* 0x040fe20003fa4070 */
[----:B------:R-:W-:Y:S01]  /*6560*/  @!P6 IMAD.IADD R5, R5, 0x1, -R8 ;  /* 0x000000010505e824 */ /* 0x000fe200078e0a08 */
[----:B------:R-:W-:Y:S01]  /*6570*/  ISETP.GT.U32.AND P6, PT, R8, R34, PT ;  /* 0x000000220800720c */ /* 0x000fe20003fc4070 */
[----:B------:R-:W-:Y:S01]  /*6580*/  IMAD.HI.U32 R11, R9, R62, RZ ;  /* 0x0000003e090b7227 */ /* 0x000fe200078e00ff */
[----:B------:R-:W-:-:S02]  /*6590*/  IABS R17, R14 ;  /* 0x0000000e00117213 */ /* 0x000fc40000000000 */
[C---:B------:R-:W-:Y:S01]  /*65a0*/  LOP3.LUT R13, R10.reuse, 0x75, RZ, 0xfc, !PT ;  /* 0x000000750a0d7812 */ /* 0x040fe200078efcff */
[----:B------:R-:W-:Y:S01]  /*65b0*/  IMAD.MOV R11, RZ, RZ, -R11 ;  /* 0x000000ffff0b7224 */ /* 0x000fe200078e0a0b */
[----:B0-----:R-:W-:Y:S01]  /*65c0*/  LOP3.LUT R15, R10, 0x73, RZ, 0xfc, !PT ;  /* 0x000000730a0f7812 */ /* 0x001fe200078efcff */
[----:B------:R-:W-:-:S03]  /*65d0*/  IMAD.HI.U32 R20, R9, R17, RZ ;  /* 0x0000001109147227 */ /* 0x000fc600078e00ff */
[----:B------:R-:W-:Y:S01]  /*65e0*/  IABS R16, R15 ;  /* 0x0000000f00107213 */ /* 0x000fe20000000000 */
[--C-:B------:R-:W-:Y:S02]  /*65f0*/  @!P5 IMAD.IADD R12, R12, 0x1, -R8.reuse ;  /* 0x000000010c0cd824 */ /* 0x100fe400078e0a08 */
[----:B------:R-:W-:Y:S02]  /*6600*/  @!P6 IMAD.IADD R34, R34, 0x1, -R8 ;  /* 0x000000012222e824 */ /* 0x000fe400078e0a08 */
[C---:B------:R-:W-:Y:S01]  /*6610*/  IMAD R62, R8.reuse, R11, R62 ;  /* 0x0000000b083e7224 */ /* 0x040fe200078e023e */
[----:B------:R-:W-:Y:S01]  /*6620*/  ISETP.GT.U32.AND P6, PT, R8, R12, PT ;  /* 0x0000000c0800720c */ /* 0x000fe20003fc4070 */
[----:B------:R-:W-:Y:S01]  /*6630*/  IMAD.MOV R20, RZ, RZ, -R20 ;  /* 0x000000ffff147224 */ /* 0x000fe200078e0a14 */
[----:B------:R-:W-:Y:S01]  /*6640*/  IABS R11, R4 ;  /* 0x00000004000b7213 */ /* 0x000fe20000000000 */
[----:B------:R-:W-:Y:S01]  /*6650*/  @!P3 IMAD.MOV R19, RZ, RZ, -R19 ;  /* 0x000000ffff13b224 */ /* 0x000fe200078e0a13 */
[----:B------:R-:W-:Y:S01]  /*6660*/  ISETP.GE.AND P3, PT, R6, RZ, PT ;  /* 0x000000ff0600720c */ /* 0x000fe20003f66270 */
[----:B------:R-:W-:Y:S01]  /*6670*/  IMAD.HI.U32 R18, R9, R16, RZ ;  /* 0x0000001009127227 */ /* 0x000fe200078e00ff */
[----:B------:R-:W-:-:S02]  /*6680*/  ISETP.GT.U32.AND P5, PT, R8, R62, PT ;  /* 0x0000003e0800720c */ /* 0x000fc40003fa4070 */
[----:B------:R0:W-:Y:S01]  /*6690*/  STL [R1+0x3f8], R19 ;  /* 0x0003f81301007387 */ /* 0x0001e20000100800 */
[----:B------:R-:W-:Y:S01]  /*66a0*/  IMAD R6, R8, R20, R17 ;  /* 0x0000001408067224 */ /* 0x000fe200078e0211 */
[----:B------:R-:W-:Y:S01]  /*66b0*/  IABS R17, R13 ;  /* 0x0000000d00117213 */ /* 0x000fe20000000000 */
[----:B------:R-:W-:Y:S02]  /*66c0*/  IMAD.MOV R18, RZ, RZ, -R18 ;  /* 0x000000ffff127224 */ /* 0x000fe400078e0a12 */
[----:B------:R-:W-:Y:S01]  /*66d0*/  @!P6 IMAD.IADD R12, R12, 0x1, -R8 ;  /* 0x000000010c0ce824 */ /* 0x000fe200078e0a08 */
[C---:B------:R-:W-:Y:S01]  /*66e0*/  ISETP.GT.U32.AND P6, PT, R8.reuse, R6, PT ;  /* 0x000000060800720c */ /* 0x040fe20003fc4070 */
[----:B------:R-:W-:Y:S02]  /*66f0*/  IMAD.MOV.U32 R21, RZ, RZ, R2 ;  /* 0x000000ffff157224 */ /* 0x000fe400078e0002 */
[----:B0-----:R-:W-:Y:S02]  /*6700*/  IMAD.MOV.U32 R19, RZ, RZ, R11 ;  /* 0x000000ffff137224 */ /* 0x001fe400078e000b */
[----:B------:R-:W-:-:S02]  /*6710*/  IMAD R11, R8, R18, R16 ;  /* 0x00000012080b7224 */ /* 0x000fc400078e0210 */
[----:B------:R-:W-:-:S04]  /*6720*/  IMAD.HI.U32 R2, R9, R19, RZ ;  /* 0x0000001309027227 */ /* 0x000fc800078e00ff */
[----:B------:R-:W-:Y:S01]  /*6730*/  IMAD.MOV.U32 R16, RZ, RZ, R12 ;  /* 0x000000ffff107224 */ /* 0x000fe200078e000c */
[----:B------:R-:W-:Y:S01]  /*6740*/  LOP3.LUT R12, R10, 0x77, RZ, 0xfc, !PT ;  /* 0x000000770a0c7812 */ /* 0x000fe200078efcff */
[----:B------:R-:W-:Y:S02]  /*6750*/  IMAD.MOV R2, RZ, RZ, -R2 ;  /* 0x000000ffff027224 */ /* 0x000fe400078e0a02 */
[----:B------:R-:W-:Y:S01]  /*6760*/  @!P4 IMAD.MOV R21, RZ, RZ, -R21 ;  /* 0x000000ffff15c224 */ /* 0x000fe200078e0a15 */
[C---:B------:R-:W-:Y:S01]  /*6770*/  ISETP.GT.U32.AND P4, PT, R8.reuse, R34, PT ;  /* 0x000000220800720c */ /* 0x040fe20003f84070 */
[----:B------:R-:W-:Y:S01]  /*6780*/  @!P2 IMAD.MOV R16, RZ, RZ, -R16 ;  /* 0x000000ffff10a224 */ /* 0x000fe200078e0a10 */
[C---:B------:R-:W-:Y:S01]  /*6790*/  ISETP.GT.U32.AND P2, PT, R8.reuse, R11, PT ;  /* 0x0000000b0800720c */ /* 0x040fe20003f44070 */
[----:B------:R-:W-:Y:S01]  /*67a0*/  IMAD R2, R8, R2, R19 ;  /* 0x0000000208027224 */ /* 0x000fe200078e0213 */
[----:B------:R-:W-:Y:S01]  /*67b0*/  STL [R1+0x3f0], R21 ;  /* 0x0003f01501007387 */ /* 0x000fe20000100800 */
[----:B------:R-:W-:Y:S01]  /*67c0*/  @!P6 IMAD.IADD R6, R6, 0x1, -R8 ;  /* 0x000000010606e824 */ /* 0x000fe200078e0a08 */
[----:B------:R-:W-:Y:S01]  /*67d0*/  IABS R19, R12 ;  /* 0x0000000c00137213 */ /* 0x000fe20000000000 */
[----:B------:R-:W-:Y:S01]  /*67e0*/  IMAD.MOV.U32 R18, RZ, RZ, R5 ;  /* 0x000000ffff127224 */ /* 0x000fe200078e0005 */
[----:B------:R-:W-:Y:S01]  /*67f0*/  ISETP.GT.U32.AND P6, PT, R8, R2, PT ;  /* 0x000000020800720c */ /* 0x000fe20003fc4070 */
[----:B------:R-:W-:-:S04]  /*6800*/  IMAD.HI.U32 R5, R9, R17, RZ ;  /* 0x0000001109057227 */ /* 0x000fc800078e00ff */
[----:B------:R-:W-:Y:S02]  /*6810*/  IMAD.MOV R5, RZ, RZ, -R5 ;  /* 0x000000ffff057224 */ /* 0x000fe400078e0a05 */
[----:B------:R-:W-:Y:S01]  /*6820*/  @!P1 IMAD.MOV R18, RZ, RZ, -R18 ;  /* 0x000000ffff129224 */ /* 0x000fe200078e0a12 */
[----:B------:R-:W-:Y:S01]  /*6830*/  ISETP.GE.AND P1, PT, R14, RZ, PT ;  /* 0x000000ff0e00720c */ /* 0x000fe20003f26270 */
[--C-:B------:R-:W-:Y:S01]  /*6840*/  @!P4 IMAD.IADD R34, R34, 0x1, -R8.reuse ;  /* 0x000000012222c824 */ /* 0x100fe200078e0a08 */
[----:B------:R-:W-:Y:S01]  /*6850*/  ISETP.GE.AND P4, PT, R15, RZ, PT ;  /* 0x000000ff0f00720c */ /* 0x000fe20003f86270 */
[----:B------:R-:W-:Y:S01]  /*6860*/  @!P2 IMAD.IADD R11, R11, 0x1, -R8 ;  /* 0x000000010b0ba824 */ /* 0x000fe200078e0a08 */
[----:B------:R0:W-:Y:S01]  /*6870*/  STL [R1+0x3ec], R18 ;  /* 0x0003ec1201007387 */ /* 0x0001e20000100800 */
[----:B------:R-:W-:Y:S01]  /*6880*/  IMAD R14, R8, R5, R17 ;  /* 0x00000005080e7224 */ /* 0x000fe200078e0211 */
[----:B------:R-:W-:Y:S01]  /*6890*/  LOP3.LUT R17, R10, 0x76, RZ, 0xfc, !PT ;  /* 0x000000760a117812 */ /* 0x000fe200078efcff */
[----:B------:R-:W-:Y:S01]  /*68a0*/  @!P0 IMAD.MOV R34, RZ, RZ, -R34 ;  /* 0x000000ffff228224 */ /* 0x000fe200078e0a22 */
[----:B------:R-:W-:Y:S01]  /*68b0*/  ISETP.GT.U32.AND P0, PT, R8, R11, PT ;  /* 0x0000000b0800720c */ /* 0x000fe20003f04070 */
[--C-:B------:R-:W-:Y:S01]  /*68c0*/  @!P6 IMAD.IADD R2, R2, 0x1, -R8.reuse ;  /* 0x000000010202e824 */ /* 0x100fe200078e0a08 */
[----:B------:R-:W-:Y:S01]  /*68d0*/  ISETP.GT.U32.AND P2, PT, R8, R6, PT ;  /* 0x000000060800720c */ /* 0x000fe20003f44070 */
[----:B------:R-:W-:Y:S01]  /*68e0*/  @!P5 IMAD.IADD R62, R62, 0x1, -R8 ;  /* 0x000000013e3ed824 */ /* 0x000fe200078e0a08 */
[----:B------:R1:W-:Y:S01]  /*68f0*/  STL [R1+0x3e8], R16 ;  /* 0x0003e81001007387 */ /* 0x0003e20000100800 */
[----:B------:R-:W-:-:S02]  /*6900*/  LOP3.LUT R5, R10, 0x79, RZ, 0xfc, !PT ;  /* 0x000000790a057812 */ /* 0x000fc400078efcff */
[----:B0-----:R-:W-:Y:S02]  /*6910*/  IABS R18, R17 ;  /* 0x0000001100127213 */ /* 0x001fe40000000000 */
[C---:B------:R-:W-:Y:S02]  /*6920*/  ISETP.GT.U32.AND P6, PT, R8.reuse, R2, PT ;  /* 0x000000020800720c */ /* 0x040fe40003fc4070 */
[----:B------:R-:W-:Y:S01]  /*6930*/  ISETP.GT.U32.AND P5, PT, R8, R62, PT ;  /* 0x0000003e0800720c */ /* 0x000fe20003fa4070 */
[----:B------:R-:W-:Y:S01]  /*6940*/  IMAD.HI.U32 R20, R9, R18, RZ ;  /* 0x0000001209147227 */ /* 0x000fe200078e00ff */
[----:B------:R-:W-:-:S03]  /*6950*/  IABS R15, R5 ;  /* 0x00000005000f7213 */ /* 0x000fc60000000000 */
[----:B------:R-:W-:Y:S02]  /*6960*/  IMAD.MOV R20, RZ, RZ, -R20 ;  /* 0x000000ffff147224 */ /* 0x000fe400078e0a14 */
[--C-:B------:R-:W-:Y:S01]  /*6970*/  @!P0 IMAD.IADD R11, R11, 0x1, -R8.reuse ;  /* 0x000000010b0b8824 */ /* 0x100fe200078e0a08 */
[----:B------:R-:W-:Y:S01]  /*6980*/  ISETP.GE.AND P0, PT, R13, RZ, PT ;  /* 0x000000ff0d00720c */ /* 0x000fe20003f06270 */
[----:B------:R-:W-:Y:S01]  /*6990*/  @!P2 IMAD.IADD R6, R6, 0x1, -R8 ;  /* 0x000000010606a824 */ /* 0x000fe200078e0a08 */
[C---:B------:R-:W-:Y:S01]  /*69a0*/  ISETP.GT.U32.AND P2, PT, R8.reuse, R14, PT ;  /* 0x0000000e0800720c */ /* 0x040fe20003f44070 */
[----:B------:R-:W-:Y:S02]  /*69b0*/  IMAD R13, R8, R20, R18 ;  /* 0x00000014080d7224 */ /* 0x000fe400078e0212 */
[--C-:B------:R-:W-:Y:S02]  /*69c0*/  @!P6 IMAD.IADD R2, R2, 0x1, -R8.reuse ;  /* 0x000000010202e824 */ /* 0x100fe400078e0a08 */
[----:B------:R-:W-:Y:S01]  /*69d0*/  @!P5 IMAD.IADD R62, R62, 0x1, -R8 ;  /* 0x000000013e3ed824 */ /* 0x000fe200078e0a08 */
[----:B------:R-:W-:Y:S01]  /*69e0*/  ISETP.GT.U32.AND P6, PT, R8, R13, PT ;  /* 0x0000000d0800720c */ /* 0x000fe20003fc4070 */
[----:B------:R-:W-:Y:S01]  /*69f0*/  IMAD.HI.U32 R18, R9, R19, RZ ;  /* 0x0000001309127227 */ /* 0x000fe200078e00ff */
[----:B------:R-:W-:-:S02]  /*6a00*/  ISETP.GE.AND P5, PT, R4, RZ, PT ;  /* 0x000000ff0400720c */ /* 0x000fc40003fa6270 */
[----:B------:R-:W-:Y:S01]  /*6a10*/  LOP3.LUT R4, R10, 0x78, RZ, 0xfc, !PT ;  /* 0x000000780a047812 */ /* 0x000fe200078efcff */
[----:B------:R-:W-:-:S03]  /*6a20*/  IMAD.HI.U32 R20, R9, R15, RZ ;  /* 0x0000000f09147227 */ /* 0x000fc600078e00ff */
[----:B-1----:R-:W-:Y:S01]  /*6a30*/  IABS R16, R4 ;  /* 0x0000000400107213 */ /* 0x002fe20000000000 */
[----:B------:R-:W-:Y:S01]  /*6a40*/  @!P2 IMAD.IADD R14, R14, 0x1, -R8 ;  /* 0x000000010e0ea824 */ /* 0x000fe200078e0a08 */
[----:B------:R-:W-:Y:S01]  /*6a50*/  ISETP.GE.AND P2, PT, R17, RZ, PT ;  /* 0x000000ff1100720c */ /* 0x000fe20003f46270 */
[----:B------:R-:W-:Y:S01]  /*6a60*/  IMAD.MOV R18, RZ, RZ, -R18 ;  /* 0x000000ffff127224 */ /* 0x000fe200078e0a12 */
[----:B------:R-:W-:Y:S01]  /*6a70*/  LOP3.LUT R17, R10, 0x7a, RZ, 0xfc, !PT ;  /* 0x0000007a0a117812 */ /* 0x000fe200078efcff */
[----:B------:R-:W-:-:S04]  /*6a80*/  IMAD.HI.U32 R21, R9, R16, RZ ;  /* 0x0000001009157227 */ /* 0x000fc800078e00ff */
[----:B------:R-:W-:Y:S01]  /*6a90*/  @!P6 IMAD.IADD R13, R13, 0x1, -R8 ;  /* 0x000000010d0de824 */ /* 0x000fe200078e0a08 */
[C---:B------:R-:W-:Y:S01]  /*6aa0*/  ISETP.GT.U32.AND P6, PT, R8.reuse, R14, PT ;  /* 0x0000000e0800720c */ /* 0x040fe20003fc4070 */
[----:B------:R-:W-:Y:S02]  /*6ab0*/  IMAD.MOV R21, RZ, RZ, -R21 ;  /* 0x000000ffff157224 */ /* 0x000fe400078e0a15 */
[----:B------:R-:W-:Y:S02]  /*6ac0*/  IMAD.MOV R20, RZ, RZ, -R20 ;  /* 0x000000ffff147224 */ /* 0x000fe400078e0a14 */
[C---:B------:R-:W-:Y:S02]  /*6ad0*/  IMAD R16, R8.reuse, R21, R16 ;  /* 0x0000001508107224 */ /* 0x040fe400078e0210 */
[----:B------:R-:W-:Y:S01]  /*6ae0*/  IMAD R18, R8, R18, R19 ;  /* 0x0000001208127224 */ /* 0x000fe200078e0213 */
[----:B------:R-:W-:Y:S01]  /*6af0*/  LOP3.LUT R19, R10, 0x7b, RZ, 0xfc, !PT ;  /* 0x0000007b0a137812 */ /* 0x000fe200078efcff */
[----:B------:R-:W-:-:S02]  /*6b00*/  IMAD.MOV.U32 R22, RZ, RZ, R6 ;  /* 0x000000ffff167224 */ /* 0x000fc400078e0006 */
[C---:B------:R-:W-:Y:S01]  /*6b10*/  IMAD R15, R8.reuse, R20, R15 ;  /* 0x00000014080f7224 */ /* 0x040fe200078e020f */
[----:B------:R-:W-:Y:S01]  /*6b20*/  IABS R20, R17 ;  /* 0x0000001100147213 */ /* 0x000fe20000000000 */
[----:B------:R-:W-:Y:S01]  /*6b30*/  @!P4 IMAD.MOV R11, RZ, RZ, -R11 ;  /* 0x000000ffff0bc224 */ /* 0x000fe200078e0a0b */
[C---:B------:R-:W-:Y:S01]  /*6b40*/  ISETP.GT.U32.AND P4, PT, R8.reuse, R16, PT ;  /* 0x000000100800720c */ /* 0x040fe20003f84070 */
[----:B------:R-:W-:Y:S01]  /*6b50*/  @!P3 IMAD.MOV R62, RZ, RZ, -R62 ;  /* 0x000000ffff3eb224 */ /* 0x000fe200078e0a3e */
[C---:B------:R-:W-:Y:S01]  /*6b60*/  ISETP.GT.U32.AND P3, PT, R8.reuse, R18, PT ;  /* 0x000000120800720c */ /* 0x040fe20003f64070 */
[----:B------:R-:W-:Y:S01]  /*6b70*/  @!P1 IMAD.MOV R22, RZ, RZ, -R22 ;  /* 0x000000ffff169224 */ /* 0x000fe200078e0a16 */
[----:B------:R-:W-:Y:S01]  /*6b80*/  ISETP.GT.U32.AND P1, PT, R8, R13, PT ;  /* 0x0000000d0800720c */ /* 0x000fe20003f24070 */
[----:B------:R-:W-:Y:S01]  /*6b90*/  @!P6 IMAD.IADD R14, R14, 0x1, -R8 ;  /* 0x000000010e0ee824 */ /* 0x000fe200078e0a08 */
[----:B------:R-:W-:Y:S01]  /*6ba0*/  ISETP.GT.U32.AND P6, PT, R8, R15, PT ;  /* 0x0000000f0800720c */ /* 0x000fe20003fc4070 */
[----:B------:R-:W-:Y:S01]  /*6bb0*/  IMAD.MOV.U32 R21, RZ, RZ, R2 ;  /* 0x000000ffff157224 */ /* 0x000fe200078e0002 */
[----:B------:R-:W-:Y:S01]  /*6bc0*/  STL [R1+0x3c8], R22 ;  /* 0x0003c81601007387 */ /* 0x000fe20000100800 */
[----:B------:R-:W-:Y:S01]  /*6bd0*/  IMAD.HI.U32 R2, R9, R20, RZ ;  /* 0x0000001409027227 */ /* 0x000fe200078e00ff */
[----:B------:R-:W-:-:S02]  /*6be0*/  IABS R6, R19 ;  /* 0x0000001300067213 */ /* 0x000fc40000000000 */
[----:B------:R0:W-:Y:S01]  /*6bf0*/  STL [R1+0x3c4], R11 ;  /* 0x0003c40b01007387 */ /* 0x0001e20000100800 */
[----:B------:R-:W-:Y:S01]  /*6c00*/  @!P5 IMAD.MOV R21, RZ, RZ, -R21 ;  /* 0x000000ffff15d224 */ /* 0x000fe200078e0a15 */
[----:B------:R-:W-:Y:S01]  /*6c10*/  ISETP.GE.AND P5, PT, R12, RZ, PT ;  /* 0x000000ff0c00720c */ /* 0x000fe20003fa6270 */
[----:B------:R-:W-:Y:S02]  /*6c20*/  @!P4 IMAD.IADD R16, R16, 0x1, -R8 ;  /* 0x000000011010c824 */ /* 0x000fe400078e0a08 */
[----:B------:R-:W-:Y:S01]  /*6c30*/  IMAD.MOV R2, RZ, RZ, -R2 ;  /* 0x000000ffff027224 */ /* 0x000fe200078e0a02 */
[----:B------:R-:W-:Y:S01]  /*6c40*/  STL [R1+0x3c0], R21 ;  /* 0x0003c01501007387 */ /* 0x000fe20000100800 */
[--C-:B------:R-:W-:Y:S01]  /*6c50*/  @!P1 IMAD.IADD R13, R13, 0x1, -R8.reuse ;  /* 0x000000010d0d9824 */ /* 0x100fe200078e0a08 */
[----:B------:R-:W-:Y:S01]  /*6c60*/  ISETP.GE.AND P1, PT, R4, RZ, PT ;  /* 0x000000ff0400720c */ /* 0x000fe20003f26270 */
[----:B------:R-:W-:Y:S01]  /*6c70*/  @!P3 IMAD.IADD R18, R18, 0x1, -R8 ;  /* 0x000000011212b824 */ /* 0x000fe200078e0a08 */
[----:B------:R-:W-:Y:S01]  /*6c80*/  ISETP.GE.AND P3, PT, R5, RZ, PT ;  /* 0x000000ff0500720c */ /* 0x000fe20003f66270 */
[----:B0-----:R-:W-:-:S02]  /*6c90*/  IMAD.MOV.U32 R11, RZ, RZ, R14 ;  /* 0x000000ffff0b7224 */ /* 0x001fc400078e000e */
[----:B------:R-:W-:Y:S01]  /*6ca0*/  @!P6 IMAD.IADD R15, R15, 0x1, -R8 ;  /* 0x000000010f0fe824 */ /* 0x000fe200078e0a08 */
[C---:B------:R-:W-:Y:S01]  /*6cb0*/  ISETP.GT.U32.AND P6, PT, R8.reuse, R16, PT ;  /* 0x000000100800720c */ /* 0x040fe20003fc4070 */
[----:B------:R-:W-:Y:S01]  /*6cc0*/  @!P0 IMAD.MOV R11, RZ, RZ, -R11 ;  /* 0x000000ffff0b8224 */ /* 0x000fe200078e0a0b */
[C---:B------:R-:W-:Y:S01]  /*6cd0*/  ISETP.GT.U32.AND P4, PT, R8.reuse, R18, PT ;  /* 0x000000120800720c */ /* 0x040fe20003f84070 */
[----:B------:R-:W-:Y:S01]  /*6ce0*/  IMAD.HI.U32 R4, R9, R6, RZ ;  /* 0x0000000609047227 */ /* 0x000fe200078e00ff */
[C---:B------:R-:W-:Y:S02]  /*6cf0*/  ISETP.GT.U32.AND P0, PT, R8.reuse, R15, PT ;  /* 0x0000000f0800720c */ /* 0x040fe40003f04070 */
[----:B------:R0:W-:Y:S01]  /*6d00*/  STL [R1+0x3bc], R11 ;  /* 0x0003bc0b01007387 */ /* 0x0001e20000100800 */
[----:B------:R-:W-:Y:S01]  /*6d10*/  IMAD R20, R8, R2, R20 ;  /* 0x0000000208147224 */ /* 0x000fe200078e0214 */
[----:B------:R-:W-:Y:S01]  /*6d20*/  LOP3.LUT R2, R10, 0x7c, RZ, 0xfc, !PT ;  /* 0x0000007c0a027812 */ /* 0x000fe200078efcff */
[----:B------:R-:W-:-:S04]  /*6d30*/  IMAD.MOV R4, RZ, RZ, -R4 ;  /* 0x000000ffff047224 */ /* 0x000fc800078e0a04 */
[----:B------:R-:W-:Y:S01]  /*6d40*/  IMAD R5, R8, R4, R6 ;  /* 0x0000000408057224 */ /* 0x000fe200078e0206 */
[----:B------:R-:W-:Y:S01]  /*6d50*/  IABS R4, R2 ;  /* 0x0000000200047213 */ /* 0x000fe20000000000 */
[--C-:B------:R-:W-:Y:S01]  /*6d60*/  @!P6 IMAD.IADD R16, R16, 0x1, -R8.reuse ;  /* 0x000000011010e824 */ /* 0x100fe200078e0a08 */
[----:B------:R-:W-:Y:S01]  /*6d70*/  LOP3.LUT R6, R10, 0x7d, RZ, 0xfc, !PT ;  /* 0x0000007d0a067812 */ /* 0x000fe200078efcff */
[----:B0-----:R-:W-:Y:S01]  /*6d80*/  IMAD.MOV.U32 R11, RZ, RZ, R13 ;  /* 0x000000ffff0b7224 */ /* 0x001fe200078e000d */
[----:B------:R-:W-:Y:S01]  /*6d90*/  ISETP.GT.U32.AND P6, PT, R8, R5, PT ;  /* 0x000000050800720c */ /* 0x000fe20003fc4070 */
[----:B------:R-:W-:Y:S01]  /*6da0*/  @!P4 IMAD.IADD R18, R18, 0x1, -R8 ;  /* 0x000000011212c824 */ /* 0x000fe200078e0a08 */
[----:B------:R-:W-:Y:S01]  /*6db0*/  ISETP.GE.AND P4, PT, R17, RZ, PT ;  /* 0x000000ff1100720c */ /* 0x000fe20003f86270 */
[----:B------:R-:W-:Y:S01]  /*6dc0*/  @!P2 IMAD.MOV R11, RZ, RZ, -R11 ;  /* 0x000000ffff0ba224 */ /* 0x000fe200078e0a0b */
[----:B------:R-:W-:Y:S01]  /*6dd0*/  ISETP.GT.U32.AND P2, PT, R8, R20, PT ;  /* 0x000000140800720c */ /* 0x000fe20003f44070 */
[----:B------:R-:W-:Y:S01]  /*6de0*/  IMAD.HI.U32 R17, R9, R4, RZ ;  /* 0x0000000409117227 */ /* 0x000fe200078e00ff */
[----:B------:R-:W-:-:S02]  /*6df0*/  IABS R13, R6 ;  /* 0x00000006000d7213 */ /* 0x000fc40000000000 */
[----:B------:R0:W-:Y:S01]  /*6e00*/  STL [R1+0x3b8], R11 ;  /* 0x0003b80b01007387 */ /* 0x0001e20000100800 */
[----:B------:R-:W-:Y:S02]  /*6e10*/  IMAD.MOV.U32 R21, RZ, RZ, R18 ;  /* 0x000000ffff157224 */ /* 0x000fe400078e0012 */
[----:B------:R-:W-:Y:S02]  /*6e20*/  IMAD.MOV R17, RZ, RZ, -R17 ;  /* 0x000000ffff117224 */ /* 0x000fe400078e0a11 */
[----:B------:R-:W-:Y:S02]  /*6e30*/  @!P5 IMAD.MOV R21, RZ, RZ, -R21 ;  /* 0x000000ffff15d224 */ /* 0x000fe400078e0a15 */
[----:B------:R-:W-:Y:S01]  /*6e40*/  IMAD.HI.U32 R14, R9, R13, RZ ;  /* 0x0000000d090e7227 */ /* 0x000fe200078e00ff */
[----:B0-----:R-:W-:-:S03]  /*6e50*/  LOP3.LUT R11, R10, 0x7e, RZ, 0xfc, !PT ;  /* 0x0000007e0a0b7812 */ /* 0x001fc600078efcff */
[----:B------:R-:W-:Y:S01]  /*6e60*/  @!P2 IMAD.IADD R20, R20, 0x1, -R8 ;  /* 0x000000011414a824 */ /* 0x000fe200078e0a08 */
[----:B------:R-:W-:Y:S01]  /*6e70*/  ISETP.GE.AND P2, PT, R2, RZ, PT ;  /* 0x000000ff0200720c */ /* 0x000fe20003f46270 */
[C---:B------:R-:W-:Y:S01]  /*6e80*/  IMAD R4, R8.reuse, R17, R4 ;  /* 0x0000001108047224 */ /* 0x040fe200078e0204 */
[----:B------:R-:W-:Y:S01]  /*6e90*/  IABS R12, R11 ;  /* 0x0000000b000c7213 */ /* 0x000fe20000000000 */
[----:B------:R-:W-:Y:S01]  /*6ea0*/  IMAD.MOV.U32 R37, RZ, RZ, R16 ;  /* 0x000000ffff257224 */ /* 0x000fe200078e0010 */
[----:B------:R-:W-:Y:S01]  /*6eb0*/  ISETP.GT.U32.AND P5, PT, R8, R20, PT ;  /* 0x000000140800720c */ /* 0x000fe20003fa4070 */
[--C-:B------:R-:W-:Y:S01]  /*6ec0*/  @!P0 IMAD.IADD R15, R15, 0x1, -R8.reuse ;  /* 0x000000010f0f8824 */ /* 0x100fe200078e0a08 */
[----:B------:R-:W-:Y:S01]  /*6ed0*/  ISETP.GE.AND P0, PT, R19, RZ, PT ;  /* 0x000000ff1300720c */ /* 0x000fe20003f06270 */
[----:B------:R-:W-:Y:S01]  /*6ee0*/  @!P6 IMAD.IADD R5, R5, 0x1, -R8 ;  /* 0x000000010505e824 */ /* 0x000fe200078e0a08 */
[----:B------:R0:W-:Y:S01]  /*6ef0*/  STL [R1+0x3b0], R21 ;  /* 0x0003b01501007387 */ /* 0x0001e20000100800 */
[----:B------:R-:W-:Y:S01]  /*6f00*/  IMAD.MOV R2, RZ, RZ, -R14 ;  /* 0x000000ffff027224 */ /* 0x000fe200078e0a0e */
[----:B------:R-:W-:Y:S01]  /*6f10*/  LOP3.LUT R19, R10, 0x84, RZ, 0xfc, !PT ;  /* 0x000000840a137812 */ /* 0x000fe200078efcff */
[----:B------:R-:W-:Y:S01]  /*6f20*/  @!P1 IMAD.MOV R37, RZ, RZ, -R37 ;  /* 0x000000ffff259224 */ /* 0x000fe200078e0a25 */
[C---:B------:R-:W-:Y:S01]  /*6f30*/  ISETP.GT.U32.AND P1, PT, R8.reuse, R4, PT ;  /* 0x000000040800720c */ /* 0x040fe20003f24070 */
[----:B------:R-:W-:Y:S01]  /*6f40*/  IMAD.MOV.U32 R61, RZ, RZ, R15 ;  /* 0x000000ffff3d7224 */ /* 0x000fe200078e000f */
[C---:B------:R-:W-:Y:S01]  /*6f50*/  ISETP.GT.U32.AND P6, PT, R8.reuse, R5, PT ;  /* 0x000000050800720c */ /* 0x040fe20003fc4070 */
[----:B------:R-:W-:Y:S01]  /*6f60*/  IMAD R2, R8, R2, R13 ;  /* 0x0000000208027224 */ /* 0x000fe200078e020d */
[----:B------:R-:W-:Y:S01]  /*6f70*/  LOP3.LUT R17, R10, 0x85, RZ, 0xfc, !PT ;  /* 0x000000850a117812 */ /* 0x000fe200078efcff */
[----:B------:R-:W-:-:S04]  /*6f80*/  IMAD.HI.U32 R13, R9, R12, RZ ;  /* 0x0000000c090d7227 */ /* 0x000fc800078e00ff */
[----:B------:R-:W-:Y:S01]  /*6f90*/  @!P3 IMAD.MOV R61, RZ, RZ, -R61 ;  /* 0x000000ffff3db224 */ /* 0x000fe200078e0a3d */
[----:B------:R-:W-:Y:S01]  /*6fa0*/  ISETP.GE.AND P3, PT, R6, RZ, PT ;  /* 0x000000ff0600720c */ /* 0x000fe20003f66270 */
[----:B------:R-:W-:Y:S01]  /*6fb0*/  IMAD.MOV R6, RZ, RZ, -R13 ;  /* 0x000000ffff067224 */ /* 0x000fe200078e0a0d */
[----:B------:R-:W-:Y:S01]  /*6fc0*/  LOP3.LUT R13, R10, 0x80, RZ, 0xfc, !PT ;  /* 0x000000800a0d7812 */ /* 0x000fe200078efcff */
[----:B------:R-:W-:Y:S01]  /*6fd0*/  @!P5 IMAD.IADD R20, R20, 0x1, -R8 ;  /* 0x000000011414d824 */ /* 0x000fe200078e0a08 */
[C---:B------:R-:W-:Y:S01]  /*6fe0*/  ISETP.GT.U32.AND P5, PT, R8.reuse, R2, PT ;  /* 0x000000020800720c */ /* 0x040fe20003fa4070 */
[----:B------:R-:W-:Y:S01]  /*6ff0*/  IMAD R6, R8, R6, R12 ;  /* 0x0000000608067224 */ /* 0x000fe200078e020c */
[----:B------:R-:W-:Y:S01]  /*7000*/  IABS R36, R13 ;  /* 0x0000000d00247213 */ /* 0x000fe20000000000 */
[----:B------:R-:W-:Y:S01]  /*7010*/  IMAD.MOV.U32 R18, RZ, RZ, R20 ;  /* 0x000000ffff127224 */ /* 0x000fe200078e0014 */
[----:B------:R-:W-:Y:S01]  /*7020*/  LOP3.LUT R12, R10, 0x81, RZ, 0xfc, !PT ;  /* 0x000000810a0c7812 */ /* 0x000fe200078efcff */
[----:B------:R-:W-:-:S02]  /*7030*/  @!P1 IMAD.IADD R4, R4, 0x1, -R8 ;  /* 0x0000000104049824 */ /* 0x000fc400078e0a08 */
[----:B------:R-:W-:Y:S01]  /*7040*/  @!P6 IMAD.IADD R5, R5, 0x1, -R8 ;  /* 0x000000010505e824 */ /* 0x000fe200078e0a08 */
[----:B------:R-:W-:Y:S01]  /*7050*/  ISETP.GE.AND P6, PT, R11, RZ, PT ;  /* 0x000000ff0b00720c */ /* 0x000fe20003fc6270 */
[----:B------:R-:W-:Y:S01]  /*7060*/  @!P4 IMAD.MOV R18, RZ, RZ, -R18 ;  /* 0x000000ffff12c224 */ /* 0x000fe200078e0a12 */
[C---:B------:R-:W-:Y:S01]  /*7070*/  ISETP.GT.U32.AND P4, PT, R8.reuse, R6, PT ;  /* 0x000000060800720c */ /* 0x040fe20003f84070 */
[----:B------:R-:W-:Y:S01]  /*7080*/  IMAD.MOV.U32 R14, RZ, RZ, R5 ;  /* 0x000000ffff0e7224 */ /* 0x000fe200078e0005 */
[----:B------:R-:W-:Y:S01]  /*7090*/  ISETP.GT.U32.AND P1, PT, R8, R4, PT ;  /* 0x000000040800720c */ /* 0x000fe20003f24070 */
[----:B------:R-:W-:Y:S01]  /*70a0*/  @!P5 IMAD.IADD R2, R2, 0x1, -R8 ;  /* 0x000000010202d824 */ /* 0x000fe200078e0a08 */
[----:B------:R-:W-:Y:S01]  /*70b0*/  LOP3.LUT R11, R10, 0x7f, RZ, 0xfc, !PT ;  /* 0x0000007f0a0b7812 */ /* 0x000fe200078efcff */
[----:B------:R-:W-:Y:S01]  /*70c0*/  @!P0 IMAD.MOV R14, RZ, RZ, -R14 ;  /* 0x000000ffff0e8224 */ /* 0x000fe200078e0a0e */
[----:B------:R-:W-:Y:S01]  /*70d0*/  STL [R1+0x3ac], R18 ;  /* 0x0003ac1201007387 */ /* 0x000fe20000100800 */
[----:B------:R-:W-:-:S02]  /*70e0*/  IABS R60, R12 ;  /* 0x0000000c003c7213 */ /* 0x000fc40000000000 */
[----:B0-----:R-:W-:Y:S01]  /*70f0*/  IABS R21, R11 ;  /* 0x0000000b00157213 */ /* 0x001fe20000000000 */
[----:B------:R0:W-:Y:S01]  /*7100*/  STL [R1+0x3a8], R14 ;  /* 0x0003a80e01007387 */ /* 0x0001e20000100800 */
[----:B------:R-:W-:Y:S01]  /*7110*/  ISETP.GE.AND P0, PT, R11, RZ, PT ;  /* 0x000000ff0b00720c */ /* 0x000fe20003f06270 */
[----:B------:R-:W-:Y:S01]  /*7120*/  IMAD.HI.U32 R11, R9, R36, RZ ;  /* 0x00000024090b7227 */ /* 0x000fe200078e00ff */
[----:B------:R-:W-:-:S03]  /*7130*/  ISETP.GT.U32.AND P5, PT, R8, R2, PT ;  /* 0x000000020800720c */ /* 0x000fc60003fa4070 */
[--C-:B------:R-:W-:Y:S02]  /*7140*/  @!P4 IMAD.IADD R6, R6, 0x1, -R8.reuse ;  /* 0x000000010606c824 */ /* 0x100fe400078e0a08 */
[----:B------:R-:W-:Y:S01]  /*7150*/  @!P1 IMAD.IADD R4, R4, 0x1, -R8 ;  /* 0x0000000104049824 */ /* 0x000fe200078e0a08 */
[----:B------:R-:W-:Y:S01]  /*7160*/  ISETP.GE.AND P1, PT, R13, RZ, PT ;  /* 0x000000ff0d00720c */ /* 0x000fe20003f26270 */
[----:B0-----:R-:W-:Y:S01]  /*7170*/  IMAD.HI.U32 R14, R9, R21, RZ ;  /* 0x00000015090e7227 */ /* 0x001fe200078e00ff */
[----:B------:R-:W-:-:S03]  /*7180*/  ISETP.GT.U32.AND P4, PT, R8, R6, PT ;  /* 0x000000060800720c */ /* 0x000fc60003f84070 */
[----:B------:R-:W-:Y:S01]  /*7190*/  IMAD.MOV R13, RZ, RZ, -R14 ;  /* 0x000000ffff0d7224 */ /* 0x000fe200078e0a0e */
[----:B------:R-:W-:Y:S01]  /*71a0*/  IABS R14, R19 ;  /* 0x00000013000e7213 */ /* 0x000fe20000000000 */
[----:B------:R-:W-:Y:S02]  /*71b0*/  IMAD.MOV.U32 R16, RZ, RZ, R4 ;  /* 0x000000ffff107224 */ /* 0x000fe400078e0004 */
[C---:B------:R-:W-:Y:S02]  /*71c0*/  IMAD R21, R8.reuse, R13, R21 ;  /* 0x0000000d08157224 */ /* 0x040fe400078e0215 */
[----:B------:R-:W-:Y:S02]  /*71d0*/  IMAD.MOV R11, RZ, RZ, -R11 ;  /* 0x000000ffff0b7224 */ /* 0x000fe400078e0a0b */
[----:B------:R-:W-:Y:S01]  /*71e0*/  @!P2 IMAD.MOV R16, RZ, RZ, -R16 ;  /* 0x000000ffff10a224 */ /* 0x000fe200078e0a10 */
[C---:B------:R-:W-:Y:S01]  /*71f0*/  ISETP.GT.U32.AND P2, PT, R8.reuse, R21, PT ;  /* 0x000000150800720c */ /* 0x040fe20003f44070 */
[----:B------:R-:W-:-:S02]  /*7200*/  IMAD R36, R8, R11, R36 ;  /* 0x0000000b08247224 */ /* 0x000fc400078e0224 */
[----:B------:R-:W-:Y:S01]  /*7210*/  @!P4 IMAD.IADD R6, R6, 0x1, -R8 ;  /* 0x000000010606c824 */ /* 0x000fe200078e0a08 */
[----:B------:R-:W-:Y:S01]  /*7220*/  STL [R1+0x38c], R16 ;  /* 0x00038c1001007387 */ /* 0x000fe20000100800 */
[----:B------:R-:W-:Y:S01]  /*7230*/  IMAD.HI.U32 R5, R9, R60, RZ ;  /* 0x0000003c09057227 */ /* 0x000fe200078e00ff */
[----:B------:R-:W-:-:S03]  /*7240*/  ISETP.GT.U32.AND P4, PT, R8, R36, PT ;  /* 0x000000240800720c */ /* 0x000fc60003f84070 */
[--C-:B------:R-:W-:Y:S01]  /*7250*/  @!P5 IMAD.IADD R2, R2, 0x1, -R8.reuse ;  /* 0x000000010202d824 */ /* 0x100fe200078e0a08 */
[----:B------:R-:W-:Y:S01]  /*7260*/  ISETP.GE.AND P5, PT, R12, RZ, PT ;  /* 0x000000ff0c00720c */ /* 0x000fe20003fa6270 */
[----:B------:R-:W-:Y:S01]  /*7270*/  IMAD.MOV R5, RZ, RZ, -R5 ;  /* 0x000000ffff057224 */ /* 0x000fe200078e0a05 */
[----:B------:R-:W-:Y:S01]  /*7280*/  LOP3.LUT R12, R10, 0x82, RZ, 0xfc, !PT ;  /* 0x000000820a0c7812 */ /* 0x000fe200078efcff */
[----:B------:R-:W-:Y:S02]  /*7290*/  @!P2 IMAD.IADD R21, R21, 0x1, -R8 ;  /* 0x000000011515a824 */ /* 0x000fe400078e0a08 */
[----:B------:R-:W-:Y:S02]  /*72a0*/  IMAD.MOV.U32 R15, RZ, RZ, R2 ;  /* 0x000000ffff0f7224 */ /* 0x000fe400078e0002 */
[----:B------:R-:W-:Y:S01]  /*72b0*/  IMAD R60, R8, R5, R60 ;  /* 0x00000005083c7224 */ /* 0x000fe200078e023c */
[----:B------:R-:W-:Y:S01]  /*72c0*/  LOP3.LUT R5, R10, 0x83, RZ, 0xfc, !PT ;  /* 0x000000830a057812 */ /* 0x000fe200078efcff */
[----:B------:R-:W-:Y:S01]  /*72d0*/  @!P3 IMAD.MOV R15, RZ, RZ, -R15 ;  /* 0x000000ffff0fb224 */ /* 0x000fe200078e0a0f */
[----:B------:R-:W-:Y:S01]  /*72e0*/  ISETP.GT.U32.AND P2, PT, R8, R21, PT ;  /* 0x000000150800720c */ /* 0x000fe20003f44070 */
[----:B------:R-:W-:Y:S01]  /*72f0*/  @!P4 IMAD.IADD R36, R36, 0x1, -R8 ;  /* 0x000000012424c824 */ /* 0x000fe200078e0a08 */
[----:B------:R-:W-:Y:S01]  /*7300*/  ISETP.GE.AND P3, PT, R12, RZ, PT ;  /* 0x000000ff0c00720c */ /* 0x000fe20003f66270 */
[----:B------:R-:W-:Y:S01]  /*7310*/  IMAD.MOV.U32 R18, RZ, RZ, R6 ;  /* 0x000000ffff127224 */ /* 0x000fe200078e0006 */
[----:B------:R-:W-:Y:S01]  /*7320*/  IABS R12, R12 ;  /* 0x0000000c000c7213 */ /* 0x000fe20000000000 */
[----:B------:R0:W-:Y:S01]  /*7330*/  STL [R1+0x388], R15 ;  /* 0x0003880f01007387 */ /* 0x0001e20000100800 */
[----:B------:R-:W-:Y:S01]  /*7340*/  IABS R4, R5 ;  /* 0x0000000500047213 */ /* 0x000fe20000000000 */
[----:B------:R-:W-:Y:S01]  /*7350*/  @!P6 IMAD.MOV R18, RZ, RZ, -R18 ;  /* 0x000000ffff12e224 */ /* 0x000fe200078e0a12 */
[C---:B------:R-:W-:Y:S01]  /*7360*/  ISETP.GT.U32.AND P4, PT, R8.reuse, R36, PT ;  /* 0x000000240800720c */ /* 0x040fe20003f84070 */
[----:B------:R-:W-:Y:S01]  /*7370*/  IMAD.HI.U32 R13, R9, R12, RZ ;  /* 0x0000000c090d7227 */ /* 0x000fe200078e00ff */
[----:B------:R-:W-:-:S02]  /*7380*/  ISETP.GT.U32.AND P6, PT, R8, R60, PT ;  /* 0x0000003c0800720c */ /* 0x000fc40003fc4070 */
[----:B------:R1:W-:Y:S01]  /*7390*/  STL [R1+0x384], R18 ;  /* 0x0003841201007387 */ /* 0x0003e20000100800 */
[----:B------:R-:W-:Y:S01]  /*73a0*/  IMAD.HI.U32 R11, R9, R4, RZ ;  /* 0x00000004090b7227 */ /* 0x000fe200078e00ff */
[----:B0-----:R-:W-:-:S03]  /*73b0*/  IABS R15, R17 ;  /* 0x00000011000f7213 */ /* 0x001fc60000000000 */
[----:B------:R-:W-:Y:S02]  /*73c0*/  IMAD.MOV R13, RZ, RZ, -R13 ;  /* 0x000000ffff0d7224 */ /* 0x000fe400078e0a0d */
[----:B------:R-:W-:Y:S02]  /*73d0*/  IMAD.MOV R11, RZ, RZ, -R11 ;  /* 0x000000ffff0b7224 */ /* 0x000fe400078e0a0b */
[----:B------:R-:W-:Y:S01]  /*73e0*/  @!P2 IMAD.IADD R21, R21, 0x1, -R8 ;  /* 0x000000011515a824 */ /* 0x000fe200078e0a08 */
[----:B------:R-:W-:Y:S01]  /*73f0*/  ISETP.GE.AND P2, PT, R5, RZ, PT ;  /* 0x000000ff0500720c */ /* 0x000fe20003f46270 */
[----:B------:R-:W-:Y:S01]  /*7400*/  IMAD R5, R8, R13, R12 ;  /* 0x0000000d08057224 */ /* 0x000fe200078e020c */
[----:B------:R-:W-:Y:S01]  /*7410*/  LOP3.LUT R13, R10, 0x87, RZ, 0xfc, !PT ;  /* 0x000000870a0d7812 */ /* 0x000fe200078efcff */
[----:B------:R-:W-:Y:S01]  /*7420*/  IMAD R4, R8, R11, R4 ;  /* 0x0000000b08047224 */ /* 0x000fe200078e0204 */
[----:B------:R-:W-:Y:S01]  /*7430*/  LOP3.LUT R12, R10, 0x86, RZ, 0xfc, !PT ;  /* 0x000000860a0c7812 */ /* 0x000fe200078efcff */
[--C-:B------:R-:W-:Y:S01]  /*7440*/  @!P4 IMAD.IADD R36, R36, 0x1, -R8.reuse ;  /* 0x000000012424c824 */ /* 0x100fe200078e0a08 */
[----:B------:R-:W-:Y:S01]  /*7450*/  ISETP.GT.U32.AND P4, PT, R8, R5, PT ;  /* 0x000000050800720c */ /* 0x000fe20003f84070 */
[----:B------:R-:W-:Y:S01]  /*7460*/  @!P6 IMAD.IADD R60, R60, 0x1, -R8 ;  /* 0x000000013c3ce824 */ /* 0x000fe200078e0a08 */
[----:B------:R-:W-:Y:S01]  /*7470*/  ISETP.GT.U32.AND P6, PT, R8, R4, PT ;  /* 0x000000040800720c */ /* 0x000fe20003fc4070 */
[----:B------:R-:W-:Y:S01]  /*7480*/  IMAD.HI.U32 R16, R9, R14, RZ ;  /* 0x0000000e09107227 */ /* 0x000fe200078e00ff */
[----:B------:R-:W-:-:S03]  /*7490*/  LOP3.LUT R11, R10, 0x89, RZ, 0xfc, !PT ;  /* 0x000000890a0b7812 */ /* 0x000fc600078efcff */
[----:B------:R-:W-:Y:S01]  /*74a0*/  IMAD.HI.U32 R2, R9, R15, RZ ;  /* 0x0000000f09027227 */ /* 0x000fe200078e00ff */
[----:B-1----:R-:W-:-:S03]  /*74b0*/  IABS R18, R11 ;  /* 0x0000000b00127213 */ /* 0x002fc60000000000 */
[----:B------:R-:W-:Y:S01]  /*74c0*/  IMAD.MOV R6, RZ, RZ, -R16 ;  /* 0x000000ffff067224 */ /* 0x000fe200078e0a10 */
[----:B------:R-:W-:Y:S01]  /*74d0*/  IABS R16, R13 ;  /* 0x0000000d00107213 */ /* 0x000fe20000000000 */
[----:B------:R-:W-:Y:S02]  /*74e0*/  IMAD.MOV R2, RZ, RZ, -R2 ;  /* 0x000000ffff027224 */ /* 0x000fe400078e0a02 */
[--C-:B------:R-:W-:Y:S01]  /*74f0*/  @!P4 IMAD.IADD R5, R5, 0x1, -R8.reuse ;  /* 0x000000010505c824 */ /* 0x100fe200078e0a08 */
[----:B------:R-:W-:Y:S01]  /*7500*/  ISETP.GT.U32.AND P4, PT, R8, R60, PT ;  /* 0x0000003c0800720c */ /* 0x000fe20003f84070 */
[----:B------:R-:W-:Y:S02]  /*7510*/  @!P6 IMAD.IADD R4, R4, 0x1, -R8 ;  /* 0x000000010404e824 */ /* 0x000fe400078e0a08 */
[C---:B------:R-:W-:Y:S01]  /*7520*/  IMAD R15, R8.reuse, R2, R15 ;  /* 0x00000002080f7224 */ /* 0x040fe200078e020f */
[----:B------:R-:W-:Y:S01]  /*7530*/  IABS R2, R12 ;  /* 0x0000000c00027213 */ /* 0x000fe20000000000 */
[----:B------:R-:W-:Y:S01]  /*7540*/  IMAD.MOV.U32 R22, RZ, RZ, R21 ;  /* 0x000000ffff167224 */ /* 0x000fe200078e0015 */
[----:B------:R-:W-:Y:S01]  /*7550*/  ISETP.GT.U32.AND P6, PT, R8, R4, PT ;  /* 0x000000040800720c */ /* 0x000fe20003fc4070 */
[----:B------:R-:W-:-:S04]  /*7560*/  IMAD.HI.U32 R38, R9, R16, RZ ;  /* 0x0000001009267227 */ /* 0x000fc800078e00ff */
[----:B------:R-:W-:Y:S01]  /*7570*/  @!P0 IMAD.MOV R22, RZ, RZ, -R22 ;  /* 0x000000ffff168224 */ /* 0x000fe200078e0a16 */
[----:B------:R-:W-:Y:S01]  /*7580*/  ISETP.GT.U32.AND P0, PT, R8, R5, PT ;  /* 0x000000050800720c */ /* 0x000fe20003f04070 */
[----:B------:R-:W-:-:S03]  /*7590*/  IMAD.HI.U32 R21, R9, R2, RZ ;  /* 0x0000000209157227 */ /* 0x000fc600078e00ff */
[----:B------:R0:W-:Y:S01]  /*75a0*/  STL [R1+0x37c], R22 ;  /* 0x00037c1601007387 */ /* 0x0001e20000100800 */
[----:B------:R-:W-:Y:S02]  /*75b0*/  IMAD.MOV R38, RZ, RZ, -R38 ;  /* 0x000000ffff267224 */ /* 0x000fe400078e0a26 */
[----:B------:R-:W-:Y:S01]  /*75c0*/  IMAD R14, R8, R6, R14 ;  /* 0x00000006080e7224 */ /* 0x000fe200078e020e */
[----:B------:R-:W-:Y:S01]  /*75d0*/  LOP3.LUT R6, R10, 0x88, RZ, 0xfc, !PT ;  /* 0x000000880a067812 */ /* 0x000fe200078efcff */
[----:B------:R-:W-:Y:S02]  /*75e0*/  IMAD.MOV R21, RZ, RZ, -R21 ;  /* 0x000000ffff157224 */ /* 0x000fe400078e0a15 */
[----:B------:R-:W-:Y:S01]  /*75f0*/  @!P4 IMAD.IADD R60, R60, 0x1, -R8 ;  /* 0x000000013c3cc824 */ /* 0x000fe200078e0a08 */
[C---:B------:R-:W-:Y:S01]  /*7600*/  ISETP.GT.U32.AND P4, PT, R8.reuse, R15, PT ;  /* 0x0000000f0800720c */ /* 0x040fe20003f84070 */
[C---:B------:R-:W-:Y:S01]  /*7610*/  IMAD R16, R8.reuse, R38, R16 ;  /* 0x0000002608107224 */ /* 0x040fe200078e0210 */
[----:B------:R-:W-:Y:S01]  /*7620*/  IABS R20, R6 ;  /* 0x0000000600147213 */ /* 0x000fe20000000000 */
[----:B------:R-:W-:Y:S01]  /*7630*/  @!P1 IMAD.MOV R36, RZ, RZ, -R36 ;  /* 0x000000ffff249224 */ /* 0x000fe200078e0a24 */
[C---:B------:R-:W-:Y:S01]  /*7640*/  ISETP.GT.U32.AND P1, PT, R8.reuse, R14, PT ;  /* 0x0000000e0800720c */ /* 0x040fe20003f24070 */
[----:B------:R-:W-:-:S02]  /*7650*/  IMAD R2, R8, R21, R2 ;  /* 0x0000001508027224 */ /* 0x000fc400078e0202 */
[--C-:B------:R-:W-:Y:S01]  /*7660*/  @!P6 IMAD.IADD R4, R4, 0x1, -R8.reuse ;  /* 0x000000010404e824 */ /* 0x100fe200078e0a08 */
[C---:B------:R-:W-:Y:S01]  /*7670*/  ISETP.GT.U32.AND P6, PT, R8.reuse, R16, PT ;  /* 0x000000100800720c */ /* 0x040fe20003fc4070 */
[----:B------:R-:W-:Y:S01]  /*7680*/  @!P0 IMAD.IADD R5, R5, 0x1, -R8 ;  /* 0x0000000105058824 */ /* 0x000fe200078e0a08 */
[----:B------:R-:W-:Y:S01]  /*7690*/  ISETP.GT.U32.AND P0, PT, R8, R2, PT ;  /* 0x000000020800720c */ /* 0x000fe20003f04070 */
[----:B0-----:R-:W-:-:S04]  /*76a0*/  IMAD.HI.U32 R22, R9, R18, RZ ;  /* 0x0000001209167227 */ /* 0x001fc800078e00ff */
[--C-:B------:R-:W-:Y:S01]  /*76b0*/  @!P4 IMAD.IADD R15, R15, 0x1, -R8.reuse ;  /* 0x000000010f0fc824 */ /* 0x100fe200078e0a08 */
[----:B------:R-:W-:Y:S01]  /*76c0*/  ISETP.GE.AND P4, PT, R17, RZ, PT ;  /* 0x000000ff1100720c */ /* 0x000fe20003f86270 */
[--C-:B------:R-:W-:Y:S01]  /*76d0*/  @!P1 IMAD.IADD R14, R14, 0x1, -R8.reuse ;  /* 0x000000010e0e9824 */ /* 0x100fe200078e0a08 */
[C---:B------:R-:W-:Y:S01]  /*76e0*/  LOP3.LUT R17, R10.reuse, 0x8a, RZ, 0xfc, !PT ;  /* 0x0000008a0a117812 */ /* 0x040fe200078efcff */
[----:B------:R-:W-:Y:S01]  /*76f0*/  IMAD.HI.U32 R21, R9, R20, RZ ;  /* 0x0000001409157227 */ /* 0x000fe200078e00ff */
[----:B------:R-:W-:Y:S02]  /*7700*/  ISETP.GE.AND P1, PT, R19, RZ, PT ;  /* 0x000000ff1300720c */ /* 0x000fe40003f26270 */
[----:B------:R-:W-:Y:S01]  /*7710*/  LOP3.LUT R19, R10, 0x8b, RZ, 0xfc, !PT ;  /* 0x0000008b0a137812 */ /* 0x000fe200078efcff */
[--C-:B------:R-:W-:Y:S01]  /*7720*/  @!P6 IMAD.IADD R16, R16, 0x1, -R8.reuse ;  /* 0x000000011010e824 */ /* 0x100fe200078e0a08 */
[----:B------:R-:W-:Y:S01]  /*7730*/  ISETP.GT.U32.AND P6, PT, R8, R15, PT ;  /* 0x0000000f0800720c */ /* 0x000fe20003fc4070 */
[----:B------:R-:W-:Y:S01]  /*7740*/  @!P0 IMAD.IADD R2, R2, 0x1, -R8 ;  /* 0x0000000102028824 */ /* 0x000fe200078e0a08 */
[----:B------:R-:W-:Y:S01]  /*7750*/  ISETP.GT.U32.AND P0, PT, R8, R14, PT ;  /* 0x0000000e0800720c */ /* 0x000fe20003f04070 */
[----:B------:R-:W-:Y:S01]  /*7760*/  IMAD.MOV.U32 R39, RZ, RZ, R5 ;  /* 0x000000ffff277224 */ /* 0x000fe200078e0005 */
[----:B------:R-:W-:Y:S01]  /*7770*/  IABS R5, R19 ;  /* 0x0000001300057213 */ /* 0x000fe20000000000 */
[----:B------:R-:W-:-:S02]  /*7780*/  IMAD.MOV R22, RZ, RZ, -R22 ;  /* 0x000000ffff167224 */ /* 0x000fc400078e0a16 */
[----:B------:R-:W-:Y:S02]  /*7790*/  IMAD.MOV R21, RZ, RZ, -R21 ;  /* 0x000000ffff157224 */ /* 0x000fe400078e0a15 */
[----:B------:R-:W-:Y:S01]  /*77a0*/  @!P5 IMAD.MOV R60, RZ, RZ, -R60 ;  /* 0x000000ffff3cd224 */ /* 0x000fe200078e0a3c */
[C---:B------:R-:W-:Y:S01]  /*77b0*/  ISETP.GT.U32.AND P5, PT, R8.reuse, R2, PT ;  /* 0x000000020800720c */ /* 0x040fe20003fa4070 */
[----:B------:R-:W-:Y:S01]  /*77c0*/  @!P3 IMAD.MOV R39, RZ, RZ, -R39 ;  /* 0x000000ffff27b224 */ /* 0x000fe200078e0a27 */
[C---:B------:R-:W-:Y:S01]  /*77d0*/  ISETP.GT.U32.AND P3, PT, R8.reuse, R16, PT ;  /* 0x000000100800720c */ /* 0x040fe20003f64070 */
[C---:B------:R-:W-:Y:S02]  /*77e0*/  IMAD R18, R8.reuse, R22, R18 ;  /* 0x0000001608127224 */ /* 0x040fe400078e0212 */
[C---:B------:R-:W-:Y:S01]  /*77f0*/  IMAD R20, R8.reuse, R21, R20 ;  /* 0x0000001508147224 */ /* 0x040fe200078e0214 */
[----:B------:R-:W-:Y:S01]  /*7800*/  STL [R1+0x370], R39 ;  /* 0x0003702701007387 */ /* 0x000fe20000100800 */
[----:B------:R-:W-:Y:S01]  /*7810*/  IMAD.MOV.U32 R21, RZ, RZ, R4 ;  /* 0x000000ffff157224 */ /* 0x000fe200078e0004 */
[----:B------:R-:W-:Y:S01]  /*7820*/  IABS R4, R17 ;  /* 0x0000001100047213 */ /* 0x000fe20000000000 */
[--C-:B------:R-:W-:Y:S01]  /*7830*/  @!P6 IMAD.IADD R15, R15, 0x1, -R8.reuse ;  /* 0x000000010f0fe824 */ /* 0x100fe200078e0a08 */
[C---:B------:R-:W-:Y:S01]  /*7840*/  ISETP.GT.U32.AND P6, PT, R8.reuse, R18, PT ;  /* 0x000000120800720c */ /* 0x040fe20003fc4070 */
[----:B------:R-:W-:Y:S01]  /*7850*/  @!P2 IMAD.MOV R21, RZ, RZ, -R21 ;  /* 0x000000ffff15a224 */ /* 0x000fe200078e0a15 */
[----:B------:R-:W-:Y:S01]  /*7860*/  ISETP.GT.U32.AND P2, PT, R8, R20, PT ;  /* 0x000000140800720c */ /* 0x000fe20003f44070 */
[--C-:B------:R-:W-:Y:S01]  /*7870*/  @!P0 IMAD.IADD R14, R14, 0x1, -R8.reuse ;  /* 0x000000010e0e8824 */ /* 0x100fe200078e0a08 */
[----:B------:R-:W-:Y:S01]  /*7880*/  ISETP.GE.AND P0, PT, R12, RZ, PT ;  /* 0x000000ff0c00720c */ /* 0x000fe20003f06270 */
[----:B------:R-:W-:Y:S01]  /*7890*/  IMAD.HI.U32 R12, R9, R4, RZ ;  /* 0x00000004090c7227 */ /* 0x000fe200078e00ff */
[----:B------:R0:W-:Y:S03]  /*78a0*/  STL [R1+0x36c], R21 ;  /* 0x00036c1501007387 */ /* 0x0001e60000100800 */
[--C-:B------:R-:W-:Y:S01]  /*78b0*/  @!P5 IMAD.IADD R2, R2, 0x1, -R8.reuse ;  /* 0x000000010202d824 */ /* 0x100fe200078e0a08 */
[----:B------:R-:W-:Y:S01]  /*78c0*/  ISETP.GE.AND P5, PT, R13, RZ, PT ;  /* 0x000000ff0d00720c */ /* 0x000fe20003fa6270 */
[----:B------:R-:W-:Y:S01]  /*78d0*/  @!P3 IMAD.IADD R16, R16, 0x1, -R8 ;  /* 0x000000011010b824 */ /* 0x000fe200078e0a08 */
[----:B------:R-:W-:Y:S01]  /*78e0*/  ISETP.GE.AND P3, PT, R6, RZ, PT ;  /* 0x000000ff0600720c */ /* 0x000fe20003f66270 */
[----:B------:R-:W-:-:S04]  /*78f0*/  IMAD.HI.U32 R6, R9, R5, RZ ;  /* 0x0000000509067227 */ /* 0x000fc800078e00ff */
[----:B------:R-:W-:Y:S02]  /*7900*/  IMAD.MOV R12, RZ, RZ, -R12 ;  /* 0x000000ffff0c7224 */ /* 0x000fe400078e0a0c */
[----:B------:R-:W-:Y:S02]  /*7910*/  IMAD.MOV.U32 R22, RZ, RZ, R14 ;  /* 0x000000ffff167224 */ /* 0x000fe400078e000e */
[----:B------:R-:W-:Y:S02]  /*7920*/  IMAD.MOV R6, RZ, RZ, -R6 ;  /* 0x000000ffff067224 */ /* 0x000fe400078e0a06 */
[----:B0-----:R-:W-:Y:S01]  /*7930*/  IMAD.MOV.U32 R21, RZ, RZ, R15 ;  /* 0x000000ffff157224 */ /* 0x001fe200078e000f */
[----:B------:R-:W-:Y:S01]  /*7940*/  LOP3.LUT R15, R10, 0x93, RZ, 0xfc, !PT ;  /* 0x000000930a0f7812 */ /* 0x000fe200078efcff */
[----:B------:R-:W-:Y:S01]  /*7950*/  @!P6 IMAD.IADD R18, R18, 0x1, -R8 ;  /* 0x000000011212e824 */ /* 0x000fe200078e0a08 */
[----:B------:R-:W-:Y:S01]  /*7960*/  ISETP.GE.AND P6, PT, R17, RZ, PT ;  /* 0x000000ff1100720c */ /* 0x000fe20003fc6270 */
[----:B------:R-:W-:Y:S01]  /*7970*/  IMAD R4, R8, R12, R4 ;  /* 0x0000000c08047224 */ /* 0x000fe200078e0204 */
[----:B------:R-:W-:Y:S01]  /*7980*/  LOP3.LUT R17, R10, 0x8e, RZ, 0xfc, !PT ;  /* 0x0000008e0a117812 */ /* 0x000fe200078efcff */
[----:B------:R-:W-:Y:S01]  /*7990*/  @!P2 IMAD.IADD R20, R20, 0x1, -R8 ;  /* 0x000000011414a824 */ /* 0x000fe200078e0a08 */
[----:B------:R-:W-:Y:S01]  /*79a0*/  ISETP.GE.AND P2, PT, R11, RZ, PT ;  /* 0x000000ff0b00720c */ /* 0x000fe20003f46270 */
[----:B------:R-:W-:-:S02]  /*79b0*/  @!P1 IMAD.MOV R22, RZ, RZ, -R22 ;  /* 0x000000ffff169224 */ /* 0x000fc400078e0a16 */
[----:B------:R-:W-:Y:S01]  /*79c0*/  @!P4 IMAD.MOV R21, RZ, RZ, -R21 ;  /* 0x000000ffff15c224 */ /* 0x000fe200078e0a15 */
[C---:B------:R-:W-:Y:S01]  /*79d0*/  ISETP.GT.U32.AND P4, PT, R8.reuse, R18, PT ;  /* 0x000000120800720c */ /* 0x040fe20003f84070 */
[C---:B------:R-:W-:Y:S01]  /*79e0*/  IMAD R5, R8.reuse, R6, R5 ;  /* 0x0000000608057224 */ /* 0x040fe200078e0205 */
[----:B------:R-:W-:Y:S01]  /*79f0*/  STL [R1+0x368], R22 ;  /* 0x0003681601007387 */ /* 0x000fe20000100800 */
[----:B------:R-:W-:Y:S01]  /*7a00*/  IMAD.MOV.U32 R11, RZ, RZ, R16 ;  /* 0x000000ffff0b7224 */ /* 0x000fe200078e0010 */
[C---:B------:R-:W-:Y:S01]  /*7a10*/  ISETP.GT.U32.AND P1, PT, R8.reuse, R20, PT ;  /* 0x000000140800720c */ /* 0x040fe20003f24070 */
[----:B------:R-:W-:Y:S01]  /*7a20*/  @!P0 IMAD.MOV R2, RZ, RZ, -R2 ;  /* 0x000000ffff028224 */ /* 0x000fe200078e0a02 */
[C---:B------:R-:W-:Y:S01]  /*7a30*/  ISETP.GT.U32.AND P0, PT, R8.reuse, R4, PT ;  /* 0x000000040800720c */ /* 0x040fe20003f04070 */
[----:B------:R-:W-:Y:S01]  /*7a40*/  @!P5 IMAD.MOV R11, RZ, RZ, -R11 ;  /* 0x000000ffff0bd224 */ /* 0x000fe200078e0a0b */
[----:B------:R-:W-:Y:S01]  /*7a50*/  STL [R1+0x34c], R21 ;  /* 0x00034c1501007387 */ /* 0x000fe20000100800 */
[----:B------:R-:W-:-:S02]  /*7a60*/  ISETP.GT.U32.AND P5, PT, R8, R5, PT ;  /* 0x000000050800720c */ /* 0x000fc40003fa4070 */
[----:B------:R-:W-:Y:S01]  /*7a70*/  LOP3.LUT R6, R10, 0x8d, RZ, 0xfc, !PT ;  /* 0x0000008d0a067812 */ /* 0x000fe200078efcff */
[----:B------:R0:W-:Y:S01]  /*7a80*/  STL [R1+0x348], R2 ;  /* 0x0003480201007387 */ /* 0x0001e20000100800 */
[--C-:B------:R-:W-:Y:S01]  /*7a90*/  @!P4 IMAD.IADD R18, R18, 0x1, -R8.reuse ;  /* 0x000000011212c824 */ /* 0x100fe200078e0a08 */
[----:B------:R-:W-:Y:S02]  /*7aa0*/  LOP3.LUT R16, R10, 0x8f, RZ, 0xfc, !PT ;  /* 0x0000008f0a107812 */ /* 0x000fe400078efcff */
[----:B------:R1:W-:Y:S01]  /*7ab0*/  STL [R1+0x344], R11 ;  /* 0x0003440b01007387 */ /* 0x0003e20000100800 */
[--C-:B------:R-:W-:Y:S01]  /*7ac0*/  @!P1 IMAD.IADD R20, R20, 0x1, -R8.reuse ;  /* 0x0000000114149824 */ /* 0x100fe200078e0a08 */
[----:B------:R-:W-:Y:S01]  /*7ad0*/  ISETP.GE.AND P1, PT, R19, RZ, PT ;  /* 0x000000ff1300720c */ /* 0x000fe20003f26270 */
[----:B------:R-:W-:Y:S01]  /*7ae0*/  @!P0 IMAD.IADD R4, R4, 0x1, -R8 ;  /* 0x0000000104048824 */ /* 0x000fe200078e0a08 */
[----:B------:R-:W-:Y:S01]  /*7af0*/  ISETP.GE.AND P0, PT, R6, RZ, PT ;  /* 0x000000ff0600720c */ /* 0x000fe20003f06270 */
[----:B------:R-:W-:Y:S01]  /*7b00*/  IMAD.MOV.U32 R38, RZ, RZ, R20 ;  /* 0x000000ffff267224 */ /* 0x000fe200078e0014 */
[----:B0-----:R-:W-:Y:S01]  /*7b10*/  LOP3.LUT R2, R10, 0x8c, RZ, 0xfc, !PT ;  /* 0x0000008c0a027812 */ /* 0x001fe200078efcff */
[----:B------:R-:W-:Y:S01]  /*7b20*/  @!P5 IMAD.IADD R5, R5, 0x1, -R8 ;  /* 0x000000010505d824 */ /* 0x000fe200078e0a08 */
[----:B------:R-:W-:Y:S01]  /*7b30*/  ISETP.GT.U32.AND P5, PT, R8, R4, PT ;  /* 0x000000040800720c */ /* 0x000fe20003fa4070 */
[----:B------:R-:W-:Y:S01]  /*7b40*/  @!P3 IMAD.MOV R38, RZ, RZ, -R38 ;  /* 0x000000ffff26b224 */ /* 0x000fe200078e0a26 */
[----:B------:R-:W-:Y:S01]  /*7b50*/  IABS R12, R2 ;  /* 0x00000002000c7213 */ /* 0x000fe20000000000 */
[----:B------:R-:W-:Y:S01]  /*7b60*/  IMAD.MOV.U32 R59, RZ, RZ, R18 ;  /* 0x000000ffff3b7224 */ /* 0x000fe200078e0012 */
[----:B------:R-:W-:-:S02]  /*7b70*/  ISETP.GE.AND P4, PT, R2, RZ, PT ;  /* 0x000000ff0200720c */ /* 0x000fc40003f86270 */
[----:B-1----:R-:W-:Y:S01]  /*7b80*/  IABS R11, R6 ;  /* 0x00000006000b7213 */ /* 0x002fe20000000000 */
[----:B------:R-:W-:Y:S01]  /*7b90*/  IMAD.MOV.U32 R2, RZ, RZ, R12 ;  /* 0x000000ffff027224 */ /* 0x000fe200078e000c */
[----:B------:R-:W-:Y:S01]  /*7ba0*/  ISETP.GT.U32.AND P3, PT, R8, R5, PT ;  /* 0x000000050800720c */ /* 0x000fe20003f64070 */
[----:B------:R-:W-:Y:S01]  /*7bb0*/  @!P2 IMAD.MOV R59, RZ, RZ, -R59 ;  /* 0x000000ffff3ba224 */ /* 0x000fe200078e0a3b */
[----:B------:R-:W-:Y:S01]  /*7bc0*/  ISETP.GE.AND P2, PT, R17, RZ, PT ;  /* 0x000000ff1100720c */ /* 0x000fe20003f46270 */
[C---:B------:R-:W-:Y:S01]  /*7bd0*/  IMAD.HI.U32 R12, R9.reuse, R2, RZ ;  /* 0x00000002090c7227 */ /* 0x040fe200078e00ff */
[----:B------:R-:W-:Y:S02]  /*7be0*/  IABS R17, R17 ;  /* 0x0000001100117213 */ /* 0x000fe40000000000 */
[----:B------:R-:W-:Y:S01]  /*7bf0*/  LOP3.LUT R19, R10, 0x92, RZ, 0xfc, !PT ;  /* 0x000000920a137812 */ /* 0x000fe200078efcff */
[----:B------:R-:W-:Y:S02]  /*7c00*/  IMAD.MOV R12, RZ, RZ, -R12 ;  /* 0x000000ffff0c7224 */ /* 0x000fe400078e0a0c */
[----:B------:R-:W-:-:S04]  /*7c10*/  IMAD.HI.U32 R6, R9, R11, RZ ;  /* 0x0000000b09067227 */ /* 0x000fc800078e00ff */
[----:B------:R-:W-:Y:S02]  /*7c20*/  IMAD R2, R8, R12, R2 ;  /* 0x0000000c08027224 */ /* 0x000fe400078e0202 */
[----:B------:R-:W-:Y:S02]  /*7c30*/  @!P5 IMAD.IADD R4, R4, 0x1, -R8 ;  /* 0x000000010404d824 */ /* 0x000fe400078e0a08 */
[----:B------:R-:W-:Y:S01]  /*7c40*/  IMAD.MOV R6, RZ, RZ, -R6 ;  /* 0x000000ffff067224 */ /* 0x000fe200078e0a06 */
[C---:B------:R-:W-:Y:S01]  /*7c50*/  ISETP.GT.U32.AND P5, PT, R8.reuse, R2, PT ;  /* 0x000000020800720c */ /* 0x040fe20003fa4070 */
[----:B------:R-:W-:Y:S02]  /*7c60*/  IMAD.MOV.U32 R14, RZ, RZ, R4 ;  /* 0x000000ffff0e7224 */ /* 0x000fe400078e0004 */
[----:B------:R-:W-:Y:S01]  /*7c70*/  IMAD R11, R8, R6, R11 ;  /* 0x00000006080b7224 */ /* 0x000fe200078e020b */
[----:B------:R-:W-:Y:S01]  /*7c80*/  LOP3.LUT R6, R10, 0x91, RZ, 0xfc, !PT ;  /* 0x000000910a067812 */ /* 0x000fe200078efcff */
[----:B------:R-:W-:-:S02]  /*7c90*/  @!P6 IMAD.MOV R14, RZ, RZ, -R14 ;  /* 0x000000ffff0ee224 */ /* 0x000fc400078e0a0e */
[--C-:B------:R-:W-:Y:S01]  /*7ca0*/  @!P3 IMAD.IADD R5, R5, 0x1, -R8.reuse ;  /* 0x000000010505b824 */ /* 0x100fe200078e0a08 */
[----:B------:R-:W-:Y:S01]  /*7cb0*/  ISETP.GT.U32.AND P6, PT, R8, R11, PT ;  /* 0x0000000b0800720c */ /* 0x000fe20003fc4070 */
[----:B------:R-:W-:Y:S01]  /*7cc0*/  IMAD.HI.U32 R12, R9, R17, RZ ;  /* 0x00000011090c7227 */ /* 0x000fe200078e00ff */
[----:B------:R-:W-:Y:S01]  /*7cd0*/  ISETP.GE.AND P3, PT, R16, RZ, PT ;  /* 0x000000ff1000720c */ /* 0x000fe20003f66270 */
[----:B------:R0:W-:Y:S01]  /*7ce0*/  STL [R1+0x340], R14 ;  /* 0x0003400e01007387 */ /* 0x0001e20000100800 */
[----:B------:R-:W-:Y:S01]  /*7cf0*/  IABS R16, R16 ;  /* 0x0000001000107213 */ /* 0x000fe20000000000 */
[----:B------:R-:W-:Y:S01]  /*7d00*/  @!P5 IMAD.IADD R2, R2, 0x1, -R8 ;  /* 0x000000010202d824 */ /* 0x000fe200078e0a08 */
[----:B------:R-:W-:Y:S01]  /*7d10*/  IABS R57, R6 ;  /* 0x0000000600397213 */ /* 0x000fe20000000000 */
[----:B------:R-:W-:Y:S02]  /*7d20*/  IMAD.MOV.U32 R13, RZ, RZ, R5 ;  /* 0x000000ffff0d7224 */ /* 0x000fe400078e0005 */
[----:B------:R-:W-:Y:S01]  /*7d30*/  IMAD.MOV R12, RZ, RZ, -R12 ;  /* 0x000000ffff0c7224 */ /* 0x000fe200078e0a0c */
[----:B------:R-:W-:Y:S01]  /*7d40*/  ISETP.GT.U32.AND P5, PT, R8, R2, PT ;  /* 0x000000020800720c */ /* 0x000fe20003fa4070 */
[----:B------:R-:W-:Y:S01]  /*7d50*/  @!P1 IMAD.MOV R13, RZ, RZ, -R13 ;  /* 0x000000ffff0d9224 */ /* 0x000fe200078e0a0d */
[----:B------:R-:W-:Y:S01]  /*7d60*/  ISETP.GE.AND P1, PT, R58, RZ, PT ;  /* 0x000000ff3a00720c */ /* 0x000fe20003f26270 */
[----:B------:R-:W-:Y:S01]  /*7d70*/  @!P6 IMAD.IADD R11, R11, 0x1, -R8 ;  /* 0x000000010b0be824 */ /* 0x000fe200078e0a08 */
[----:B------:R-:W-:Y:S01]  /*7d80*/  IABS R58, R58 ;  /* 0x0000003a003a7213 */ /* 0x000fe20000000000 */
[----:B------:R-:W-:Y:S01]  /*7d90*/  IMAD.HI.U32 R4, R9, R16, RZ ;  /* 0x0000001009047227 */ /* 0x000fe200078e00ff */
[----:B------:R1:W-:Y:S01]  /*7da0*/  STL [R1+0x33c], R13 ;  /* 0x00033c0d01007387 */ /* 0x0003e20000100800 */
[----:B0-----:R-:W-:-:S02]  /*7db0*/  IABS R14, R15 ;  /* 0x0000000f000e7213 */ /* 0x001fc40000000000 */
[C---:B------:R-:W-:Y:S01]  /*7dc0*/  IMAD R17, R8.reuse, R12, R17 ;  /* 0x0000000c08117224 */ /* 0x040fe200078e0211 */
[----:B------:R-:W-:Y:S01]  /*7dd0*/  ISETP.GT.U32.AND P6, PT, R8, R11, PT ;  /* 0x0000000b0800720c */ /* 0x000fe20003fc4070 */
[----:B------:R-:W-:Y:S01]  /*7de0*/  IMAD.MOV R4, RZ, RZ, -R4 ;  /* 0x000000ffff047224 */ /* 0x000fe200078e0a04 */
[----:B------:R-:W-:Y:S01]  /*7df0*/  IABS R12, R19 ;  /* 0x00000013000c7213 */ /* 0x000fe20000000000 */
[----:B------:R-:W-:-:S04]  /*7e00*/  IMAD.HI.U32 R5, R9, R58, RZ ;  /* 0x0000003a09057227 */ /* 0x000fc800078e00ff */
[----:B------:R-:W-:Y:S01]  /*7e10*/  @!P5 IMAD.IADD R2, R2, 0x1, -R8 ;  /* 0x000000010202d824 */ /* 0x000fe200078e0a08 */
[C---:B------:R-:W-:Y:S01]  /*7e20*/  ISETP.GT.U32.AND P5, PT, R8.reuse, R17, PT ;  /* 0x000000110800720c */ /* 0x040fe20003fa4070 */
[----:B------:R-:W-:Y:S02]  /*7e30*/  IMAD R16, R8, R4, R16 ;  /* 0x0000000408107224 */ /* 0x000fe400078e0210 */
[----:B------:R-:W-:-:S04]  /*7e40*/  IMAD.HI.U32 R4, R9, R57, RZ ;  /* 0x0000003909047227 */ /* 0x000fc800078e00ff */
[----:B------:R-:W-:Y:S02]  /*7e50*/  IMAD.MOV R5, RZ, RZ, -R5 ;  /* 0x000000ffff057224 */ /* 0x000fe400078e0a05 */
[----:B------:R-:W-:Y:S02]  /*7e60*/  IMAD.MOV R4, RZ, RZ, -R4 ;  /* 0x000000ffff047224 */ /* 0x000fe400078e0a04 */
[----:B------:R-:W-:Y:S01]  /*7e70*/  IMAD R58, R8, R5, R58 ;  /* 0x00000005083a7224 */ /* 0x000fe200078e023a */
[----:B------:R-:W-:Y:S01]  /*7e80*/  LOP3.LUT R5, R10, 0x94, RZ, 0xfc, !PT ;  /* 0x000000940a057812 */ /* 0x000fe200078efcff */
[----:B-1----:R-:W-:Y:S02]  /*7e90*/  IMAD.MOV.U32 R13, RZ, RZ, R2 ;  /* 0x000000ffff0d7224 */ /* 0x002fe400078e0002 */
[C---:B------:R-:W-:Y:S01]  /*7ea0*/  IMAD R57, R8.reuse, R4, R57 ;  /* 0x0000000408397224 */ /* 0x040fe200078e0239 */
[----:B------:R-:W-:Y:S01]  /*7eb0*/  IABS R4, R5 ;  /* 0x0000000500047213 */ /* 0x000fe20000000000 */
[--C-:B------:R-:W-:Y:S01]  /*7ec0*/  @!P6 IMAD.IADD R11, R11, 0x1, -R8.reuse ;  /* 0x000000010b0be824 */ /* 0x100fe200078e0a08 */
[C---:B------:R-:W-:Y:S01]  /*7ed0*/  ISETP.GT.U32.AND P6, PT, R8.reuse, R58, PT ;  /* 0x0000003a0800720c */ /* 0x040fe20003fc4070 */
[----:B------:R-:W-:Y:S01]  /*7ee0*/  @!P4 IMAD.MOV R13, RZ, RZ, -R13 ;  /* 0x000000ffff0dc224 */ /* 0x000fe200078e0a0d */
[C---:B------:R-:W-:Y:S01]  /*7ef0*/  ISETP.GT.U32.AND P4, PT, R8.reuse, R16, PT ;  /* 0x000000100800720c */ /* 0x040fe20003f84070 */
[----:B------:R-:W-:Y:S01]  /*7f00*/  @!P5 IMAD.IADD R17, R17, 0x1, -R8 ;  /* 0x000000011111d824 */ /* 0x000fe200078e0a08 */
[----:B------:R-:W-:Y:S01]  /*7f10*/  ISETP.GT.U32.AND P5, PT, R8, R57, PT ;  /* 0x000000390800720c */ /* 0x000fe20003fa4070 */
[----:B------:R-:W-:Y:S01]  /*7f20*/  IMAD.MOV.U32 R18, RZ, RZ, R11 ;  /* 0x000000ffff127224 */ /* 0x000fe200078e000b */
[----:B------:R0:W-:Y:S01]  /*7f30*/  STL [R1+0x334], R13 ;  /* 0x0003340d01007387 */ /* 0x0001e20000100800 */
[----:B------:R-:W-:-:S04]  /*7f40*/  IMAD.HI.U32 R2, R9, R12, RZ ;  /* 0x0000000c09027227 */ /* 0x000fc800078e00ff */
[----:B------:R-:W-:-:S04]  /*7f50*/  IMAD.HI.U32 R11, R9, R14, RZ ;  /* 0x0000000e090b7227 */ /* 0x000fc800078e00ff */
[--C-:B------:R-:W-:Y:S02]  /*7f60*/  @!P6 IMAD.IADD R58, R58, 0x1, -R8.reuse ;  /* 0x000000013a3ae824 */ /* 0x100fe400078e0a08 */
[--C-:B------:R-:W-:Y:S01]  /*7f70*/  @!P4 IMAD.IADD R16, R16, 0x1, -R8.reuse ;  /* 0x000000011010c824 */ /* 0x100fe200078e0a08 */
[C---:B------:R-:W-:Y:S01]  /*7f80*/  ISETP.GT.U32.AND P4, PT, R8.reuse, R17, PT ;  /* 0x000000110800720c */ /* 0x040fe20003f84070 */
[----:B------:R-:W-:Y:S01]  /*7f90*/  @!P5 IMAD.IADD R57, R57, 0x1, -R8 ;  /* 0x000000013939d824 */ /* 0x000fe200078e0a08 */
[C---:B------:R-:W-:Y:S01]  /*7fa0*/  ISETP.GT.U32.AND P5, PT, R8.reuse, R58, PT ;  /* 0x0000003a0800720c */ /* 0x040fe20003fa4070 */
[----:B------:R-:W-:Y:S01]  /*7fb0*/  IMAD.MOV R2, RZ, RZ, -R2 ;  /* 0x000000ffff027224 */ /* 0x000fe200078e0a02 */
[C---:B------:R-:W-:Y:S01]  /*7fc0*/  ISETP.GT.U32.AND P6, PT, R8.reuse, R16, PT ;  /* 0x000000100800720c */ /* 0x040fe20003fc4070 */
        /* <DEDUP_REMOVED lines=8> */
[----:B------:R-:W-:Y:S01]  /*8050*/  ISETP.GT.U32.AND P4, PT, R8, R12, PT ;  /* 0x0000000c0800720c */ /* 0x000fe20003f84070 */
[--C-:B------:R-:W-:Y:S01]  /*8060*/  @!P5 IMAD.IADD R58, R58, 0x1, -R8.reuse ;  /* 0x000000013a3ad824 */ /* 0x100fe200078e0a08 */
[----:B------:R-:W-:Y:S01]  /*8070*/  ISETP.GT.U32.AND P5, PT, R8, R14, PT ;  /* 0x0000000e0800720c */ /* 0x000fe20003fa4070 */
[--C-:B------:R-:W-:Y:S01]  /*8080*/  @!P6 IMAD.IADD R16, R16, 0x1, -R8.reuse ;  /* 0x000000011010e824 */ /* 0x100fe200078e0a08 */
[----:B------:R-:W-:Y:S01]  /*8090*/  ISETP.GE.AND P6, PT, R6, RZ, PT ;  /* 0x000000ff0600720c */ /* 0x000fe20003fc6270 */
[----:B------:R-:W-:Y:S01]  /*80a0*/  IMAD.MOV.U32 R21, RZ, RZ, R17 ;  /* 0x000000ffff157224 */ /* 0x000fe200078e0011 */
[----:B------:R-:W-:Y:S01]  /*80b0*/  LOP3.LUT R6, R10, 0x96, RZ, 0xfc, !PT ;  /* 0x000000960a067812 */ /* 0x000fe200078efcff */
[----:B------:R-:W-:Y:S01]  /*80c0*/  @!P0 IMAD.IADD R57, R57, 0x1, -R8 ;  /* 0x0000000139398824 */ /* 0x000fe200078e0a08 */
[----:B------:R-:W-:Y:S01]  /*80d0*/  ISETP.GE.AND P0, PT, R19, RZ, PT ;  /* 0x000000ff1300720c */ /* 0x000fe20003f06270 */
[----:B------:R-:W-:Y:S01]  /*80e0*/  IMAD.MOV.U32 R20, RZ, RZ, R16 ;  /* 0x000000ffff147224 */ /* 0x000fe200078e0010 */
[----:B------:R-:W-:Y:S01]  /*80f0*/  IABS R19, R6 ;  /* 0x0000000600137213 */ /* 0x000fe20000000000 */
[----:B------:R-:W-:Y:S01]  /*8100*/  @!P2 IMAD.MOV R21, RZ, RZ, -R21 ;  /* 0x000000ffff15a224 */ /* 0x000fe200078e0a15 */
[----:B0-----:R-:W-:Y:S01]  /*8110*/  IABS R13, R2 ;  /* 0x00000002000d7213 */ /* 0x001fe20000000000 */
[--C-:B------:R-:W-:Y:S01]  /*8120*/  @!P4 IMAD.IADD R12, R12, 0x1, -R8.reuse ;  /* 0x000000010c0cc824 */ /* 0x100fe200078e0a08 */
[----:B------:R-:W-:Y:S01]  /*8130*/  ISETP.GE.AND P4, PT, R15, RZ, PT ;  /* 0x000000ff0f00720c */ /* 0x000fe20003f86270 */
[----:B------:R-:W-:Y:S01]  /*8140*/  @!P5 IMAD.IADD R14, R14, 0x1, -R8 ;  /* 0x000000010e0ed824 */ /* 0x000fe200078e0a08 */
[----:B------:R-:W-:Y:S01]  /*8150*/  STL [R1+0x32c], R21 ;  /* 0x00032c1501007387 */ /* 0x000fe20000100800 */
[----:B------:R-:W-:Y:S01]  /*8160*/  IMAD.MOV.U32 R15, RZ, RZ, R19 ;  /* 0x000000ffff0f7224 */ /* 0x000fe200078e0013 */
[C---:B------:R-:W-:Y:S01]  /*8170*/  ISETP.GT.U32.AND P2, PT, R8.reuse, R12, PT ;  /* 0x0000000c0800720c */ /* 0x040fe20003f44070 */
[----:B------:R-:W-:Y:S01]  /*8180*/  @!P1 IMAD.MOV R58, RZ, RZ, -R58 ;  /* 0x000000ffff3a9224 */ /* 0x000fe200078e0a3a */
[----:B------:R-:W-:Y:S01]  /*8190*/  ISETP.GT.U32.AND P5, PT, R8, R14, PT ;  /* 0x0000000e0800720c */ /* 0x000fe20003fa4070 */
[----:B------:R-:W-:Y:S01]  /*81a0*/  IMAD.HI.U32 R17, R9, R15, RZ ;  /* 0x0000000f09117227 */ /* 0x000fe200078e00ff */
[----:B------:R-:W-:-:S03]  /*81b0*/  ISETP.GE.AND P1, PT, R5, RZ, PT ;  /* 0x000000ff0500720c */ /* 0x000fc60003f26270 */
[----:B------:R-:W-:Y:S02]  /*81c0*/  IMAD.MOV R16, RZ, RZ, -R17 ;  /* 0x000000ffff107224 */ /* 0x000fe400078e0a11 */
[----:B-1----:R-:W-:-:S04]  /*81d0*/  IMAD.HI.U32 R18, R9, R4, RZ ;  /* 0x0000000409127227 */ /* 0x002fc800078e00ff */
[----:B------:R-:W-:Y:S02]  /*81e0*/  IMAD R5, R8, R16, R15 ;  /* 0x0000001008057224 */ /* 0x000fe400078e020f */
        /* <DEDUP_REMOVED lines=8> */
[----:B------:R-:W-:Y:S01]  /*8270*/  @!P2 IMAD.IADD R12, R12, 0x1, -R8 ;  /* 0x000000010c0ca824 */ /* 0x000fe200078e0a08 */
[----:B------:R-:W-:Y:S01]  /*8280*/  ISETP.GE.AND P2, PT, R2, RZ, PT ;  /* 0x000000ff0200720c */ /* 0x000fe20003f46270 */
[----:B------:R-:W-:Y:S01]  /*8290*/  @!P3 IMAD.MOV R20, RZ, RZ, -R20 ;  /* 0x000000ffff14b224 */ /* 0x000fe200078e0a14 */
[C---:B------:R-:W-:Y:S01]  /*82a0*/  ISETP.GT.U32.AND P3, PT, R8.reuse, R4, PT ;  /* 0x000000040800720c */ /* 0x040fe20003f64070 */
[----:B------:R-:W-:Y:S01]  /*82b0*/  @!P6 IMAD.MOV R57, RZ, RZ, -R57 ;  /* 0x000000ffff39e224 */ /* 0x000fe200078e0a39 */
[----:B------:R-:W-:Y:S01]  /*82c0*/  ISETP.GT.U32.AND P6, PT, R8, R13, PT ;  /* 0x0000000d0800720c */ /* 0x000fe20003fc4070 */
[----:B------:R-:W-:Y:S01]  /*82d0*/  IMAD.MOV.U32 R17, RZ, RZ, R12 ;  /* 0x000000ffff117224 */ /* 0x000fe200078e000c */
[----:B------:R-:W-:Y:S01]  /*82e0*/  LOP3.LUT R2, R10, 0x98, RZ, 0xfc, !PT ;  /* 0x000000980a027812 */ /* 0x000fe200078efcff */
[----:B------:R-:W-:Y:S01]  /*82f0*/  @!P5 IMAD.IADD R5, R5, 0x1, -R8 ;  /* 0x000000010505d824 */ /* 0x000fe200078e0a08 */
[----:B------:R-:W-:Y:S01]  /*8300*/  STL [R1+0x328], R20 ;  /* 0x0003281401007387 */ /* 0x000fe20000100800 */
[----:B------:R-:W-:Y:S01]  /*8310*/  @!P0 IMAD.MOV R17, RZ, RZ, -R17 ;  /* 0x000000ffff118224 */ /* 0x000fe200078e0a11 */
[----:B------:R-:W-:Y:S01]  /*8320*/  IABS R56, R2 ;  /* 0x0000000200387213 */ /* 0x000fe20000000000 */
[----:B------:R-:W-:Y:S01]  /*8330*/  IMAD.MOV.U32 R22, RZ, RZ, R14 ;  /* 0x000000ffff167224 */ /* 0x000fe200078e000e */
[----:B------:R-:W-:-:S02]  /*8340*/  ISETP.GT.U32.AND P5, PT, R8, R5, PT ;  /* 0x000000050800720c */ /* 0x000fc40003fa4070 */
[----:B------:R0:W-:Y:S01]  /*8350*/  STL [R1+0x31c], R17 ;  /* 0x00031c1101007387 */ /* 0x0001e20000100800 */
[--C-:B------:R-:W-:Y:S01]  /*8360*/  @!P3 IMAD.IADD R4, R4, 0x1, -R8.reuse ;  /* 0x000000010404b824 */ /* 0x100fe200078e0a08 */
[----:B------:R-:W-:Y:S01]  /*8370*/  IABS R16, R11 ;  /* 0x0000000b00107213 */ /* 0x000fe20000000000 */
[----:B------:R-:W-:Y:S01]  /*8380*/  @!P6 IMAD.IADD R13, R13, 0x1, -R8 ;  /* 0x000000010d0de824 */ /* 0x000fe200078e0a08 */
[----:B------:R-:W-:Y:S01]  /*8390*/  ISETP.GE.AND P3, PT, R6, RZ, PT ;  /* 0x000000ff0600720c */ /* 0x000fe20003f66270 */
[----:B------:R-:W-:Y:S01]  /*83a0*/  @!P4 IMAD.MOV R22, RZ, RZ, -R22 ;  /* 0x000000ffff16c224 */ /* 0x000fe200078e0a16 */
[C---:B------:R-:W-:Y:S01]  /*83b0*/  ISETP.GT.U32.AND P6, PT, R8.reuse, R4, PT ;  /* 0x000000040800720c */ /* 0x040fe20003fc4070 */
[C---:B------:R-:W-:Y:S01]  /*83c0*/  IMAD.HI.U32 R15, R9.reuse, R16, RZ ;  /* 0x00000010090f7227 */ /* 0x040fe200078e00ff */
[----:B------:R-:W-:Y:S02]  /*83d0*/  ISETP.GT.U32.AND P0, PT, R8, R13, PT ;  /* 0x0000000d0800720c */ /* 0x000fe40003f04070 */
[C---:B------:R-:W-:Y:S01]  /*83e0*/  LOP3.LUT R6, R10.reuse, 0x99, RZ, 0xfc, !PT ;  /* 0x000000990a067812 */ /* 0x040fe200078efcff */
[----:B0-----:R-:W-:Y:S01]  /*83f0*/  IMAD.HI.U32 R17, R9, R56, RZ ;  /* 0x0000003809117227 */ /* 0x001fe200078e00ff */
[----:B------:R-:W-:Y:S01]  /*8400*/  LOP3.LUT R12, R10, 0x9a, RZ, 0xfc, !PT ;  /* 0x0000009a0a0c7812 */ /* 0x000fe200078efcff */
[----:B------:R-:W-:Y:S01]  /*8410*/  STL [R1+0x304], R22 ;  /* 0x0003041601007387 */ /* 0x000fe20000100800 */
[----:B------:R-:W-:Y:S01]  /*8420*/  IABS R19, R6 ;  /* 0x0000000600137213 */ /* 0x000fe20000000000 */
[----:B------:R-:W-:-:S02]  /*8430*/  IMAD.MOV R17, RZ, RZ, -R17 ;  /* 0x000000ffff117224 */ /* 0x000fc400078e0a11 */
[----:B------:R-:W-:Y:S02]  /*8440*/  @!P5 IMAD.IADD R5, R5, 0x1, -R8 ;  /* 0x000000010505d824 */ /* 0x000fe400078e0a08 */
[----:B------:R-:W-:Y:S02]  /*8450*/  IMAD R56, R8, R17, R56 ;  /* 0x0000001108387224 */ /* 0x000fe400078e0238 */
[----:B------:R-:W-:Y:S02]  /*8460*/  IMAD.MOV R15, RZ, RZ, -R15 ;  /* 0x000000ffff0f7224 */ /* 0x000fe400078e0a0f */
[----:B------:R-:W-:Y:S01]  /*8470*/  @!P6 IMAD.IADD R4, R4, 0x1, -R8 ;  /* 0x000000010404e824 */ /* 0x000fe200078e0a08 */
[C---:B------:R-:W-:Y:S01]  /*8480*/  ISETP.GT.U32.AND P5, PT, R8.reuse, R56, PT ;  /* 0x000000380800720c */ /* 0x040fe20003fa4070 */
[C---:B------:R-:W-:Y:S01]  /*8490*/  IMAD R16, R8.reuse, R15, R16 ;  /* 0x0000000f08107224 */ /* 0x040fe200078e0210 */
[----:B------:R-:W-:Y:S01]  /*84a0*/  IABS R15, R12 ;  /* 0x0000000c000f7213 */ /* 0x000fe20000000000 */
[----:B------:R-:W-:Y:S01]  /*84b0*/  @!P0 IMAD.IADD R13, R13, 0x1, -R8 ;  /* 0x000000010d0d8824 */ /* 0x000fe200078e0a08 */
[----:B------:R-:W-:Y:S01]  /*84c0*/  ISETP.GE.AND P0, PT, R11, RZ, PT ;  /* 0x000000ff0b00720c */ /* 0x000fe20003f06270 */
[----:B------:R-:W-:Y:S01]  /*84d0*/  IMAD.HI.U32 R18, R9, R19, RZ ;  /* 0x0000001309127227 */ /* 0x000fe200078e00ff */
[----:B------:R-:W-:-:S02]  /*84e0*/  ISETP.GT.U32.AND P6, PT, R8, R16, PT ;  /* 0x000000100800720c */ /* 0x000fc40003fc4070 */
[----:B------:R-:W-:Y:S01]  /*84f0*/  LOP3.LUT R11, R10, 0x9b, RZ, 0xfc, !PT ;  /* 0x0000009b0a0b7812 */ /* 0x000fe200078efcff */
[----:B------:R-:W-:Y:S02]  /*8500*/  IMAD.MOV R18, RZ, RZ, -R18 ;  /* 0x000000ffff127224 */ /* 0x000fe400078e0a12 */
[----:B------:R-:W-:Y:S01]  /*8510*/  IMAD.HI.U32 R17, R9, R15, RZ ;  /* 0x0000000f09117227 */ /* 0x000fe200078e00ff */
[----:B------:R-:W-:-:S03]  /*8520*/  IABS R20, R11 ;  /* 0x0000000b00147213 */ /* 0x000fc60000000000 */
[----:B------:R-:W-:Y:S02]  /*8530*/  @!P5 IMAD.IADD R56, R56, 0x1, -R8 ;  /* 0x000000013838d824 */ /* 0x000fe400078e0a08 */
[----:B------:R-:W-:-:S03]  /*8540*/  IMAD.HI.U32 R14, R9, R20, RZ ;  /* 0x00000014090e7227 */ /* 0x000fc600078e00ff */
[----:B------:R-:W-:Y:S01]  /*8550*/  ISETP.GT.U32.AND P5, PT, R8, R56, PT ;  /* 0x000000380800720c */ /* 0x000fe20003fa4070 */
[----:B------:R-:W-:Y:S01]  /*8560*/  @!P6 IMAD.IADD R16, R16, 0x1, -R8 ;  /* 0x000000011010e824 */ /* 0x000fe200078e0a08 */
[----:B------:R-:W-:Y:S01]  /*8570*/  ISETP.GE.AND P6, PT, R2, RZ, PT ;  /* 0x000000ff0200720c */ /* 0x000fe20003fc6270 */
[----:B------:R-:W-:Y:S01]  /*8580*/  IMAD.MOV R14, RZ, RZ, -R14 ;  /* 0x000000ffff0e7224 */ /* 0x000fe200078e0a0e */
[----:B------:R-:W-:Y:S01]  /*8590*/  LOP3.LUT R2, R10, 0x9c, RZ, 0xfc, !PT ;  /* 0x0000009c0a027812 */ /* 0x000fe200078efcff */
[C---:B------:R-:W-:Y:S01]  /*85a0*/  IMAD R18, R8.reuse, R18, R19 ;  /* 0x0000001208127224 */ /* 0x040fe200078e0213 */
[C---:B------:R-:W-:Y:S01]  /*85b0*/  ISETP.GT.U32.AND P4, PT, R8.reuse, R16, PT ;  /* 0x000000100800720c */ /* 0x040fe20003f84070 */
[----:B------:R-:W-:Y:S02]  /*85c0*/  IMAD.MOV.U32 R21, RZ, RZ, R4 ;  /* 0x000000ffff157224 */ /* 0x000fe400078e0004 */
[----:B------:R-:W-:Y:S02]  /*85d0*/  IMAD R20, R8, R14, R20 ;  /* 0x0000000e08147224 */ /* 0x000fe400078e0214 */
[----:B------:R-:W-:-:S02]  /*85e0*/  IMAD.MOV R17, RZ, RZ, -R17 ;  /* 0x000000ffff117224 */ /* 0x000fc400078e0a11 */
[----:B------:R-:W-:Y:S01]  /*85f0*/  @!P1 IMAD.MOV R21, RZ, RZ, -R21 ;  /* 0x000000ffff159224 */ /* 0x000fe200078e0a15 */
[----:B------:R-:W-:Y:S01]  /*8600*/  ISETP.GT.U32.AND P1, PT, R8, R18, PT ;  /* 0x000000120800720c */ /* 0x000fe20003f24070 */
[--C-:B------:R-:W-:Y:S01]  /*8610*/  @!P5 IMAD.IADD R56, R56, 0x1, -R8.reuse ;  /* 0x000000013838d824 */ /* 0x100fe200078e0a08 */
[C---:B------:R-:W-:Y:S01]  /*8620*/  ISETP.GT.U32.AND P5, PT, R8.reuse, R20, PT ;  /* 0x000000140800720c */ /* 0x040fe20003fa4070 */
[----:B------:R-:W-:Y:S01]  /*8630*/  IMAD R15, R8, R17, R15 ;  /* 0x00000011080f7224 */ /* 0x000fe200078e020f */
[----:B------:R-:W-:Y:S01]  /*8640*/  IABS R17, R2 ;  /* 0x0000000200117213 */ /* 0x000fe20000000000 */
[----:B------:R-:W-:Y:S01]  /*8650*/  IMAD.MOV.U32 R4, RZ, RZ, R5 ;  /* 0x000000ffff047224 */ /* 0x000fe200078e0005 */
[----:B------:R-:W-:Y:S01]  /*8660*/  STL [R1+0x2ec], R21 ;  /* 0x0002ec1501007387 */ /* 0x000fe20000100800 */
[----:B------:R-:W-:Y:S01]  /*8670*/  @!P4 IMAD.IADD R16, R16, 0x1, -R8 ;  /* 0x000000011010c824 */ /* 0x000fe200078e0a08 */
[----:B------:R-:W-:Y:S01]  /*8680*/  ISETP.GE.AND P4, PT, R12, RZ, PT ;  /* 0x000000ff0c00720c */ /* 0x000fe20003f86270 */
[----:B------:R-:W-:Y:S01]  /*8690*/  @!P3 IMAD.MOV R4, RZ, RZ, -R4 ;  /* 0x000000ffff04b224 */ /* 0x000fe200078e0a04 */
[----:B------:R-:W-:Y:S01]  /*86a0*/  ISETP.GT.U32.AND P3, PT, R8, R15, PT ;  /* 0x0000000f0800720c */ /* 0x000fe20003f64070 */
[----:B------:R-:W-:Y:S01]  /*86b0*/  @!P2 IMAD.MOV R13, RZ, RZ, -R13 ;  /* 0x000000ffff0da224 */ /* 0x000fe200078e0a0d */
[----:B------:R-:W-:Y:S01]  /*86c0*/  LOP3.LUT R12, R10, 0x9d, RZ, 0xfc, !PT ;  /* 0x0000009d0a0c7812 */ /* 0x000fe200078efcff */
[--C-:B------:R-:W-:Y:S01]  /*86d0*/  @!P1 IMAD.IADD R18, R18, 0x1, -R8.reuse ;  /* 0x0000000112129824 */ /* 0x100fe200078e0a08 */
[----:B------:R-:W-:Y:S01]  /*86e0*/  ISETP.GE.AND P1, PT, R11, RZ, PT ;  /* 0x000000ff0b00720c */ /* 0x000fe20003f26270 */
[----:B------:R-:W-:Y:S01]  /*86f0*/  @!P5 IMAD.IADD R20, R20, 0x1, -R8 ;  /* 0x000000011414d824 */ /* 0x000fe200078e0a08 */
[----:B------:R-:W-:Y:S01]  /*8700*/  IABS R11, R12 ;  /* 0x0000000c000b7213 */ /* 0x000fe20000000000 */
[----:B------:R0:W-:Y:S01]  /*8710*/  STL [R1+0x2e8], R13 ;  /* 0x0002e80d01007387 */ /* 0x0001e20000100800 */
[----:B------:R-:W-:Y:S01]  /*8720*/  @!P6 IMAD.MOV R56, RZ, RZ, -R56 ;  /* 0x000000ffff38e224 */ /* 0x000fe200078e0a38 */
[----:B------:R-:W-:-:S02]  /*8730*/  ISETP.GE.AND P6, PT, R2, RZ, PT ;  /* 0x000000ff0200720c */ /* 0x000fc40003fc6270 */
[C---:B------:R-:W-:Y:S01]  /*8740*/  ISETP.GT.U32.AND P5, PT, R8.reuse, R20, PT ;  /* 0x000000140800720c */ /* 0x040fe20003fa4070 */
[----:B------:R1:W-:Y:S01]  /*8750*/  STL [R1+0x2e4], R4 ;  /* 0x0002e40401007387 */ /* 0x0003e20000100800 */
[----:B------:R-:W-:Y:S01]  /*8760*/  @!P3 IMAD.IADD R15, R15, 0x1, -R8 ;  /* 0x000000010f0fb824 */ /* 0x000fe200078e0a08 */
[----:B------:R-:W-:Y:S02]  /*8770*/  ISETP.GT.U32.AND P3, PT, R8, R18, PT ;  /* 0x000000120800720c */ /* 0x000fe40003f64070 */
[----:B------:R-:W-:Y:S01]  /*8780*/  ISETP.GE.AND P2, PT, R6, RZ, PT ;  /* 0x000000ff0600720c */ /* 0x000fe20003f46270 */
[----:B0-----:R-:W-:Y:S01]  /*8790*/  IMAD.HI.U32 R13, R9, R11, RZ ;  /* 0x0000000b090d7227 */ /* 0x001fe200078e00ff */
[----:B------:R-:W-:-:S03]  /*87a0*/  LOP3.LUT R5, R10, 0x9e, RZ, 0xfc, !PT ;  /* 0x0000009e0a057812 */ /* 0x000fc600078efcff */
[----:B------:R-:W-:Y:S02]  /*87b0*/  IMAD.MOV R13, RZ, RZ, -R13 ;  /* 0x000000ffff0d7224 */ /* 0x000fe400078e0a0d */
[----:B-1----:R-:W-:-:S04]  /*87c0*/  IMAD.HI.U32 R4, R9, R17, RZ ;  /* 0x0000001109047227 */ /* 0x002fc800078e00ff */
[----:B------:R-:W-:Y:S02]  /*87d0*/  IMAD.MOV R4, RZ, RZ, -R4 ;  /* 0x000000ffff047224 */ /* 0x000fe400078e0a04 */
[----:B------:R-:W-:Y:S01]  /*87e0*/  IMAD R2, R8, R13, R11 ;  /* 0x0000000d08027224 */ /* 0x000fe200078e020b */
[----:B------:R-:W-:Y:S01]  /*87f0*/  LOP3.LUT R11, R10, 0x9f, RZ, 0xfc, !PT ;  /* 0x0000009f0a0b7812 */ /* 0x000fe200078efcff */
[----:B------:R-:W-:Y:S02]  /*8800*/  IMAD R4, R8, R4, R17 ;  /* 0x0000000408047224 */ /* 0x000fe400078e0211 */
[----:B------:R-:W-:Y:S01]  /*8810*/  @!P5 IMAD.IADD R20, R20, 0x1, -R8 ;  /* 0x000000011414d824 */ /* 0x000fe200078e0a08 */
[----:B------:R-:W-:Y:S01]  /*8820*/  ISETP.GT.U32.AND P5, PT, R8, R2, PT ;  /* 0x000000020800720c */ /* 0x000fe20003fa4070 */
[----:B------:R-:W-:Y:S01]  /*8830*/  IMAD.MOV.U32 R6, RZ, RZ, R16 ;  /* 0x000000ffff067224 */ /* 0x000fe200078e0010 */
[----:B------:R-:W-:Y:S01]  /*8840*/  IABS R14, R11 ;  /* 0x0000000b000e7213 */ /* 0x000fe20000000000 */
[----:B------:R-:W-:Y:S01]  /*8850*/  @!P3 IMAD.IADD R18, R18, 0x1, -R8 ;  /* 0x000000011212b824 */ /* 0x000fe200078e0a08 */
[C---:B------:R-:W-:Y:S01]  /*8860*/  ISETP.GT.U32.AND P3, PT, R8.reuse, R4, PT ;  /* 0x000000040800720c */ /* 0x040fe20003f64070 */
[----:B------:R-:W-:Y:S01]  /*8870*/  @!P0 IMAD.MOV R6, RZ, RZ, -R6 ;  /* 0x000000ffff068224 */ /* 0x000fe200078e0a06 */
[----:B------:R-:W-:Y:S01]  /*8880*/  ISETP.GT.U32.AND P0, PT, R8, R15, PT ;  /* 0x0000000f0800720c */ /* 0x000fe20003f04070 */
[----:B------:R-:W-:-:S02]  /*8890*/  IMAD.MOV.U32 R55, RZ, RZ, R18 ;  /* 0x000000ffff377224 */ /* 0x000fc400078e0012 */
[----:B------:R-:W-:Y:S01]  /*88a0*/  IMAD.MOV.U32 R19, RZ, RZ, R20 ;  /* 0x000000ffff137224 */ /* 0x000fe200078e0014 */
[----:B------:R0:W-:Y:S01]  /*88b0*/  STL [R1+0x2e0], R6 ;  /* 0x0002e00601007387 */ /* 0x0001e20000100800 */
[----:B------:R-:W-:Y:S02]  /*88c0*/  @!P2 IMAD.MOV R55, RZ, RZ, -R55 ;  /* 0x000000ffff37a224 */ /* 0x000fe400078e0a37 */
[--C-:B------:R-:W-:Y:S02]  /*88d0*/  @!P5 IMAD.IADD R2, R2, 0x1, -R8.reuse ;  /* 0x000000010202d824 */ /* 0x100fe400078e0a08 */
[----:B------:R-:W-:Y:S01]  /*88e0*/  @!P1 IMAD.MOV R19, RZ, RZ, -R19 ;  /* 0x000000ffff139224 */ /* 0x000fe200078e0a13 */
[----:B------:R-:W-:Y:S01]  /*88f0*/  ISETP.GE.AND P1, PT, R11, RZ, PT ;  /* 0x000000ff0b00720c */ /* 0x000fe20003f26270 */
[--C-:B------:R-:W-:Y:S01]  /*8900*/  @!P3 IMAD.IADD R4, R4, 0x1, -R8.reuse ;  /* 0x000000010404b824 */ /* 0x100fe200078e0a08 */
[----:B------:R-:W-:Y:S01]  /*8910*/  ISETP.GE.AND P3, PT, R5, RZ, PT ;  /* 0x000000ff0500720c */ /* 0x000fe20003f66270 */
[----:B------:R-:W-:Y:S01]  /*8920*/  @!P0 IMAD.IADD R15, R15, 0x1, -R8 ;  /* 0x000000010f0f8824 */ /* 0x000fe200078e0a08 */
[----:B0-----:R-:W-:Y:S01]  /*8930*/  IABS R6, R5 ;  /* 0x0000000500067213 */ /* 0x001fe20000000000 */
[----:B------:R-:W-:Y:S01]  /*8940*/  IMAD.HI.U32 R5, R9, R14, RZ ;  /* 0x0000000e09057227 */ /* 0x000fe200078e00ff */
[----:B------:R-:W-:-:S02]  /*8950*/  ISETP.GT.U32.AND P5, PT, R8, R2, PT ;  /* 0x000000020800720c */ /* 0x000fc40003fa4070 */
[----:B------:R-:W-:Y:S01]  /*8960*/  ISETP.GE.AND P0, PT, R12, RZ, PT ;  /* 0x000000ff0c00720c */ /* 0x000fe20003f06270 */
[C---:B------:R-:W-:Y:S01]  /*8970*/  IMAD.HI.U32 R13, R9.reuse, R6, RZ ;  /* 0x00000006090d7227 */ /* 0x040fe200078e00ff */
[----:B------:R-:W-:Y:S02]  /*8980*/  LOP3.LUT R12, R10, 0xa0, RZ, 0xfc, !PT ;  /* 0x000000a00a0c7812 */ /* 0x000fe400078efcff */
[----:B------:R-:W-:Y:S01]  /*8990*/  ISETP.GT.U32.AND P2, PT, R8, R4, PT ;  /* 0x000000040800720c */ /* 0x000fe20003f44070 */
[----:B------:R-:W-:Y:S01]  /*89a0*/  IMAD.MOV R13, RZ, RZ, -R13 ;  /* 0x000000ffff0d7224 */ /* 0x000fe200078e0a0d */
[----:B------:R-:W-:Y:S01]  /*89b0*/  IABS R16, R12 ;  /* 0x0000000c00107213 */ /* 0x000fe20000000000 */
[----:B------:R-:W-:Y:S01]  /*89c0*/  IMAD.MOV R11, RZ, RZ, -R5 ;  /* 0x000000ffff0b7224 */ /* 0x000fe200078e0a05 */
[----:B------:R-:W-:Y:S01]  /*89d0*/  LOP3.LUT R5, R10, 0xa1, RZ, 0xfc, !PT ;  /* 0x000000a10a057812 */ /* 0x000fe200078efcff */
[C---:B------:R-:W-:Y:S02]  /*89e0*/  IMAD R6, R8.reuse, R13, R6 ;  /* 0x0000000d08067224 */ /* 0x040fe400078e0206 */
[----:B------:R-:W-:Y:S01]  /*89f0*/  IMAD.MOV.U32 R21, RZ, RZ, R15 ;  /* 0x000000ffff157224 */ /* 0x000fe200078e000f */
[----:B------:R-:W-:Y:S01]  /*8a00*/  IABS R53, R5 ;  /* 0x0000000500357213 */ /* 0x000fe20000000000 */
[----:B------:R-:W-:Y:S01]  /*8a10*/  IMAD R14, R8, R11, R14 ;  /* 0x0000000b080e7224 */ /* 0x000fe200078e020e */
[----:B------:R-:W-:Y:S01]  /*8a20*/  LOP3.LUT R11, R10, 0xa3, RZ, 0xfc, !PT ;  /* 0x000000a30a0b7812 */ /* 0x000fe200078efcff */
[----:B------:R-:W-:-:S04]  /*8a30*/  IMAD.HI.U32 R13, R9, R16, RZ ;  /* 0x00000010090d7227 */ /* 0x000fc800078e00ff */
[----:B------:R-:W-:Y:S01]  /*8a40*/  @!P4 IMAD.MOV R21, RZ, RZ, -R21 ;  /* 0x000000ffff15c224 */ /* 0x000fe200078e0a15 */
[----:B------:R-:W-:Y:S01]  /*8a50*/  ISETP.GT.U32.AND P4, PT, R8, R6, PT ;  /* 0x000000060800720c */ /* 0x000fe20003f84070 */
[--C-:B------:R-:W-:Y:S01]  /*8a60*/  @!P5 IMAD.IADD R2, R2, 0x1, -R8.reuse ;  /* 0x000000010202d824 */ /* 0x100fe200078e0a08 */
[----:B------:R-:W-:Y:S01]  /*8a70*/  ISETP.GT.U32.AND P5, PT, R8, R14, PT ;  /* 0x0000000e0800720c */ /* 0x000fe20003fa4070 */
[----:B------:R-:W-:Y:S01]  /*8a80*/  IMAD.MOV R13, RZ, RZ, -R13 ;  /* 0x000000ffff0d7224 */ /* 0x000fe200078e0a0d */
[----:B------:R0:W-:Y:S01]  /*8a90*/  STL [R1+0x2d8], R21 ;  /* 0x0002d81501007387 */ /* 0x0001e20000100800 */
[----:B------:R-:W-:Y:S01]  /*8aa0*/  @!P2 IMAD.IADD R4, R4, 0x1, -R8 ;  /* 0x000000010404a824 */ /* 0x000fe200078e0a08 */
[----:B------:R-:W-:Y:S01]  /*8ab0*/  ISETP.GE.AND P2, PT, R12, RZ, PT ;  /* 0x000000ff0c00720c */ /* 0x000fe20003f46270 */
[----:B------:R-:W-:Y:S01]  /*8ac0*/  IMAD R54, R8, R13, R16 ;  /* 0x0000000d08367224 */ /* 0x000fe200078e0210 */
[----:B------:R-:W-:Y:S01]  /*8ad0*/  LOP3.LUT R12, R10, 0xa2, RZ, 0xfc, !PT ;  /* 0x000000a20a0c7812 */ /* 0x000fe200078efcff */
[----:B------:R-:W-:Y:S01]  /*8ae0*/  IMAD.MOV.U32 R17, RZ, RZ, R4 ;  /* 0x000000ffff117224 */ /* 0x000fe200078e0004 */
[----:B------:R-:W-:Y:S01]  /*8af0*/  IABS R4, R11 ;  /* 0x0000000b00047213 */ /* 0x000fe20000000000 */
[----:B------:R-:W-:Y:S01]  /*8b00*/  IMAD.MOV.U32 R15, RZ, RZ, R2 ;  /* 0x000000ffff0f7224 */ /* 0x000fe200078e0002 */
[----:B------:R-:W-:Y:S01]  /*8b10*/  IABS R13, R12 ;  /* 0x0000000c000d7213 */ /* 0x000fe20000000000 */
[----:B------:R-:W-:Y:S01]  /*8b20*/  @!P6 IMAD.MOV R17, RZ, RZ, -R17 ;  /* 0x000000ffff11e224 */ /* 0x000fe200078e0a11 */
[----:B------:R-:W-:Y:S01]  /*8b30*/  ISETP.GT.U32.AND P6, PT, R8, R54, PT ;  /* 0x000000360800720c */ /* 0x000fe20003fc4070 */
[--C-:B------:R-:W-:Y:S01]  /*8b40*/  @!P4 IMAD.IADD R6, R6, 0x1, -R8.reuse ;  /* 0x000000010606c824 */ /* 0x100fe200078e0a08 */
[----:B------:R-:W-:Y:S01]  /*8b50*/  STL [R1+0x2d4], R19 ;  /* 0x0002d41301007387 */ /* 0x000fe20000100800 */
[----:B------:R-:W-:Y:S01]  /*8b60*/  @!P5 IMAD.IADD R14, R14, 0x1, -R8 ;  /* 0x000000010e0ed824 */ /* 0x000fe200078e0a08 */
[----:B------:R-:W-:Y:S01]  /*8b70*/  LOP3.LUT R16, R10, 0xa7, RZ, 0xfc, !PT ;  /* 0x000000a70a107812 */ /* 0x000fe200078efcff */
[----:B------:R-:W-:Y:S01]  /*8b80*/  IMAD.HI.U32 R2, R9, R53, RZ ;  /* 0x0000003509027227 */ /* 0x000fe200078e00ff */
[C---:B------:R-:W-:Y:S01]  /*8b90*/  ISETP.GT.U32.AND P4, PT, R8.reuse, R6, PT ;  /* 0x000000060800720c */ /* 0x040fe20003f84070 */
[----:B------:R1:W-:Y:S01]  /*8ba0*/  STL [R1+0x2cc], R17 ;  /* 0x0002cc1101007387 */ /* 0x0003e20000100800 */
[----:B------:R-:W-:Y:S01]  /*8bb0*/  ISETP.GT.U32.AND P5, PT, R8, R14, PT ;  /* 0x0000000e0800720c */ /* 0x000fe20003fa4070 */
[----:B------:R-:W-:Y:S01]  /*8bc0*/  @!P0 IMAD.MOV R15, RZ, RZ, -R15 ;  /* 0x000000ffff0f8224 */ /* 0x000fe200078e0a0f */
[----:B------:R-:W-:Y:S01]  /*8bd0*/  ISETP.GE.AND P0, PT, R5, RZ, PT ;  /* 0x000000ff0500720c */ /* 0x000fe20003f06270 */
[----:B------:R-:W-:Y:S01]  /*8be0*/  IMAD.MOV R2, RZ, RZ, -R2 ;  /* 0x000000ffff027224 */ /* 0x000fe200078e0a02 */
[----:B0-----:R-:W-:Y:S01]  /*8bf0*/  LOP3.LUT R21, R10, 0xb1, RZ, 0xfc, !PT ;  /* 0x000000b10a157812 */ /* 0x001fe200078efcff */
[----:B------:R-:W-:Y:S01]  /*8c00*/  @!P6 IMAD.IADD R54, R54, 0x1, -R8 ;  /* 0x000000013636e824 */ /* 0x000fe200078e0a08 */
[----:B------:R0:W-:Y:S01]  /*8c10*/  STL [R1+0x2c8], R15 ;  /* 0x0002c80f01007387 */ /* 0x0001e20000100800 */
[----:B------:R-:W-:Y:S01]  /*8c20*/  IMAD.MOV.U32 R5, RZ, RZ, R4 ;  /* 0x000000ffff057224 */ /* 0x000fe200078e0004 */
[----:B------:R-:W-:Y:S01]  /*8c30*/  IABS R22, R21 ;  /* 0x0000001500167213 */ /* 0x000fe20000000000 */
[----:B------:R-:W-:Y:S01]  /*8c40*/  IMAD.HI.U32 R4, R9, R13, RZ ;  /* 0x0000000d09047227 */ /* 0x000fe200078e00ff */
[----:B------:R-:W-:-:S02]  /*8c50*/  ISETP.GT.U32.AND P6, PT, R8, R54, PT ;  /* 0x000000360800720c */ /* 0x000fc40003fc4070 */
[----:B-1----:R-:W-:Y:S01]  /*8c60*/  LOP3.LUT R17, R10, 0xa4, RZ, 0xfc, !PT ;  /* 0x000000a40a117812 */ /* 0x002fe200078efcff */
[----:B------:R-:W-:Y:S02]  /*8c70*/  IMAD R53, R8, R2, R53 ;  /* 0x0000000208357224 */ /* 0x000fe400078e0235 */
[----:B------:R-:W-:Y:S01]  /*8c80*/  @!P4 IMAD.IADD R6, R6, 0x1, -R8 ;  /* 0x000000010606c824 */ /* 0x000fe200078e0a08 */
[----:B------:R-:W-:Y:S01]  /*8c90*/  ISETP.GE.AND P4, PT, R12, RZ, PT ;  /* 0x000000ff0c00720c */ /* 0x000fe20003f86270 */
[----:B------:R-:W-:Y:S02]  /*8ca0*/  IMAD.MOV R4, RZ, RZ, -R4 ;  /* 0x000000ffff047224 */ /* 0x000fe400078e0a04 */
[----:B------:R-:W-:Y:S01]  /*8cb0*/  @!P5 IMAD.IADD R14, R14, 0x1, -R8 ;  /* 0x000000010e0ed824 */ /* 0x000fe200078e0a08 */
[----:B------:R-:W-:Y:S01]  /*8cc0*/  ISETP.GT.U32.AND P5, PT, R8, R53, PT ;  /* 0x000000350800720c */ /* 0x000fe20003fa4070 */
[----:B------:R-:W-:-:S04]  /*8cd0*/  IMAD.HI.U32 R12, R9, R5, RZ ;  /* 0x00000005090c7227 */ /* 0x000fc800078e00ff */
[C---:B------:R-:W-:Y:S02]  /*8ce0*/  IMAD R4, R8.reuse, R4, R13 ;  /* 0x0000000408047224 */ /* 0x040fe400078e020d */
[----:B------:R-:W-:Y:S02]  /*8cf0*/  IMAD.MOV.U32 R2, RZ, RZ, R14 ;  /* 0x000000ffff027224 */ /* 0x000fe400078e000e */
        /* <DEDUP_REMOVED lines=9> */
[----:B------:R-:W-:Y:S01]  /*8d90*/  @!P2 IMAD.MOV R54, RZ, RZ, -R54 ;  /* 0x000000ffff36a224 */ /* 0x000fe200078e0a36 */
[C---:B------:R-:W-:Y:S01]  /*8da0*/  ISETP.GT.U32.AND P2, PT, R8.reuse, R12, PT ;  /* 0x0000000c0800720c */ /* 0x040fe20003f44070 */
[----:B0-----:R-:W-:Y:S01]  /*8db0*/  IMAD.MOV.U32 R15, RZ, RZ, R6 ;  /* 0x000000ffff0f7224 */ /* 0x001fe200078e0006 */
[----:B------:R-:W-:Y:S01]  /*8dc0*/  ISETP.GT.U32.AND P5, PT, R8, R53, PT ;  /* 0x000000350800720c */ /* 0x000fe20003fa4070 */
[----:B------:R-:W-:Y:S01]  /*8dd0*/  IMAD.HI.U32 R18, R9, R17, RZ ;  /* 0x0000001109127227 */ /* 0x000fe200078e00ff */
[----:B------:R-:W-:-:S02]  /*8de0*/  IABS R14, R5 ;  /* 0x00000005000e7213 */ /* 0x000fc40000000000 */
[----:B------:R-:W-:Y:S01]  /*8df0*/  LOP3.LUT R6, R10, 0xa6, RZ, 0xfc, !PT ;  /* 0x000000a60a067812 */ /* 0x000fe200078efcff */
[----:B------:R-:W-:Y:S02]  /*8e00*/  @!P1 IMAD.IADD R4, R4, 0x1, -R8 ;  /* 0x0000000104049824 */ /* 0x000fe400078e0a08 */
[----:B------:R-:W-:Y:S01]  /*8e10*/  @!P3 IMAD.MOV R15, RZ, RZ, -R15 ;  /* 0x000000ffff0fb224 */ /* 0x000fe200078e0a0f */
[----:B------:R-:W-:Y:S01]  /*8e20*/  ISETP.GE.AND P3, PT, R11, RZ, PT ;  /* 0x000000ff0b00720c */ /* 0x000fe20003f66270 */
[----:B------:R-:W-:Y:S01]  /*8e30*/  IMAD.MOV R18, RZ, RZ, -R18 ;  /* 0x000000ffff127224 */ /* 0x000fe200078e0a12 */
[----:B------:R-:W-:Y:S01]  /*8e40*/  ISETP.GT.U32.AND P1, PT, R8, R4, PT ;  /* 0x000000040800720c */ /* 0x000fe20003f24070 */
[--C-:B------:R-:W-:Y:S01]  /*8e50*/  @!P2 IMAD.IADD R12, R12, 0x1, -R8.reuse ;  /* 0x000000010c0ca824 */ /* 0x100fe200078e0a08 */
[----:B------:R0:W-:Y:S01]  /*8e60*/  STL [R1+0x2ac], R15 ;  /* 0x0002ac0f01007387 */ /* 0x0001e20000100800 */
[----:B------:R-:W-:Y:S01]  /*8e70*/  @!P5 IMAD.IADD R53, R53, 0x1, -R8 ;  /* 0x000000013535d824 */ /* 0x000fe200078e0a08 */
[----:B------:R-:W-:Y:S01]  /*8e80*/  ISETP.GE.AND P5, PT, R5, RZ, PT ;  /* 0x000000ff0500720c */ /* 0x000fe20003fa6270 */
[C---:B------:R-:W-:Y:S01]  /*8e90*/  IMAD R5, R8.reuse, R18, R17 ;  /* 0x0000001208057224 */ /* 0x040fe200078e0211 */
[----:B------:R-:W-:Y:S01]  /*8ea0*/  ISETP.GT.U32.AND P2, PT, R8, R12, PT ;  /* 0x0000000c0800720c */ /* 0x000fe20003f44070 */
[----:B------:R1:W-:Y:S01]  /*8eb0*/  STL [R1+0x2a8], R2 ;  /* 0x0002a80201007387 */ /* 0x0003e20000100800 */
[----:B------:R-:W-:Y:S01]  /*8ec0*/  IABS R11, R6 ;  /* 0x00000006000b7213 */ /* 0x000fe20000000000 */
[----:B------:R-:W-:-:S02]  /*8ed0*/  @!P0 IMAD.MOV R53, RZ, RZ, -R53 ;  /* 0x000000ffff358224 */ /* 0x000fc400078e0a35 */
[----:B------:R-:W-:-:S04]  /*8ee0*/  IMAD.HI.U32 R41, R9, R22, RZ ;  /* 0x0000001609297227 */ /* 0x000fc800078e00ff */
[----:B0-----:R-:W-:Y:S01]  /*8ef0*/  IMAD.HI.U32 R15, R9, R14, RZ ;  /* 0x0000000e090f7227 */ /* 0x001fe200078e00ff */
[----:B-1----:R-:W-:-:S03]  /*8f00*/  IABS R2, R16 ;  /* 0x0000001000027213 */ /* 0x002fc60000000000 */
[----:B------:R-:W-:Y:S02]  /*8f10*/  IMAD.MOV R15, RZ, RZ, -R15 ;  /* 0x000000ffff0f7224 */ /* 0x000fe400078e0a0f */
[----:B------:R-:W-:Y:S01]  /*8f20*/  @!P1 IMAD.IADD R4, R4, 0x1, -R8 ;  /* 0x0000000104049824 */ /* 0x000fe200078e0a08 */
[C---:B------:R-:W-:Y:S01]  /*8f30*/  ISETP.GT.U32.AND P1, PT, R8.reuse, R5, PT ;  /* 0x000000050800720c */ /* 0x040fe20003f24070 */
[----:B------:R-:W-:Y:S02]  /*8f40*/  IMAD R14, R8, R15, R14 ;  /* 0x0000000f080e7224 */ /* 0x000fe400078e020e */
[----:B------:R-:W-:-:S03]  /*8f50*/  IMAD.HI.U32 R15, R9, R2, RZ ;  /* 0x00000002090f7227 */ /* 0x000fc600078e00ff */
[----:B------:R-:W-:Y:S01]  /*8f60*/  ISETP.GT.U32.AND P0, PT, R8, R14, PT ;  /* 0x0000000e0800720c */ /* 0x000fe20003f04070 */
[----:B------:R-:W-:-:S04]  /*8f70*/  IMAD.HI.U32 R13, R9, R11, RZ ;  /* 0x0000000b090d7227 */ /* 0x000fc800078e00ff */
[----:B------:R-:W-:Y:S02]  /*8f80*/  IMAD.MOV R15, RZ, RZ, -R15 ;  /* 0x000000ffff0f7224 */ /* 0x000fe400078e0a0f */
[----:B------:R-:W-:Y:S02]  /*8f90*/  @!P2 IMAD.IADD R12, R12, 0x1, -R8 ;  /* 0x000000010c0ca824 */ /* 0x000fe400078e0a08 */
[----:B------:R-:W-:Y:S02]  /*8fa0*/  IMAD.MOV R13, RZ, RZ, -R13 ;  /* 0x000000ffff0d7224 */ /* 0x000fe400078e0a0d */
[----:B------:R-:W-:Y:S02]  /*8fb0*/  IMAD.MOV.U32 R19, RZ, RZ, R4 ;  /* 0x000000ffff137224 */ /* 0x000fe400078e0004 */
[----:B------:R-:W-:Y:S02]  /*8fc0*/  IMAD R2, R8, R15, R2 ;  /* 0x0000000f08027224 */ /* 0x000fe400078e0202 */
[----:B------:R-:W-:-:S02]  /*8fd0*/  IMAD.MOV.U32 R18, RZ, RZ, R12 ;  /* 0x000000ffff127224 */ /* 0x000fc400078e000c */
[----:B------:R-:W-:Y:S01]  /*8fe0*/  IMAD R4, R8, R13, R11 ;  /* 0x0000000d08047224 */ /* 0x000fe200078e020b */
[C---:B------:R-:W-:Y:S01]  /*8ff0*/  LOP3.LUT R11, R10.reuse, 0xa8, RZ, 0xfc, !PT ;  /* 0x000000a80a0b7812 */ /* 0x040fe200078efcff */
[----:B------:R-:W-:Y:S01]  /*9000*/  @!P1 IMAD.IADD R5, R5, 0x1, -R8 ;  /* 0x0000000105059824 */ /* 0x000fe200078e0a08 */
[----:B------:R-:W-:Y:S01]  /*9010*/  LOP3.LUT R13, R10, 0xaa, RZ, 0xfc, !PT ;  /* 0x000000aa0a0d7812 */ /* 0x000fe200078efcff */
[----:B------:R-:W-:Y:S01]  /*9020*/  @!P3 IMAD.MOV R18, RZ, RZ, -R18 ;  /* 0x000000ffff12b224 */ /* 0x000fe200078e0a12 */
[C---:B------:R-:W-:Y:S01]  /*9030*/  ISETP.GT.U32.AND P3, PT, R8.reuse, R2, PT ;  /* 0x000000020800720c */ /* 0x040fe20003f64070 */
[----:B------:R-:W-:Y:S01]  /*9040*/  @!P4 IMAD.MOV R19, RZ, RZ, -R19 ;  /* 0x000000ffff13c224 */ /* 0x000fe200078e0a13 */
[----:B------:R-:W-:Y:S01]  /*9050*/  ISETP.GT.U32.AND P2, PT, R8, R4, PT ;  /* 0x000000040800720c */ /* 0x000fe20003f44070 */
[----:B------:R-:W-:Y:S01]  /*9060*/  @!P0 IMAD.IADD R14, R14, 0x1, -R8 ;  /* 0x000000010e0e8824 */ /* 0x000fe200078e0a08 */
[----:B------:R-:W-:Y:S01]  /*9070*/  ISETP.GT.U32.AND P1, PT, R8, R5, PT ;  /* 0x000000050800720c */ /* 0x000fe20003f24070 */
[----:B------:R-:W-:Y:S01]  /*9080*/  IMAD.MOV R41, RZ, RZ, -R41 ;  /* 0x000000ffff297224 */ /* 0x000fe200078e0a29 */
[----:B------:R-:W-:Y:S01]  /*9090*/  ISETP.GE.AND P4, PT, R6, RZ, PT ;  /* 0x000000ff0600720c */ /* 0x000fe20003f86270 */
[----:B------:R0:W-:Y:S01]  /*90a0*/  STL [R1+0x2a0], R19 ;  /* 0x0002a01301007387 */ /* 0x0001e20000100800 */
[----:B------:R-:W-:Y:S01]  /*90b0*/  LOP3.LUT R6, R10, 0xa9, RZ, 0xfc, !PT ;  /* 0x000000a90a067812 */ /* 0x000fe200078efcff */
[----:B------:R-:W-:Y:S01]  /*90c0*/  IMAD R22, R8, R41, R22 ;  /* 0x0000002908167224 */ /* 0x000fe200078e0216 */
[----:B------:R-:W-:Y:S01]  /*90d0*/  IABS R52, R11 ;  /* 0x0000000b00347213 */ /* 0x000fe20000000000 */
[----:B------:R1:W-:Y:S01]  /*90e0*/  STL [R1+0x29c], R18 ;  /* 0x00029c1201007387 */ /* 0x0003e20000100800 */
[----:B------:R-:W-:Y:S01]  /*90f0*/  IABS R15, R6 ;  /* 0x00000006000f7213 */ /* 0x000fe20000000000 */
[--C-:B------:R-:W-:Y:S01]  /*9100*/  @!P3 IMAD.IADD R2, R2, 0x1, -R8.reuse ;  /* 0x000000010202b824 */ /* 0x100fe200078e0a08 */
[----:B------:R-:W-:Y:S01]  /*9110*/  ISETP.GT.U32.AND P0, PT, R8, R14, PT ;  /* 0x0000000e0800720c */ /* 0x000fe20003f04070 */
[--C-:B------:R-:W-:Y:S01]  /*9120*/  @!P2 IMAD.IADD R4, R4, 0x1, -R8.reuse ;  /* 0x000000010404a824 */ /* 0x100fe200078e0a08 */
[----:B------:R-:W-:Y:S01]  /*9130*/  IABS R12, R13 ;  /* 0x0000000d000c7213 */ /* 0x000fe20000000000 */
[----:B------:R-:W-:Y:S01]  /*9140*/  @!P1 IMAD.IADD R5, R5, 0x1, -R8 ;  /* 0x0000000105059824 */ /* 0x000fe200078e0a08 */
[----:B------:R-:W-:Y:S01]  /*9150*/  ISETP.GE.AND P1, PT, R16, RZ, PT ;  /* 0x000000ff1000720c */ /* 0x000fe20003f26270 */
[----:B------:R-:W-:Y:S01]  /*9160*/  IMAD.HI.U32 R17, R9, R52, RZ ;  /* 0x0000003409117227 */ /* 0x000fe200078e00ff */
[----:B------:R-:W-:-:S02]  /*9170*/  ISETP.GT.U32.AND P3, PT, R8, R2, PT ;  /* 0x000000020800720c */ /* 0x000fc40003f64070 */
[----:B------:R-:W-:Y:S01]  /*9180*/  ISETP.GT.U32.AND P2, PT, R8, R4, PT ;  /* 0x000000040800720c */ /* 0x000fe20003f44070 */
[----:B------:R-:W-:-:S04]  /*9190*/  IMAD.HI.U32 R16, R9, R15, RZ ;  /* 0x0000000f09107227 */ /* 0x000fc800078e00ff */
[----:B------:R-:W-:Y:S02]  /*91a0*/  IMAD.MOV R17, RZ, RZ, -R17 ;  /* 0x000000ffff117224 */ /* 0x000fe400078e0a11 */
[----:B------:R-:W-:Y:S02]  /*91b0*/  IMAD.MOV R16, RZ, RZ, -R16 ;  /* 0x000000ffff107224 */ /* 0x000fe400078e0a10 */
[----:B------:R-:W-:Y:S02]  /*91c0*/  IMAD R52, R8, R17, R52 ;  /* 0x0000001108347224 */ /* 0x000fe400078e0234 */
[----:B------:R-:W-:Y:S02]  /*91d0*/  @!P0 IMAD.IADD R14, R14, 0x1, -R8 ;  /* 0x000000010e0e8824 */ /* 0x000fe400078e0a08 */
[C---:B------:R-:W-:Y:S01]  /*91e0*/  IMAD R15, R8.reuse, R16, R15 ;  /* 0x00000010080f7224 */ /* 0x040fe200078e020f */
[----:B------:R-:W-:Y:S01]  /*91f0*/  ISETP.GT.U32.AND P0, PT, R8, R52, PT ;  /* 0x000000340800720c */ /* 0x000fe20003f04070 */
[----:B0-----:R-:W-:-:S02]  /*9200*/  IMAD.MOV.U32 R19, RZ, RZ, R5 ;  /* 0x000000ffff137224 */ /* 0x001fc400078e0005 */
[----:B-1----:R-:W-:Y:S02]  /*9210*/  IMAD.MOV.U32 R18, RZ, RZ, R14 ;  /* 0x000000ffff127224 */ /* 0x002fe400078e000e */
[--C-:B------:R-:W-:Y:S01]  /*9220*/  @!P3 IMAD.IADD R2, R2, 0x1, -R8.reuse ;  /* 0x000000010202b824 */ /* 0x100fe200078e0a08 */
[----:B------:R-:W-:Y:S01]  /*9230*/  ISETP.GT.U32.AND P3, PT, R8, R15, PT ;  /* 0x0000000f0800720c */ /* 0x000fe20003f64070 */
[----:B------:R-:W-:Y:S01]  /*9240*/  @!P2 IMAD.IADD R4, R4, 0x1, -R8 ;  /* 0x000000010404a824 */ /* 0x000fe200078e0a08 */
[----:B------:R-:W-:Y:S01]  /*9250*/  ISETP.GE.AND P2, PT, R13, RZ, PT ;  /* 0x000000ff0d00720c */ /* 0x000fe20003f46270 */
[----:B------:R-:W-:-:S04]  /*9260*/  IMAD.HI.U32 R5, R9, R12, RZ ;  /* 0x0000000c09057227 */ /* 0x000fc800078e00ff */
[----:B------:R-:W-:Y:S01]  /*9270*/  @!P6 IMAD.MOV R19, RZ, RZ, -R19 ;  /* 0x000000ffff13e224 */ /* 0x000fe200078e0a13 */
[----:B------:R-:W-:Y:S01]  /*9280*/  ISETP.GE.AND P6, PT, R11, RZ, PT ;  /* 0x000000ff0b00720c */ /* 0x000fe20003fc6270 */
[----:B------:R-:W-:Y:S01]  /*9290*/  @!P5 IMAD.MOV R18, RZ, RZ, -R18 ;  /* 0x000000ffff12d224 */ /* 0x000fe200078e0a12 */
[----:B------:R-:W-:Y:S01]  /*92a0*/  ISETP.GE.AND P5, PT, R6, RZ, PT ;  /* 0x000000ff0600720c */ /* 0x000fe20003fa6270 */
[----:B------:R-:W-:Y:S01]  /*92b0*/  IMAD.MOV.U32 R11, RZ, RZ, R4 ;  /* 0x000000ffff0b7224 */ /* 0x000fe200078e0004 */
[----:B------:R-:W-:Y:S01]  /*92c0*/  STL [R1+0x294], R19 ;  /* 0x0002941301007387 */ /* 0x000fe20000100800 */
[----:B------:R-:W-:Y:S01]  /*92d0*/  IMAD.MOV R5, RZ, RZ, -R5 ;  /* 0x000000ffff057224 */ /* 0x000fe200078e0a05 */
[----:B------:R-:W-:Y:S01]  /*92e0*/  LOP3.LUT R4, R10, 0xac, RZ, 0xfc, !PT ;  /* 0x000000ac0a047812 */ /* 0x000fe200078efcff */
[----:B------:R-:W-:Y:S01]  /*92f0*/  @!P4 IMAD.MOV R11, RZ, RZ, -R11 ;  /* 0x000000ffff0bc224 */ /* 0x000fe200078e0a0b */
[----:B------:R0:W-:Y:S01]  /*9300*/  STL [R1+0x290], R18 ;  /* 0x0002901201007387 */ /* 0x0001e20000100800 */
[--C-:B------:R-:W-:Y:S01]  /*9310*/  @!P0 IMAD.IADD R52, R52, 0x1, -R8.reuse ;  /* 0x0000000134348824 */ /* 0x100fe200078e0a08 */
[----:B------:R-:W-:Y:S01]  /*9320*/  IABS R17, R4 ;  /* 0x0000000400117213 */ /* 0x000fe20000000000 */
[----:B------:R-:W-:Y:S01]  /*9330*/  @!P3 IMAD.IADD R15, R15, 0x1, -R8 ;  /* 0x000000010f0fb824 */ /* 0x000fe200078e0a08 */
[----:B------:R1:W-:Y:S01]  /*9340*/  STL [R1+0x28c], R11 ;  /* 0x00028c0b01007387 */ /* 0x0003e20000100800 */
[----:B------:R-:W-:Y:S01]  /*9350*/  IMAD.MOV.U32 R14, RZ, RZ, R2 ;  /* 0x000000ffff0e7224 */ /* 0x000fe200078e0002 */
[----:B------:R-:W-:-:S02]  /*9360*/  ISETP.GT.U32.AND P0, PT, R8, R52, PT ;  /* 0x000000340800720c */ /* 0x000fc40003f04070 */
[----:B------:R-:W-:Y:S01]  /*9370*/  ISETP.GT.U32.AND P3, PT, R8, R15, PT ;  /* 0x0000000f0800720c */ /* 0x000fe20003f64070 */
[----:B------:R-:W-:Y:S01]  /*9380*/  @!P1 IMAD.MOV R14, RZ, RZ, -R14 ;  /* 0x000000ffff0e9224 */ /* 0x000fe200078e0a0e */
[----:B------:R-:W-:Y:S01]  /*9390*/  ISETP.GE.AND P1, PT, R4, RZ, PT ;  /* 0x000000ff0400720c */ /* 0x000fe20003f26270 */
[----:B0-----:R-:W-:Y:S01]  /*93a0*/  IMAD R18, R8, R5, R12 ;  /* 0x0000000508127224 */ /* 0x001fe200078e020c */
[C---:B------:R-:W-:Y:S01]  /*93b0*/  LOP3.LUT R5, R10.reuse, 0xab, RZ, 0xfc, !PT ;  /* 0x000000ab0a057812 */ /* 0x040fe200078efcff */
[----:B------:R-:W-:Y:S01]  /*93c0*/  IMAD.HI.U32 R4, R9, R17, RZ ;  /* 0x0000001109047227 */ /* 0x000fe200078e00ff */
[----:B------:R-:W-:Y:S01]  /*93d0*/  LOP3.LUT R12, R10, 0xae, RZ, 0xfc, !PT ;  /* 0x000000ae0a0c7812 */ /* 0x000fe200078efcff */
[----:B------:R0:W-:Y:S01]  /*93e0*/  STL [R1+0x7b0], R14 ;  /* 0x0007b00e01007387 */ /* 0x0001e20000100800 */
[----:B-1----:R-:W-:Y:S01]  /*93f0*/  IABS R11, R5 ;  /* 0x00000005000b7213 */ /* 0x002fe20000000000 */
[----:B------:R-:W-:Y:S01]  /*9400*/  IMAD.MOV R4, RZ, RZ, -R4 ;  /* 0x000000ffff047224 */ /* 0x000fe200078e0a04 */
[----:B------:R-:W-:Y:S01]  /*9410*/  ISETP.GE.AND P4, PT, R5, RZ, PT ;  /* 0x000000ff0500720c */ /* 0x000fe20003f86270 */
[----:B------:R-:W-:Y:S01]  /*9420*/  @!P0 IMAD.IADD R52, R52, 0x1, -R8 ;  /* 0x0000000134348824 */ /* 0x000fe200078e0a08 */
[----:B------:R-:W-:Y:S01]  /*9430*/  LOP3.LUT R5, R10, 0xad, RZ, 0xfc, !PT ;  /* 0x000000ad0a057812 */ /* 0x000fe200078efcff */
[----:B------:R-:W-:Y:S01]  /*9440*/  IMAD.HI.U32 R13, R9, R11, RZ ;  /* 0x0000000b090d7227 */ /* 0x000fe200078e00ff */
[----:B------:R-:W-:-:S02]  /*9450*/  ISETP.GT.U32.AND P0, PT, R8, R18, PT ;  /* 0x000000120800720c */ /* 0x000fc40003f04070 */
[----:B------:R-:W-:Y:S01]  /*9460*/  IABS R6, R5 ;  /* 0x0000000500067213 */ /* 0x000fe20000000000 */
[----:B------:R-:W-:Y:S01]  /*9470*/  IMAD.MOV R13, RZ, RZ, -R13 ;  /* 0x000000ffff0d7224 */ /* 0x000fe200078e0a0d */
[----:B------:R-:W-:Y:S01]  /*9480*/  IABS R2, R12 ;  /* 0x0000000c00027213 */ /* 0x000fe20000000000 */
[----:B------:R-:W-:Y:S01]  /*9490*/  IMAD R17, R8, R4, R17 ;  /* 0x0000000408117224 */ /* 0x000fe200078e0211 */
[----:B------:R-:W-:Y:S01]  /*94a0*/  LOP3.LUT R19, R10, 0xaf, RZ, 0xfc, !PT ;  /* 0x000000af0a137812 */ /* 0x000fe200078efcff */
[C---:B------:R-:W-:Y:S02]  /*94b0*/  IMAD R11, R8.reuse, R13, R11 ;  /* 0x0000000d080b7224 */ /* 0x040fe400078e020b */
[----:B------:R-:W-:Y:S02]  /*94c0*/  @!P3 IMAD.IADD R15, R15, 0x1, -R8 ;  /* 0x000000010f0fb824 */ /* 0x000fe400078e0a08 */
[----:B------:R-:W-:Y:S01]  /*94d0*/  @!P6 IMAD.MOV R52, RZ, RZ, -R52 ;  /* 0x000000ffff34e224 */ /* 0x000fe200078e0a34 */
[C---:B------:R-:W-:Y:S01]  /*94e0*/  ISETP.GT.U32.AND P3, PT, R8.reuse, R11, PT ;  /* 0x0000000b0800720c */ /* 0x040fe20003f64070 */
[----:B------:R-:W-:Y:S01]  /*94f0*/  IMAD.HI.U32 R13, R9, R6, RZ ;  /* 0x00000006090d7227 */ /* 0x000fe200078e00ff */
[----:B------:R-:W-:-:S03]  /*9500*/  ISETP.GT.U32.AND P6, PT, R8, R17, PT ;  /* 0x000000110800720c */ /* 0x000fc60003fc4070 */
[----:B------:R-:W-:-:S04]  /*9510*/  IMAD.HI.U32 R4, R9, R2, RZ ;  /* 0x0000000209047227 */ /* 0x000fc800078e00ff */
[----:B------:R-:W-:Y:S02]  /*9520*/  IMAD.MOV.U32 R51, RZ, RZ, R15 ;  /* 0x000000ffff337224 */ /* 0x000fe400078e000f */
[----:B------:R-:W-:Y:S02]  /*9530*/  IMAD.MOV R13, RZ, RZ, -R13 ;  /* 0x000000ffff0d7224 */ /* 0x000fe400078e0a0d */
[--C-:B------:R-:W-:Y:S02]  /*9540*/  @!P3 IMAD.IADD R11, R11, 0x1, -R8.reuse ;  /* 0x000000010b0bb824 */ /* 0x100fe400078e0a08 */
[----:B------:R-:W-:Y:S02]  /*9550*/  @!P6 IMAD.IADD R17, R17, 0x1, -R8 ;  /* 0x000000011111e824 */ /* 0x000fe400078e0a08 */
[----:B------:R-:W-:Y:S01]  /*9560*/  IMAD.MOV R15, RZ, RZ, -R4 ;  /* 0x000000ffff0f7224 */ /* 0x000fe200078e0a04 */
[C---:B------:R-:W-:Y:S01]  /*9570*/  ISETP.GT.U32.AND P3, PT, R8.reuse, R11, PT ;  /* 0x0000000b0800720c */ /* 0x040fe20003f64070 */
[----:B------:R-:W-:Y:S01]  /*9580*/  @!P5 IMAD.MOV R51, RZ, RZ, -R51 ;  /* 0x000000ffff33d224 */ /* 0x000fe200078e0a33 */
[C---:B------:R-:W-:Y:S01]  /*9590*/  ISETP.GT.U32.AND P6, PT, R8.reuse, R17, PT ;  /* 0x000000110800720c */ /* 0x040fe20003fc4070 */
[----:B------:R-:W-:Y:S01]  /*95a0*/  IMAD R4, R8, R13, R6 ;  /* 0x0000000d08047224 */ /* 0x000fe200078e0206 */
[----:B------:R-:W-:Y:S01]  /*95b0*/  ISETP.GE.AND P5, PT, R5, RZ, PT ;  /* 0x000000ff0500720c */ /* 0x000fe20003fa6270 */
[----:B------:R-:W-:Y:S01]  /*95c0*/  @!P0 IMAD.IADD R18, R18, 0x1, -R8 ;  /* 0x0000000112128824 */ /* 0x000fe200078e0a08 */
[----:B------:R-:W-:Y:S01]  /*95d0*/  LOP3.LUT R5, R10, 0xb0, RZ, 0xfc, !PT ;  /* 0x000000b00a057812 */ /* 0x000fe200078efcff */
[----:B------:R-:W-:Y:S01]  /*95e0*/  IMAD R15, R8, R15, R2 ;  /* 0x0000000f080f7224 */ /* 0x000fe200078e0202 */
[----:B------:R-:W-:-:S02]  /*95f0*/  IABS R13, R19 ;  /* 0x00000013000d7213 */ /* 0x000fc40000000000 */
[----:B------:R-:W-:Y:S02]  /*9600*/  IABS R40, R5 ;  /* 0x0000000500287213 */ /* 0x000fe40000000000 */
[C---:B------:R-:W-:Y:S01]  /*9610*/  ISETP.GT.U32.AND P0, PT, R8.reuse, R18, PT ;  /* 0x000000120800720c */ /* 0x040fe20003f04070 */
[--C-:B------:R-:W-:Y:S01]  /*9620*/  @!P3 IMAD.IADD R11, R11, 0x1, -R8.reuse ;  /* 0x000000010b0bb824 */ /* 0x100fe200078e0a08 */
[----:B------:R-:W-:Y:S01]  /*9630*/  ISETP.GT.U32.AND P3, PT, R8, R4, PT ;  /* 0x000000040800720c */ /* 0x000fe20003f64070 */
[----:B------:R-:W-:Y:S01]  /*9640*/  IMAD.HI.U32 R16, R9, R13, RZ ;  /* 0x0000000d09107227 */ /* 0x000fe200078e00ff */
[C---:B------:R-:W-:Y:S02]  /*9650*/  LOP3.LUT R6, R10.reuse, 0xb2, RZ, 0xfc, !PT ;  /* 0x000000b20a067812 */ /* 0x040fe400078efcff */
[----:B------:R-:W-:Y:S01]  /*9660*/  LOP3.LUT R2, R10, 0xb3, RZ, 0xfc, !PT ;  /* 0x000000b30a027812 */ /* 0x000fe200078efcff */
[----:B------:R-:W-:Y:S01]  /*9670*/  @!P6 IMAD.IADD R17, R17, 0x1, -R8 ;  /* 0x000000011111e824 */ /* 0x000fe200078e0a08 */
[----:B------:R-:W-:Y:S01]  /*9680*/  ISETP.GT.U32.AND P6, PT, R8, R15, PT ;  /* 0x0000000f0800720c */ /* 0x000fe20003fc4070 */
[----:B------:R-:W-:Y:S01]  /*9690*/  IMAD.MOV R16, RZ, RZ, -R16 ;  /* 0x000000ffff107224 */ /* 0x000fe200078e0a10 */
[----:B0-----:R-:W-:Y:S01]  /*96a0*/  IABS R14, R2 ;  /* 0x00000002000e7213 */ /* 0x001fe20000000000 */
[----:B------:R-:W-:-:S04]  /*96b0*/  IMAD.HI.U32 R39, R9, R40, RZ ;  /* 0x0000002809277227 */ /* 0x000fc800078e00ff */
[----:B------:R-:W-:Y:S02]  /*96c0*/  IMAD R13, R8, R16, R13 ;  /* 0x00000010080d7224 */ /* 0x000fe400078e020d */
[----:B------:R-:W-:Y:S02]  /*96d0*/  IMAD.MOV R39, RZ, RZ, -R39 ;  /* 0x000000ffff277224 */ /* 0x000fe400078e0a27 */
[----:B------:R-:W-:Y:S01]  /*96e0*/  @!P3 IMAD.IADD R4, R4, 0x1, -R8 ;  /* 0x000000010404b824 */ /* 0x000fe200078e0a08 */
[C---:B------:R-:W-:Y:S01]  /*96f0*/  ISETP.GT.U32.AND P3, PT, R8.reuse, R13, PT ;  /* 0x0000000d0800720c */ /* 0x040fe20003f64070 */
[----:B------:R-:W-:Y:S02]  /*9700*/  IMAD R39, R8, R39, R40 ;  /* 0x0000002708277224 */ /* 0x000fe400078e0228 */
[--C-:B------:R-:W-:Y:S01]  /*9710*/  @!P0 IMAD.IADD R18, R18, 0x1, -R8.reuse ;  /* 0x0000000112128824 */ /* 0x100fe200078e0a08 */
[----:B------:R-:W-:Y:S01]  /*9720*/  ISETP.GE.AND P0, PT, R12, RZ, PT ;  /* 0x000000ff0c00720c */ /* 0x000fe20003f06270 */
[----:B------:R-:W-:Y:S01]  /*9730*/  @!P6 IMAD.IADD R15, R15, 0x1, -R8 ;  /* 0x000000010f0fe824 */ /* 0x000fe200078e0a08 */
[----:B------:R-:W-:Y:S01]  /*9740*/  ISETP.GT.U32.AND P6, PT, R8, R39, PT ;  /* 0x000000270800720c */ /* 0x000fe20003fc4070 */
[----:B------:R-:W-:Y:S01]  /*9750*/  IMAD.MOV.U32 R42, RZ, RZ, R18 ;  /* 0x000000ffff2a7224 */ /* 0x000fe200078e0012 */
[----:B------:R-:W-:Y:S01]  /*9760*/  IABS R12, R6 ;  /* 0x00000006000c7213 */ /* 0x000fe20000000000 */
[----:B------:R-:W-:-:S04]  /*9770*/  IMAD.HI.U32 R16, R9, R14, RZ ;  /* 0x0000000e09107227 */ /* 0x000fc800078e00ff */
[----:B------:R-:W-:Y:S01]  /*9780*/  @!P2 IMAD.MOV R42, RZ, RZ, -R42 ;  /* 0x000000ffff2aa224 */ /* 0x000fe200078e0a2a */
[----:B------:R-:W-:Y:S01]  /*9790*/  ISETP.GT.U32.AND P2, PT, R8, R4, PT ;  /* 0x000000040800720c */ /* 0x000fe20003f44070 */
[----:B------:R-:W-:-:S03]  /*97a0*/  IMAD.HI.U32 R20, R9, R12, RZ ;  /* 0x0000000c09147227 */ /* 0x000fc600078e00ff */
[----:B------:R-:W-:Y:S01]  /*97b0*/  STL [R1+0x7b8], R42 ;  /* 0x0007b82a01007387 */ /* 0x000fe20000100800 */
[----:B------:R-:W-:Y:S01]  /*97c0*/  @!P3 IMAD.IADD R13, R13, 0x1, -R8 ;  /* 0x000000010d0db824 */ /* 0x000fe200078e0a08 */
[C---:B------:R-:W-:Y:S01]  /*97d0*/  ISETP.GT.U32.AND P3, PT, R8.reuse, R15, PT ;  /* 0x0000000f0800720c */ /* 0x040fe20003f64070 */
[----:B------:R-:W-:Y:S02]  /*97e0*/  IMAD.MOV R20, RZ, RZ, -R20 ;  /* 0x000000ffff147224 */ /* 0x000fe400078e0a14 */
[----:B------:R-:W-:Y:S01]  /*97f0*/  @!P6 IMAD.IADD R39, R39, 0x1, -R8 ;  /* 0x000000012727e824 */ /* 0x000fe200078e0a08 */
[C---:B------:R-:W-:Y:S01]  /*9800*/  ISETP.GT.U32.AND P6, PT, R8.reuse, R13, PT ;  /* 0x0000000d0800720c */ /* 0x040fe20003fc4070 */
[----:B------:R-:W-:Y:S01]  /*9810*/  @!P1 IMAD.MOV R17, RZ, RZ, -R17 ;  /* 0x000000ffff119224 */ /* 0x000fe200078e0a11 */
[C---:B------:R-:W-:Y:S01]  /*9820*/  ISETP.GT.U32.AND P1, PT, R8.reuse, R22, PT ;  /* 0x000000160800720c */ /* 0x040fe20003f24070 */
[----:B------:R-:W-:Y:S01]  /*9830*/  IMAD R12, R8, R20, R12 ;  /* 0x00000014080c7224 */ /* 0x000fe200078e020c */
[----:B------:R-:W-:Y:S01]  /*9840*/  LOP3.LUT R20, R10, 0xb4, RZ, 0xfc, !PT ;  /* 0x000000b40a147812 */ /* 0x000fe200078efcff */
[----:B------:R-:W-:-:S02]  /*9850*/  IMAD.MOV.U32 R40, RZ, RZ, R11 ;  /* 0x000000ffff287224 */ /* 0x000fc400078e000b */
[----:B------:R-:W-:Y:S01]  /*9860*/  IMAD.MOV R16, RZ, RZ, -R16 ;  /* 0x000000ffff107224 */ /* 0x000fe200078e0a10 */
[----:B------:R-:W-:Y:S01]  /*9870*/  IABS R18, R20 ;  /* 0x0000001400127213 */ /* 0x000fe20000000000 */
[----:B------:R-:W-:Y:S01]  /*9880*/  @!P2 IMAD.IADD R4, R4, 0x1, -R8 ;  /* 0x000000010404a824 */ /* 0x000fe200078e0a08 */
[C---:B------:R-:W-:Y:S01]  /*9890*/  ISETP.GT.U32.AND P2, PT, R8.reuse, R12, PT ;  /* 0x0000000c0800720c */ /* 0x040fe20003f44070 */
[----:B------:R-:W-:Y:S01]  /*98a0*/  @!P4 IMAD.MOV R40, RZ, RZ, -R40 ;  /* 0x000000ffff28c224 */ /* 0x000fe200078e0a28 */
[C---:B------:R-:W-:Y:S01]  /*98b0*/  ISETP.GT.U32.AND P4, PT, R8.reuse, R39, PT ;  /* 0x000000270800720c */ /* 0x040fe20003f84070 */
[----:B------:R-:W-:Y:S01]  /*98c0*/  IMAD R14, R8, R16, R14 ;  /* 0x00000010080e7224 */ /* 0x000fe200078e020e */
[----:B------:R-:W-:Y:S01]  /*98d0*/  LOP3.LUT R16, R10, 0xb5, RZ, 0xfc, !PT ;  /* 0x000000b50a107812 */ /* 0x000fe200078efcff */
[--C-:B------:R-:W-:Y:S01]  /*98e0*/  @!P3 IMAD.IADD R15, R15, 0x1, -R8.reuse ;  /* 0x000000010f0fb824 */ /* 0x100fe200078e0a08 */
[----:B------:R-:W-:Y:S01]  /*98f0*/  ISETP.GE.AND P3, PT, R19, RZ, PT ;  /* 0x000000ff1300720c */ /* 0x000fe20003f66270 */
[--C-:B------:R-:W-:Y:S01]  /*9900*/  @!P6 IMAD.IADD R13, R13, 0x1, -R8.reuse ;  /* 0x000000010d0de824 */ /* 0x100fe200078e0a08 */
[----:B------:R-:W-:Y:S01]  /*9910*/  ISETP.GT.U32.AND P6, PT, R8, R14, PT ;  /* 0x0000000e0800720c */ /* 0x000fe20003fc4070 */
[----:B------:R-:W-:Y:S01]  /*9920*/  @!P1 IMAD.IADD R22, R22, 0x1, -R8 ;  /* 0x0000000116169824 */ /* 0x000fe200078e0a08 */
[----:B------:R-:W-:Y:S01]  /*9930*/  IABS R11, R16 ;  /* 0x00000010000b7213 */ /* 0x000fe20000000000 */
[----:B------:R-:W-:Y:S01]  /*9940*/  IMAD.MOV.U32 R41, RZ, RZ, R4 ;  /* 0x000000ffff297224 */ /* 0x000fe200078e0004 */
[----:B------:R0:W-:Y:S01]  /*9950*/  STL [R1+0x7c0], R40 ;  /* 0x0007c02801007387 */ /* 0x0001e20000100800 */
[--C-:B------:R-:W-:Y:S01]  /*9960*/  @!P2 IMAD.IADD R12, R12, 0x1, -R8.reuse ;  /* 0x000000010c0ca824 */ /* 0x100fe200078e0a08 */
[----:B------:R-:W-:Y:S01]  /*9970*/  ISETP.GE.AND P2, PT, R6, RZ, PT ;  /* 0x000000ff0600720c */ /* 0x000fe20003f46270 */
[----:B------:R-:W-:Y:S01]  /*9980*/  @!P5 IMAD.MOV R41, RZ, RZ, -R41 ;  /* 0x000000ffff29d224 */ /* 0x000fe200078e0a29 */
[----:B------:R1:W-:Y:S01]  /*9990*/  STL [R1+0x7c8], R17 ;  /* 0x0007c81101007387 */ /* 0x0003e20000100800 */
[----:B------:R-:W-:Y:S01]  /*99a0*/  ISETP.GT.U32.AND P5, PT, R8, R22, PT ;  /* 0x000000160800720c */ /* 0x000fe20003fa4070 */
[----:B------:R-:W-:Y:S01]  /*99b0*/  IMAD.HI.U32 R19, R9, R11, RZ ;  /* 0x0000000b09137227 */ /* 0x000fe200078e00ff */
[C---:B------:R-:W-:Y:S01]  /*99c0*/  LOP3.LUT R4, R10.reuse, 0xb6, RZ, 0xfc, !PT ;  /* 0x000000b60a047812 */ /* 0x040fe200078efcff */
[----:B------:R-:W-:Y:S01]  /*99d0*/  STL [R1+0xe54], R41 ;  /* 0x000e542901007387 */ /* 0x000fe20000100800 */
[----:B------:R-:W-:Y:S01]  /*99e0*/  ISETP.GE.AND P1, PT, R21, RZ, PT ;  /* 0x000000ff1500720c */ /* 0x000fe20003f26270 */
[----:B------:R-:W-:Y:S01]  /*99f0*/  @!P4 IMAD.IADD R39, R39, 0x1, -R8 ;  /* 0x000000012727c824 */ /* 0x000fe200078e0a08 */
[----:B------:R-:W-:Y:S01]  /*9a00*/  ISETP.GE.AND P4, PT, R5, RZ, PT ;  /* 0x000000ff0500720c */ /* 0x000fe20003f86270 */
[----:B0-----:R-:W-:Y:S01]  /*9a10*/  IMAD.MOV.U32 R40, RZ, RZ, R15 ;  /* 0x000000ffff287224 */ /* 0x001fe200078e000f */
[----:B------:R-:W-:Y:S01]  /*9a20*/  LOP3.LUT R5, R10, 0xb7, RZ, 0xfc, !PT ;  /* 0x000000b70a057812 */ /* 0x000fe200078efcff */
[----:B-1----:R-:W-:-:S04]  /*9a30*/  IMAD.HI.U32 R17, R9, R18, RZ ;  /* 0x0000001209117227 */ /* 0x002fc800078e00ff */
[----:B------:R-:W-:Y:S02]  /*9a40*/  IMAD.MOV R17, RZ, RZ, -R17 ;  /* 0x000000ffff117224 */ /* 0x000fe400078e0a11 */
[----:B------:R-:W-:Y:S02]  /*9a50*/  IMAD.MOV.U32 R6, RZ, RZ, R13 ;  /* 0x000000ffff067224 */ /* 0x000fe400078e000d */
[----:B------:R-:W-:Y:S02]  /*9a60*/  IMAD.MOV R19, RZ, RZ, -R19 ;  /* 0x000000ffff137224 */ /* 0x000fe400078e0a13 */
[----:B------:R-:W-:Y:S01]  /*9a70*/  @!P0 IMAD.MOV R40, RZ, RZ, -R40 ;  /* 0x000000ffff288224 */ /* 0x000fe200078e0a28 */
[C---:B------:R-:W-:Y:S01]  /*9a80*/  ISETP.GT.U32.AND P0, PT, R8.reuse, R12, PT ;  /* 0x0000000c0800720c */ /* 0x040fe20003f04070 */
[----:B------:R-:W-:Y:S02]  /*9a90*/  IMAD R17, R8, R17, R18 ;  /* 0x0000001108117224 */ /* 0x000fe400078e0212 */
[----:B------:R-:W-:Y:S01]  /*9aa0*/  @!P3 IMAD.MOV R6, RZ, RZ, -R6 ;  /* 0x000000ffff06b224 */ /* 0x000fe200078e0a06 */
[----:B------:R-:W-:Y:S01]  /*9ab0*/  STL [R1+0xe60], R40 ;  /* 0x000e602801007387 */ /* 0x000fe20000100800 */
[--C-:B------:R-:W-:Y:S01]  /*9ac0*/  @!P6 IMAD.IADD R14, R14, 0x1, -R8.reuse ;  /* 0x000000010e0ee824 */ /* 0x100fe200078e0a08 */
[C---:B------:R-:W-:Y:S01]  /*9ad0*/  ISETP.GT.U32.AND P3, PT, R8.reuse, R17, PT ;  /* 0x000000110800720c */ /* 0x040fe20003f64070 */
[C---:B------:R-:W-:Y:S01]  /*9ae0*/  IMAD R11, R8.reuse, R19, R11 ;  /* 0x00000013080b7224 */ /* 0x040fe200078e020b */
[----:B------:R0:W-:Y:S01]  /*9af0*/  STL [R1+0xe64], R6 ;  /* 0x000e640601007387 */ /* 0x0001e20000100800 */
[----:B------:R-:W-:Y:S01]  /*9b00*/  IMAD.MOV.U32 R50, RZ, RZ, R39 ;  /* 0x000000ffff327224 */ /* 0x000fe200078e0027 */
[----:B------:R-:W-:Y:S01]  /*9b10*/  ISETP.GT.U32.AND P6, PT, R8, R14, PT ;  /* 0x0000000e0800720c */ /* 0x000fe20003fc4070 */
[----:B------:R-:W-:Y:S01]  /*9b20*/  @!P5 IMAD.IADD R22, R22, 0x1, -R8 ;  /* 0x000000011616d824 */ /* 0x000fe200078e0a08 */
[----:B------:R-:W-:Y:S01]  /*9b30*/  ISETP.GT.U32.AND P5, PT, R8, R11, PT ;  /* 0x0000000b0800720c */ /* 0x000fe20003fa4070 */
[----:B------:R-:W-:Y:S01]  /*9b40*/  @!P4 IMAD.MOV R50, RZ, RZ, -R50 ;  /* 0x000000ffff32c224 */ /* 0x000fe200078e0a32 */
[----:B------:R-:W-:Y:S01]  /*9b50*/  ISETP.GE.AND P4, PT, R2, RZ, PT ;  /* 0x000000ff0200720c */ /* 0x000fe20003f86270 */
[----:B------:R-:W-:Y:S01]  /*9b60*/  IMAD.MOV.U32 R49, RZ, RZ, R22 ;  /* 0x000000ffff317224 */ /* 0x000fe200078e0016 */
[----:B------:R-:W-:Y:S01]  /*9b70*/  IABS R2, R5 ;  /* 0x0000000500027213 */ /* 0x000fe20000000000 */
[--C-:B------:R-:W-:Y:S01]  /*9b80*/  @!P0 IMAD.IADD R12, R12, 0x1, -R8.reuse ;  /* 0x000000010c0c8824 */ /* 0x100fe200078e0a08 */
[----:B0-----:R-:W-:Y:S01]  /*9b90*/  IABS R6, R4 ;  /* 0x0000000400067213 */ /* 0x001fe20000000000 */
[----:B------:R-:W-:Y:S01]  /*9ba0*/  @!P3 IMAD.IADD R17, R17, 0x1, -R8 ;  /* 0x000000011111b824 */ /* 0x000fe200078e0a08 */
[----:B------:R-:W-:Y:S01]  /*9bb0*/  ISETP.GE.AND P3, PT, R4, RZ, PT ;  /* 0x000000ff0400720c */ /* 0x000fe20003f66270 */
[----:B------:R-:W-:Y:S01]  /*9bc0*/  @!P1 IMAD.MOV R49, RZ, RZ, -R49 ;  /* 0x000000ffff319224 */ /* 0x000fe200078e0a31 */
[----:B------:R-:W-:Y:S01]  /*9bd0*/  ISETP.GE.AND P0, PT, R20, RZ, PT ;  /* 0x000000ff1400720c */ /* 0x000fe20003f06270 */
[----:B------:R-:W-:Y:S01]  /*9be0*/  IMAD.HI.U32 R13, R9, R6, RZ ;  /* 0x00000006090d7227 */ /* 0x000fe200078e00ff */
[----:B------:R-:W-:-:S02]  /*9bf0*/  ISETP.GT.U32.AND P1, PT, R8, R17, PT ;  /* 0x000000110800720c */ /* 0x000fc40003f24070 */
[----:B------:R-:W-:Y:S01]  /*9c00*/  LOP3.LUT R39, R10, 0xd9, RZ, 0xfc, !PT ;  /* 0x000000d90a277812 */ /* 0x000fe200078efcff */
[----:B------:R-:W-:Y:S02]  /*9c10*/  IMAD.MOV R13, RZ, RZ, -R13 ;  /* 0x000000ffff0d7224 */ /* 0x000fe400078e0a0d */
[----:B------:R-:W-:Y:S01]  /*9c20*/  @!P6 IMAD.IADD R14, R14, 0x1, -R8 ;  /* 0x000000010e0ee824 */ /* 0x000fe200078e0a08 */
[----:B------:R-:W-:Y:S01]  /*9c30*/  ISETP.GE.AND P6, PT, R16, RZ, PT ;  /* 0x000000ff1000720c */ /* 0x000fe20003fc6270 */
[C---:B------:R-:W-:Y:S02]  /*9c40*/  IMAD R6, R8.reuse, R13, R6 ;  /* 0x0000000d08067224 */ /* 0x040fe400078e0206 */
[----:B------:R-:W-:Y:S02]  /*9c50*/  @!P5 IMAD.IADD R11, R11, 0x1, -R8 ;  /* 0x000000010b0bd824 */ /* 0x000fe400078e0a08 */
[----:B------:R-:W-:Y:S01]  /*9c60*/  @!P4 IMAD.MOV R14, RZ, RZ, -R14 ;  /* 0x000000ffff0ec224 */ /* 0x000fe200078e0a0e */
[C---:B------:R-:W-:Y:S01]  /*9c70*/  ISETP.GT.U32.AND P4, PT, R8.reuse, R6, PT ;  /* 0x000000060800720c */ /* 0x040fe20003f84070 */
[----:B------:R-:W-:Y:S01]  /*9c80*/  IMAD.HI.U32 R4, R9, R2, RZ ;  /* 0x0000000209047227 */ /* 0x000fe200078e00ff */
[----:B------:R-:W-:-:S03]  /*9c90*/  ISETP.GT.U32.AND P5, PT, R8, R11, PT ;  /* 0x0000000b0800720c */ /* 0x000fc60003fa4070 */
[----:B------:R-:W-:Y:S02]  /*9ca0*/  IMAD.MOV R4, RZ, RZ, -R4 ;  /* 0x000000ffff047224 */ /* 0x000fe400078e0a04 */
[----:B------:R-:W-:Y:S01]  /*9cb0*/  IMAD.MOV.U32 R15, RZ, RZ, R12 ;  /* 0x000000ffff0f7224 */ /* 0x000fe200078e000c */
[----:B------:R-:W-:Y:S01]  /*9cc0*/  LOP3.LUT R12, R10, 0xb9, RZ, 0xfc, !PT ;  /* 0x000000b90a0c7812 */ /* 0x000fe200078efcff */
[----:B------:R-:W-:Y:S02]  /*9cd0*/  IMAD R2, R8, R4, R2 ;  /* 0x0000000408027224 */ /* 0x000fe400078e0202 */
[----:B------:R-:W-:Y:S01]  /*9ce0*/  @!P2 IMAD.MOV R15, RZ, RZ, -R15 ;  /* 0x000000ffff0fa224 */ /* 0x000fe200078e0a0f */
[----:B------:R-:W-:Y:S01]  /*9cf0*/  ISETP.GE.AND P2, PT, R5, RZ, PT ;  /* 0x000000ff0500720c */ /* 0x000fe20003f46270 */
[--C-:B------:R-:W-:Y:S01]  /*9d00*/  @!P1 IMAD.IADD R17, R17, 0x1, -R8.reuse ;  /* 0x0000000111119824 */ /* 0x100fe200078e0a08 */
[----:B------:R-:W-:Y:S01]  /*9d10*/  ISETP.GE.AND P1, PT, R48, RZ, PT ;  /* 0x000000ff3000720c */ /* 0x000fe20003f26270 */
[--C-:B------:R-:W-:Y:S01]  /*9d20*/  @!P4 IMAD.IADD R6, R6, 0x1, -R8.reuse ;  /* 0x000000010606c824 */ /* 0x100fe200078e0a08 */
[----:B------:R-:W-:Y:S01]  /*9d30*/  IABS R48, R48 ;  /* 0x0000003000307213 */ /* 0x000fe20000000000 */
[----:B------:R-:W-:Y:S01]  /*9d40*/  @!P5 IMAD.IADD R11, R11, 0x1, -R8 ;  /* 0x000000010b0bd824 */ /* 0x000fe200078e0a08 */
[C---:B------:R-:W-:Y:S01]  /*9d50*/  ISETP.GT.U32.AND P5, PT, R8.reuse, R2, PT ;  /* 0x000000020800720c */ /* 0x040fe20003fa4070 */
[----:B------:R-:W-:Y:S01]  /*9d60*/  STL [R1+0xe48], R15 ;  /* 0x000e480f01007387 */ /* 0x000fe20000100800 */
[----:B------:R-:W-:Y:S01]  /*9d70*/  ISETP.GT.U32.AND P4, PT, R8, R6, PT ;  /* 0x000000060800720c */ /* 0x000fe20003f84070 */
[----:B------:R-:W-:Y:S01]  /*9d80*/  IMAD.MOV.U32 R13, RZ, RZ, R17 ;  /* 0x000000ffff0d7224 */ /* 0x000fe200078e0011 */
[----:B------:R-:W-:Y:S01]  /*9d90*/  LOP3.LUT R5, R10, 0xba, RZ, 0xfc, !PT ;  /* 0x000000ba0a057812 */ /* 0x000fe200078efcff */
[----:B------:R0:W-:Y:S01]  /*9da0*/  STL [R1+0xe44], R14 ;  /* 0x000e440e01007387 */ /* 0x0001e20000100800 */
[----:B------:R-:W-:Y:S01]  /*9db0*/  IABS R47, R12 ;  /* 0x0000000c002f7213 */ /* 0x000fe20000000000 */
[----:B------:R-:W-:Y:S01]  /*9dc0*/  @!P0 IMAD.MOV R13, RZ, RZ, -R13 ;  /* 0x000000ffff0d8224 */ /* 0x000fe200078e0a0d */
[----:B------:R-:W-:Y:S01]  /*9dd0*/  IABS R4, R5 ;  /* 0x0000000500047213 */ /* 0x000fe20000000000 */
[----:B------:R-:W-:Y:S01]  /*9de0*/  @!P6 IMAD.MOV R11, RZ, RZ, -R11 ;  /* 0x000000ffff0be224 */ /* 0x000fe200078e0a0b */
[----:B------:R-:W-:-:S02]  /*9df0*/  ISETP.GE.AND P0, PT, R12, RZ, PT ;  /* 0x000000ff0c00720c */ /* 0x000fc40003f06270 */
[----:B------:R-:W-:Y:S01]  /*9e00*/  STL [R1+0xe50], R13 ;  /* 0x000e500d01007387 */ /* 0x000fe20000100800 */
[----:B------:R-:W-:Y:S01]  /*9e10*/  @!P5 IMAD.IADD R2, R2, 0x1, -R8 ;  /* 0x000000010202d824 */ /* 0x000fe200078e0a08 */
[----:B------:R-:W-:Y:S01]  /*9e20*/  ISETP.GE.AND P6, PT, R5, RZ, PT ;  /* 0x000000ff0500720c */ /* 0x000fe20003fc6270 */
[C---:B0-----:R-:W-:Y:S01]  /*9e30*/  IMAD.HI.U32 R14, R9.reuse, R48, RZ ;  /* 0x00000030090e7227 */ /* 0x041fe200078e00ff */
[----:B------:R0:W-:Y:S01]  /*9e40*/  STL [R1+0xe70], R11 ;  /* 0x000e700b01007387 */ /* 0x0001e20000100800 */
[----:B------:R-:W-:Y:S02]  /*9e50*/  LOP3.LUT R15, R10, 0xbc, RZ, 0xfc, !PT ;  /* 0x000000bc0a0f7812 */ /* 0x000fe400078efcff */
[----:B------:R-:W-:Y:S01]  /*9e60*/  IMAD.MOV R14, RZ, RZ, -R14 ;  /* 0x000000ffff0e7224 */ /* 0x000fe200078e0a0e */
[----:B------:R-:W-:Y:S01]  /*9e70*/  ISETP.GT.U32.AND P5, PT, R8, R2, PT ;  /* 0x000000020800720c */ /* 0x000fe20003fa4070 */
[----:B------:R-:W-:Y:S01]  /*9e80*/  @!P4 IMAD.IADD R6, R6, 0x1, -R8 ;  /* 0x000000010606c824 */ /* 0x000fe200078e0a08 */
[----:B------:R-:W-:Y:S01]  /*9e90*/  LOP3.LUT R5, R10, 0xbe, RZ, 0xfc, !PT ;  /* 0x000000be0a057812 */ /* 0x000fe200078efcff */
[----:B------:R-:W-:Y:S01]  /*9ea0*/  IMAD R48, R8, R14, R48 ;  /* 0x0000000e08307224 */ /* 0x000fe200078e0230 */
[C---:B------:R-:W-:Y:S01]  /*9eb0*/  LOP3.LUT R14, R10.reuse, 0xbb, RZ, 0xfc, !PT ;  /* 0x000000bb0a0e7812 */ /* 0x040fe200078efcff */
[----:B------:R-:W-:Y:S01]  /*9ec0*/  IMAD.HI.U32 R12, R9, R4, RZ ;  /* 0x00000004090c7227 */ /* 0x000fe200078e00ff */
[----:B0-----:R-:W-:-:S02]  /*9ed0*/  LOP3.LUT R11, R10, 0xbd, RZ, 0xfc, !PT ;  /* 0x000000bd0a0b7812 */ /* 0x001fc400078efcff */
[C---:B------:R-:W-:Y:S01]  /*9ee0*/  ISETP.GT.U32.AND P4, PT, R8.reuse, R48, PT ;  /* 0x000000300800720c */ /* 0x040fe20003f84070 */
[----:B------:R-:W-:Y:S01]  /*9ef0*/  IMAD.HI.U32 R13, R9, R47, RZ ;  /* 0x0000002f090d7227 */ /* 0x000fe200078e00ff */
[----:B------:R-:W-:Y:S02]  /*9f00*/  IABS R17, R14 ;  /* 0x0000000e00117213 */ /* 0x000fe40000000000 */
[----:B------:R-:W-:Y:S01]  /*9f10*/  IABS R16, R15 ;  /* 0x0000000f00107213 */ /* 0x000fe20000000000 */
[----:B------:R-:W-:Y:S02]  /*9f20*/  IMAD.MOV R12, RZ, RZ, -R12 ;  /* 0x000000ffff0c7224 */ /* 0x000fe400078e0a0c */
[----:B------:R-:W-:Y:S02]  /*9f30*/  IMAD.MOV R13, RZ, RZ, -R13 ;  /* 0x000000ffff0d7224 */ /* 0x000fe400078e0a0d */
[C---:B------:R-:W-:Y:S01]  /*9f40*/  IMAD R4, R8.reuse, R12, R4 ;  /* 0x0000000c08047224 */ /* 0x040fe200078e0204 */
[----:B------:R-:W-:Y:S01]  /*9f50*/  IABS R12, R5 ;  /* 0x00000005000c7213 */ /* 0x000fe20000000000 */
[----:B------:R-:W-:Y:S01]  /*9f60*/  IMAD R47, R8, R13, R47 ;  /* 0x0000000d082f7224 */ /* 0x000fe200078e022f */
[----:B------:R-:W-:Y:S01]  /*9f70*/  IABS R13, R11 ;  /* 0x0000000b000d7213 */ /* 0x000fe20000000000 */
[--C-:B------:R-:W-:Y:S01]  /*9f80*/  @!P4 IMAD.IADD R48, R48, 0x1, -R8.reuse ;  /* 0x000000013030c824 */ /* 0x100fe200078e0a08 */
[----:B------:R-:W-:Y:S01]  /*9f90*/  ISETP.GT.U32.AND P4, PT, R8, R4, PT ;  /* 0x000000040800720c */ /* 0x000fe20003f84070 */
[----:B------:R-:W-:Y:S01]  /*9fa0*/  @!P5 IMAD.IADD R2, R2, 0x1, -R8 ;  /* 0x000000010202d824 */ /* 0x000fe200078e0a08 */
[----:B------:R-:W-:Y:S01]  /*9fb0*/  ISETP.GT.U32.AND P5, PT, R8, R47, PT ;  /* 0x0000002f0800720c */ /* 0x000fe20003fa4070 */
[----:B------:R-:W-:-:S02]  /*9fc0*/  IMAD.MOV.U32 R18, RZ, RZ, R6 ;  /* 0x000000ffff127224 */ /* 0x000fc400078e0006 */
[----:B------:R-:W-:-:S04]  /*9fd0*/  IMAD.HI.U32 R6, R9, R17, RZ ;  /* 0x0000001109067227 */ /* 0x000fc800078e00ff */
[----:B------:R-:W-:Y:S01]  /*9fe0*/  @!P3 IMAD.MOV R18, RZ, RZ, -R18 ;  /* 0x000000ffff12b224 */ /* 0x000fe200078e0a12 */
[----:B------:R-:W-:Y:S01]  /*9ff0*/  ISETP.GT.U32.AND P3, PT, R8, R48, PT ;  /* 0x000000300800720c */ /* 0x000fe20003f64070 */
[----:B------:R-:W-:Y:S01]  /*a000*/  @!P2 IMAD.MOV R2, RZ, RZ, -R2 ;  /* 0x000000ffff02a224 */ /* 0x000fe200078e0a02 */
[----:B------:R-:W-:Y:S01]  /*a010*/  ISETP.GE.AND P2, PT, R14, RZ, PT ;  /* 0x000000ff0e00720c */ /* 0x000fe20003f46270 */
[----:B------:R-:W-:Y:S01]  /*a020*/  IMAD.MOV R6, RZ, RZ, -R6 ;  /* 0x000000ffff067224 */ /* 0x000fe200078e0a06 */
[----:B------:R-:W-:Y:S01]  /*a030*/  STL [R1+0xe6c], R18 ;  /* 0x000e6c1201007387 */ /* 0x000fe20000100800 */
[--C-:B------:R-:W-:Y:S02]  /*a040*/  @!P4 IMAD.IADD R4, R4, 0x1, -R8.reuse ;  /* 0x000000010404c824 */ /* 0x100fe400078e0a08 */
[----:B------:R-:W-:Y:S01]  /*a050*/  @!P5 IMAD.IADD R47, R47, 0x1, -R8 ;  /* 0x000000012f2fd824 */ /* 0x000fe200078e0a08 */
[----:B------:R0:W-:Y:S01]  /*a060*/  STL [R1+0xe68], R2 ;  /* 0x000e680201007387 */ /* 0x0001e20000100800 */
[----:B------:R-:W-:Y:S01]  /*a070*/  IMAD.HI.U32 R14, R9, R12, RZ ;  /* 0x0000000c090e7227 */ /* 0x000fe200078e00ff */
[----:B------:R-:W-:-:S02]  /*a080*/  ISETP.GT.U32.AND P4, PT, R8, R4, PT ;  /* 0x000000040800720c */ /* 0x000fc40003f84070 */
[----:B------:R-:W-:Y:S01]  /*a090*/  ISETP.GT.U32.AND P5, PT, R8, R47, PT ;  /* 0x0000002f0800720c */ /* 0x000fe20003fa4070 */
[----:B------:R-:W-:Y:S02]  /*a0a0*/  @!P3 IMAD.IADD R48, R48, 0x1, -R8 ;  /* 0x000000013030b824 */ /* 0x000fe400078e0a08 */
[----:B------:R-:W-:Y:S02]  /*a0b0*/  IMAD.MOV R14, RZ, RZ, -R14 ;  /* 0x000000ffff0e7224 */ /* 0x000fe400078e0a0e */
[----:B------:R-:W-:Y:S02]  /*a0c0*/  @!P1 IMAD.MOV R48, RZ, RZ, -R48 ;  /* 0x000000ffff309224 */ /* 0x000fe400078e0a30 */
[----:B0-----:R-:W-:Y:S02]  /*a0d0*/  IMAD R2, R8, R6, R17 ;  /* 0x0000000608027224 */ /* 0x001fe400078e0211 */
[----:B------:R-:W-:-:S03]  /*a0e0*/  IMAD.HI.U32 R6, R9, R13, RZ ;  /* 0x0000000d09067227 */ /* 0x000fc600078e00ff */
[----:B------:R-:W-:Y:S01]  /*a0f0*/  ISETP.GT.U32.AND P3, PT, R8, R2, PT ;  /* 0x000000020800720c */ /* 0x000fe20003f64070 */
[----:B------:R-:W-:-:S04]  /*a100*/  IMAD.HI.U32 R17, R9, R16, RZ ;  /* 0x0000001009117227 */ /* 0x000fc800078e00ff */
[----:B------:R-:W-:Y:S02]  /*a110*/  IMAD.MOV R6, RZ, RZ, -R6 ;  /* 0x000000ffff067224 */ /* 0x000fe400078e0a06 */
[----:B------:R-:W-:Y:S02]  /*a120*/  IMAD.MOV R17, RZ, RZ, -R17 ;  /* 0x000000ffff117224 */ /* 0x000fe400078e0a11 */
[----:B------:R-:W-:Y:S01]  /*a130*/  IMAD R13, R8, R6, R13 ;  /* 0x00000006080d7224 */ /* 0x000fe200078e020d */
[----:B------:R-:W-:Y:S01]  /*a140*/  LOP3.LUT R6, R10, 0xbf, RZ, 0xfc, !PT ;  /* 0x000000bf0a067812 */ /* 0x000fe200078efcff */
[--C-:B------:R-:W-:Y:S02]  /*a150*/  @!P4 IMAD.IADD R4, R4, 0x1, -R8.reuse ;  /* 0x000000010404c824 */ /* 0x100fe400078e0a08 */
[----:B------:R-:W-:Y:S01]  /*a160*/  @!P5 IMAD.IADD R47, R47, 0x1, -R8 ;  /* 0x000000012f2fd824 */ /* 0x000fe200078e0a08 */
[----:B------:R-:W-:Y:S01]  /*a170*/  ISETP.GE.AND P5, PT, R15, RZ, PT ;  /* 0x000000ff0f00720c */ /* 0x000fe20003fa6270 */
[C---:B------:R-:W-:Y:S01]  /*a180*/  IMAD R15, R8.reuse, R17, R16 ;  /* 0x00000011080f7224 */ /* 0x040fe200078e0210 */
[----:B------:R-:W-:Y:S01]  /*a190*/  ISETP.GT.U32.AND P4, PT, R8, R13, PT ;  /* 0x0000000d0800720c */ /* 0x000fe20003f84070 */
[----:B------:R-:W-:-:S02]  /*a1a0*/  @!P3 IMAD.IADD R2, R2, 0x1, -R8 ;  /* 0x000000010202b824 */ /* 0x000fc400078e0a08 */
[C---:B------:R-:W-:Y:S01]  /*a1b0*/  IMAD R12, R8.reuse, R14, R12 ;  /* 0x0000000e080c7224 */ /* 0x040fe200078e020c */
[C---:B------:R-:W-:Y:S01]  /*a1c0*/  ISETP.GT.U32.AND P1, PT, R8.reuse, R15, PT ;  /* 0x0000000f0800720c */ /* 0x040fe20003f24070 */
[----:B------:R-:W-:Y:S01]  /*a1d0*/  IMAD.MOV.U32 R18, RZ, RZ, R4 ;  /* 0x000000ffff127224 */ /* 0x000fe200078e0004 */
[----:B------:R-:W-:Y:S01]  /*a1e0*/  ISETP.GT.U32.AND P3, PT, R8, R2, PT ;  /* 0x000000020800720c */ /* 0x000fe20003f64070 */
[----:B------:R-:W-:Y:S01]  /*a1f0*/  @!P0 IMAD.MOV R47, RZ, RZ, -R47 ;  /* 0x000000ffff2f8224 */ /* 0x000fe200078e0a2f */
[----:B------:R-:W-:Y:S01]  /*a200*/  LOP3.LUT R4, R10, 0xc0, RZ, 0xfc, !PT ;  /* 0x000000c00a047812 */ /* 0x000fe200078efcff */
[----:B------:R-:W-:Y:S01]  /*a210*/  @!P6 IMAD.MOV R18, RZ, RZ, -R18 ;  /* 0x000000ffff12e224 */ /* 0x000fe200078e0a12 */
[----:B------:R-:W-:Y:S02]  /*a220*/  ISETP.GT.U32.AND P6, PT, R8, R12, PT ;  /* 0x0000000c0800720c */ /* 0x000fe40003fc4070 */
[----:B------:R-:W-:Y:S01]  /*a230*/  IABS R46, R4 ;  /* 0x00000004002e7213 */ /* 0x000fe20000000000 */
[--C-:B------:R-:W-:Y:S01]  /*a240*/  @!P4 IMAD.IADD R13, R13, 0x1, -R8.reuse ;  /* 0x000000010d0dc824 */ /* 0x100fe200078e0a08 */
[----:B------:R-:W-:Y:S01]  /*a250*/  IABS R14, R6 ;  /* 0x00000006000e7213 */ /* 0x000fe20000000000 */
[----:B------:R0:W-:Y:S01]  /*a260*/  STL [R1+0xe28], R18 ;  /* 0x000e281201007387 */ /* 0x0001e20000100800 */
[----:B------:R-:W-:Y:S01]  /*a270*/  ISETP.GE.AND P0, PT, R11, RZ, PT ;  /* 0x000000ff0b00720c */ /* 0x000fe20003f06270 */
[--C-:B------:R-:W-:Y:S01]  /*a280*/  @!P1 IMAD.IADD R15, R15, 0x1, -R8.reuse ;  /* 0x000000010f0f9824 */ /* 0x100fe200078e0a08 */
[----:B------:R-:W-:Y:S01]  /*a290*/  ISETP.GE.AND P1, PT, R6, RZ, PT ;  /* 0x000000ff0600720c */ /* 0x000fe20003f26270 */
[----:B------:R-:W-:Y:S01]  /*a2a0*/  @!P3 IMAD.IADD R2, R2, 0x1, -R8 ;  /* 0x000000010202b824 */ /* 0x000fe200078e0a08 */
[----:B------:R-:W-:Y:S01]  /*a2b0*/  ISETP.GE.AND P3, PT, R5, RZ, PT ;  /* 0x000000ff0500720c */ /* 0x000fe20003f66270 */
[----:B------:R-:W-:Y:S01]  /*a2c0*/  IMAD.HI.U32 R5, R9, R46, RZ ;  /* 0x0000002e09057227 */ /* 0x000fe200078e00ff */
[----:B------:R-:W-:-:S02]  /*a2d0*/  ISETP.GT.U32.AND P4, PT, R8, R15, PT ;  /* 0x0000000f0800720c */ /* 0x000fc40003f84070 */
[----:B------:R-:W-:Y:S01]  /*a2e0*/  LOP3.LUT R6, R10, 0xc3, RZ, 0xfc, !PT ;  /* 0x000000c30a067812 */ /* 0x000fe200078efcff */
[----:B------:R-:W-:Y:S01]  /*a2f0*/  @!P6 IMAD.IADD R12, R12, 0x1, -R8 ;  /* 0x000000010c0ce824 */ /* 0x000fe200078e0a08 */
[----:B------:R-:W-:Y:S01]  /*a300*/  ISETP.GT.U32.AND P6, PT, R8, R13, PT ;  /* 0x0000000d0800720c */ /* 0x000fe20003fc4070 */
[----:B------:R-:W-:-:S04]  /*a310*/  IMAD.HI.U32 R11, R9, R14, RZ ;  /* 0x0000000e090b7227 */ /* 0x000fc800078e00ff */
[----:B------:R-:W-:Y:S02]  /*a320*/  IMAD.MOV R5, RZ, RZ, -R5 ;  /* 0x000000ffff057224 */ /* 0x000fe400078e0a05 */
[----:B------:R-:W-:Y:S02]  /*a330*/  IMAD.MOV.U32 R16, RZ, RZ, R2 ;  /* 0x000000ffff107224 */ /* 0x000fe400078e0002 */
[----:B------:R-:W-:Y:S02]  /*a340*/  IMAD.MOV R11, RZ, RZ, -R11 ;  /* 0x000000ffff0b7224 */ /* 0x000fe400078e0a0b */
[C---:B------:R-:W-:Y:S02]  /*a350*/  IMAD R46, R8.reuse, R5, R46 ;  /* 0x00000005082e7224 */ /* 0x040fe400078e022e */
[----:B------:R-:W-:Y:S01]  /*a360*/  @!P2 IMAD.MOV R16, RZ, RZ, -R16 ;  /* 0x000000ffff10a224 */ /* 0x000fe200078e0a10 */
[C---:B------:R-:W-:Y:S01]  /*a370*/  ISETP.GT.U32.AND P2, PT, R8.reuse, R12, PT ;  /* 0x0000000c0800720c */ /* 0x040fe20003f44070 */
[----:B------:R-:W-:Y:S01]  /*a380*/  IMAD R2, R8, R11, R14 ;  /* 0x0000000b08027224 */ /* 0x000fe200078e020e */
[----:B------:R-:W-:Y:S01]  /*a390*/  LOP3.LUT R14, R10, 0xc1, RZ, 0xfc, !PT ;  /* 0x000000c10a0e7812 */ /* 0x000fe200078efcff */
[--C-:B------:R-:W-:Y:S01]  /*a3a0*/  @!P6 IMAD.IADD R13, R13, 0x1, -R8.reuse ;  /* 0x000000010d0de824 */ /* 0x100fe200078e0a08 */
[C---:B------:R-:W-:Y:S01]  /*a3b0*/  ISETP.GT.U32.AND P6, PT, R8.reuse, R46, PT ;  /* 0x0000002e0800720c */ /* 0x040fe20003fc4070 */
[--C-:B------:R-:W-:Y:S01]  /*a3c0*/  @!P4 IMAD.IADD R15, R15, 0x1, -R8.reuse ;  /* 0x000000010f0fc824 */ /* 0x100fe200078e0a08 */
[----:B------:R-:W-:Y:S01]  /*a3d0*/  ISETP.GT.U32.AND P4, PT, R8, R2, PT ;  /* 0x000000020800720c */ /* 0x000fe20003f84070 */
[----:B------:R1:W-:Y:S01]  /*a3e0*/  STL [R1+0xe24], R16 ;  /* 0x000e241001007387 */ /* 0x0003e20000100800 */
[----:B------:R-:W-:Y:S01]  /*a3f0*/  LOP3.LUT R11, R10, 0xc2, RZ, 0xfc, !PT ;  /* 0x000000c20a0b7812 */ /* 0x000fe200078efcff */
[----:B0-----:R-:W-:Y:S01]  /*a400*/  IMAD.MOV.U32 R18, RZ, RZ, R15 ;  /* 0x000000ffff127224 */ /* 0x001fe200078e000f */
[----:B------:R-:W-:Y:S01]  /*a410*/  IABS R45, R14 ;  /* 0x0000000e002d7213 */ /* 0x000fe20000000000 */
[----:B------:R-:W-:Y:S01]  /*a420*/  @!P0 IMAD.MOV R13, RZ, RZ, -R13 ;  /* 0x000000ffff0d8224 */ /* 0x000fe200078e0a0d */
[----:B------:R-:W-:Y:S01]  /*a430*/  IABS R5, R11 ;  /* 0x0000000b00057213 */ /* 0x000fe20000000000 */
[----:B------:R-:W-:Y:S01]  /*a440*/  @!P2 IMAD.IADD R12, R12, 0x1, -R8 ;  /* 0x000000010c0ca824 */ /* 0x000fe200078e0a08 */
[----:B------:R-:W-:Y:S01]  /*a450*/  ISETP.GE.AND P2, PT, R4, RZ, PT ;  /* 0x000000ff0400720c */ /* 0x000fe20003f46270 */
[----:B------:R-:W-:Y:S01]  /*a460*/  @!P5 IMAD.MOV R18, RZ, RZ, -R18 ;  /* 0x000000ffff12d224 */ /* 0x000fe200078e0a12 */
[----:B------:R-:W-:Y:S01]  /*a470*/  LOP3.LUT R15, R10, 0xc5, RZ, 0xfc, !PT ;  /* 0x000000c50a0f7812 */ /* 0x000fe200078efcff */
[----:B------:R-:W-:Y:S01]  /*a480*/  @!P6 IMAD.IADD R46, R46, 0x1, -R8 ;  /* 0x000000012e2ee824 */ /* 0x000fe200078e0a08 */
[----:B-1----:R-:W-:Y:S01]  /*a490*/  IABS R16, R6 ;  /* 0x0000000600107213 */ /* 0x002fe20000000000 */
[C---:B------:R-:W-:Y:S01]  /*a4a0*/  IMAD.HI.U32 R17, R9.reuse, R5, RZ ;  /* 0x0000000509117227 */ /* 0x040fe200078e00ff */
[----:B------:R-:W-:Y:S02]  /*a4b0*/  STL [R1+0xe14], R18 ;  /* 0x000e141201007387 */ /* 0x000fe40000100800 */
[----:B------:R-:W-:Y:S01]  /*a4c0*/  ISETP.GT.U32.AND P6, PT, R8, R46, PT ;  /* 0x0000002e0800720c */ /* 0x000fe20003fc4070 */
[----:B------:R-:W-:Y:S01]  /*a4d0*/  IMAD.MOV.U32 R4, RZ, RZ, R16 ;  /* 0x000000ffff047224 */ /* 0x000fe200078e0010 */
[----:B------:R0:W-:Y:S01]  /*a4e0*/  STL [R1+0xe40], R13 ;  /* 0x000e400d01007387 */ /* 0x0001e20000100800 */
[----:B------:R-:W-:-:S04]  /*a4f0*/  IMAD.HI.U32 R16, R9, R45, RZ ;  /* 0x0000002d09107227 */ /* 0x000fc800078e00ff */
[----:B------:R-:W-:Y:S01]  /*a500*/  @!P4 IMAD.IADD R2, R2, 0x1, -R8 ;  /* 0x000000010202c824 */ /* 0x000fe200078e0a08 */
[----:B------:R-:W-:Y:S01]  /*a510*/  ISETP.GE.AND P4, PT, R14, RZ, PT ;  /* 0x000000ff0e00720c */ /* 0x000fe20003f86270 */
[----:B------:R-:W-:Y:S01]  /*a520*/  IMAD.HI.U32 R14, R9, R4, RZ ;  /* 0x00000004090e7227 */ /* 0x000fe200078e00ff */
[----:B0-----:R-:W-:-:S03]  /*a530*/  IABS R13, R15 ;  /* 0x0000000f000d7213 */ /* 0x001fc60000000000 */
[----:B------:R-:W-:Y:S01]  /*a540*/  IMAD.MOV R16, RZ, RZ, -R16 ;  /* 0x000000ffff107224 */ /* 0x000fe200078e0a10 */
[C---:B------:R-:W-:Y:S01]  /*a550*/  ISETP.GT.U32.AND P5, PT, R8.reuse, R2, PT ;  /* 0x000000020800720c */ /* 0x040fe20003fa4070 */
[----:B------:R-:W-:Y:S02]  /*a560*/  IMAD.MOV R17, RZ, RZ, -R17 ;  /* 0x000000ffff117224 */ /* 0x000fe400078e0a11 */
[----:B------:R-:W-:Y:S01]  /*a570*/  IMAD R45, R8, R16, R45 ;  /* 0x00000010082d7224 */ /* 0x000fe200078e022d */
[----:B------:R-:W-:Y:S01]  /*a580*/  LOP3.LUT R16, R10, 0xc4, RZ, 0xfc, !PT ;  /* 0x000000c40a107812 */ /* 0x000fe200078efcff */
[----:B------:R-:W-:Y:S02]  /*a590*/  IMAD.MOV R14, RZ, RZ, -R14 ;  /* 0x000000ffff0e7224 */ /* 0x000fe400078e0a0e */
[C---:B------:R-:W-:Y:S01]  /*a5a0*/  IMAD R5, R8.reuse, R17, R5 ;  /* 0x0000001108057224 */ /* 0x040fe200078e0205 */
[C---:B------:R-:W-:Y:S01]  /*a5b0*/  ISETP.GT.U32.AND P0, PT, R8.reuse, R45, PT ;  /* 0x0000002d0800720c */ /* 0x040fe20003f04070 */
[----:B------:R-:W-:-:S02]  /*a5c0*/  IMAD R4, R8, R14, R4 ;  /* 0x0000000e08047224 */ /* 0x000fc400078e0204 */
[----:B------:R-:W-:Y:S01]  /*a5d0*/  @!P3 IMAD.MOV R12, RZ, RZ, -R12 ;  /* 0x000000ffff0cb224 */ /* 0x000fe200078e0a0c */
[----:B------:R-:W-:Y:S01]  /*a5e0*/  ISETP.GT.U32.AND P3, PT, R8, R5, PT ;  /* 0x000000050800720c */ /* 0x000fe20003f64070 */
[--C-:B------:R-:W-:Y:S01]  /*a5f0*/  @!P6 IMAD.IADD R46, R46, 0x1, -R8.reuse ;  /* 0x000000012e2ee824 */ /* 0x100fe200078e0a08 */
[----:B------:R-:W-:Y:S01]  /*a600*/  ISETP.GT.U32.AND P6, PT, R8, R4, PT ;  /* 0x000000040800720c */ /* 0x000fe20003fc4070 */
[----:B------:R-:W-:Y:S01]  /*a610*/  @!P5 IMAD.IADD R2, R2, 0x1, -R8 ;  /* 0x000000010202d824 */ /* 0x000fe200078e0a08 */
[----:B------:R0:W-:Y:S01]  /*a620*/  STL [R1+0xe5c], R12 ;  /* 0x000e5c0c01007387 */ /* 0x0001e20000100800 */
[----:B------:R-:W-:Y:S01]  /*a630*/  ISETP.GE.AND P5, PT, R11, RZ, PT ;  /* 0x000000ff0b00720c */ /* 0x000fe20003fa6270 */
[----:B------:R-:W-:Y:S01]  /*a640*/  @!P2 IMAD.MOV R46, RZ, RZ, -R46 ;  /* 0x000000ffff2ea224 */ /* 0x000fe200078e0a2e */
[----:B------:R-:W-:Y:S01]  /*a650*/  LOP3.LUT R11, R10, 0xc6, RZ, 0xfc, !PT ;  /* 0x000000c60a0b7812 */ /* 0x000fe200078efcff */
[----:B------:R-:W-:Y:S02]  /*a660*/  IMAD.MOV.U32 R17, RZ, RZ, R2 ;  /* 0x000000ffff117224 */ /* 0x000fe400078e0002 */
[--C-:B------:R-:W-:Y:S01]  /*a670*/  @!P0 IMAD.IADD R45, R45, 0x1, -R8.reuse ;  /* 0x000000012d2d8824 */ /* 0x100fe200078e0a08 */
[----:B------:R-:W-:Y:S01]  /*a680*/  ISETP.GE.AND P0, PT, R6, RZ, PT ;  /* 0x000000ff0600720c */ /* 0x000fe20003f06270 */
[----:B------:R-:W-:Y:S01]  /*a690*/  IMAD.MOV.U32 R6, RZ, RZ, R13 ;  /* 0x000000ffff067224 */ /* 0x000fe200078e000d */
[----:B------:R-:W-:Y:S01]  /*a6a0*/  IABS R18, R11 ;  /* 0x0000000b00127213 */ /* 0x000fe20000000000 */
[--C-:B------:R-:W-:Y:S01]  /*a6b0*/  @!P3 IMAD.IADD R5, R5, 0x1, -R8.reuse ;  /* 0x000000010505b824 */ /* 0x100fe200078e0a08 */
[----:B0-----:R-:W-:Y:S01]  /*a6c0*/  IABS R12, R16 ;  /* 0x00000010000c7213 */ /* 0x001fe20000000000 */
[----:B------:R-:W-:Y:S01]  /*a6d0*/  @!P6 IMAD.IADD R4, R4, 0x1, -R8 ;  /* 0x000000010404e824 */ /* 0x000fe200078e0a08 */
[C---:B------:R-:W-:Y:S01]  /*a6e0*/  ISETP.GT.U32.AND P3, PT, R8.reuse, R45, PT ;  /* 0x0000002d0800720c */ /* 0x040fe20003f64070 */
[----:B------:R-:W-:Y:S01]  /*a6f0*/  IMAD.HI.U32 R13, R9, R6, RZ ;  /* 0x00000006090d7227 */ /* 0x000fe200078e00ff */
[----:B------:R-:W-:-:S03]  /*a700*/  ISETP.GT.U32.AND P6, PT, R8, R5, PT ;  /* 0x000000050800720c */ /* 0x000fc60003fc4070 */
[----:B------:R-:W-:Y:S02]  /*a710*/  IMAD.MOV R13, RZ, RZ, -R13 ;  /* 0x000000ffff0d7224 */ /* 0x000fe400078e0a0d */
[----:B------:R-:W-:-:S04]  /*a720*/  IMAD.HI.U32 R14, R9, R12, RZ ;  /* 0x0000000c090e7227 */ /* 0x000fc800078e00ff */
[----:B------:R-:W-:Y:S01]  /*a730*/  IMAD R6, R8, R13, R6 ;  /* 0x0000000d08067224 */ /* 0x000fe200078e0206 */
[----:B------:R-:W-:Y:S01]  /*a740*/  LOP3.LUT R13, R10, 0xc8, RZ, 0xfc, !PT ;  /* 0x000000c80a0d7812 */ /* 0x000fe200078efcff */
[----:B------:R-:W-:Y:S02]  /*a750*/  IMAD.MOV R14, RZ, RZ, -R14 ;  /* 0x000000ffff0e7224 */ /* 0x000fe400078e0a0e */
[----:B------:R-:W-:Y:S01]  /*a760*/  @!P6 IMAD.IADD R5, R5, 0x1, -R8 ;  /* 0x000000010505e824 */ /* 0x000fe200078e0a08 */
[C---:B------:R-:W-:Y:S01]  /*a770*/  ISETP.GT.U32.AND P6, PT, R8.reuse, R6, PT ;  /* 0x000000060800720c */ /* 0x040fe20003fc4070 */
[----:B------:R-:W-:Y:S01]  /*a780*/  IMAD R2, R8, R14, R12 ;  /* 0x0000000e08027224 */ /* 0x000fe200078e020c */
[----:B------:R-:W-:Y:S01]  /*a790*/  LOP3.LUT R12, R10, 0xc7, RZ, 0xfc, !PT ;  /* 0x000000c70a0c7812 */ /* 0x000fe200078efcff */
[----:B------:R-:W-:Y:S01]  /*a7a0*/  @!P1 IMAD.MOV R17, RZ, RZ, -R17 ;  /* 0x000000ffff119224 */ /* 0x000fe200078e0a11 */
[C---:B------:R-:W-:Y:S01]  /*a7b0*/  ISETP.GT.U32.AND P1, PT, R8.reuse, R4, PT ;  /* 0x000000040800720c */ /* 0x040fe20003f24070 */
[----:B------:R-:W-:Y:S01]  /*a7c0*/  @!P3 IMAD.IADD R45, R45, 0x1, -R8 ;  /* 0x000000012d2db824 */ /* 0x000fe200078e0a08 */
[----:B------:R-:W-:Y:S01]  /*a7d0*/  IABS R14, R12 ;  /* 0x0000000c000e7213 */ /* 0x000fe20000000000 */
[----:B------:R-:W-:Y:S01]  /*a7e0*/  IMAD.HI.U32 R19, R9, R18, RZ ;  /* 0x0000001209137227 */ /* 0x000fe200078e00ff */
[----:B------:R0:W-:Y:S01]  /*a7f0*/  STL [R1+0xe4c], R17 ;  /* 0x000e4c1101007387 */ /* 0x0001e20000100800 */
[----:B------:R-:W-:-:S02]  /*a800*/  ISETP.GT.U32.AND P3, PT, R8, R2, PT ;  /* 0x000000020800720c */ /* 0x000fc40003f64070 */
[----:B------:R-:W-:Y:S02]  /*a810*/  IMAD.MOV R19, RZ, RZ, -R19 ;  /* 0x000000ffff137224 */ /* 0x000fe400078e0a13 */
[--C-:B------:R-:W-:Y:S02]  /*a820*/  @!P6 IMAD.IADD R6, R6, 0x1, -R8.reuse ;  /* 0x000000010606e824 */ /* 0x100fe400078e0a08 */
[----:B------:R-:W-:Y:S01]  /*a830*/  IMAD.MOV.U32 R21, RZ, RZ, R5 ;  /* 0x000000ffff157224 */ /* 0x000fe200078e0005 */
[----:B------:R-:W-:Y:S01]  /*a840*/  LOP3.LUT R5, R10, 0xc9, RZ, 0xfc, !PT ;  /* 0x000000c90a057812 */ /* 0x000fe200078efcff */
[--C-:B------:R-:W-:Y:S01]  /*a850*/  @!P1 IMAD.IADD R4, R4, 0x1, -R8.reuse ;  /* 0x0000000104049824 */ /* 0x100fe200078e0a08 */
[----:B------:R-:W-:Y:S01]  /*a860*/  ISETP.GT.U32.AND P6, PT, R8, R6, PT ;  /* 0x000000060800720c */ /* 0x000fe20003fc4070 */
[----:B0-----:R-:W-:Y:S01]  /*a870*/  IMAD.HI.U32 R17, R9, R14, RZ ;  /* 0x0000000e09117227 */ /* 0x001fe200078e00ff */
[----:B------:R-:W-:Y:S02]  /*a880*/  ISETP.GE.AND P1, PT, R16, RZ, PT ;  /* 0x000000ff1000720c */ /* 0x000fe40003f26270 */
[----:B------:R-:W-:Y:S01]  /*a890*/  IABS R16, R13 ;  /* 0x0000000d00107213 */ /* 0x000fe20000000000 */
[----:B------:R-:W-:Y:S01]  /*a8a0*/  IMAD.MOV R17, RZ, RZ, -R17 ;  /* 0x000000ffff117224 */ /* 0x000fe200078e0a11 */
[----:B------:R-:W-:Y:S01]  /*a8b0*/  IABS R43, R5 ;  /* 0x00000005002b7213 */ /* 0x000fe20000000000 */
[----:B------:R-:W-:Y:S01]  /*a8c0*/  @!P3 IMAD.IADD R2, R2, 0x1, -R8 ;  /* 0x000000010202b824 */ /* 0x000fe200078e0a08 */
[----:B------:R-:W-:Y:S01]  /*a8d0*/  ISETP.GE.AND P3, PT, R15, RZ, PT ;  /* 0x000000ff0f00720c */ /* 0x000fe20003f66270 */
[----:B------:R-:W-:-:S02]  /*a8e0*/  IMAD R14, R8, R17, R14 ;  /* 0x00000011080e7224 */ /* 0x000fc400078e020e */
[----:B------:R-:W-:Y:S01]  /*a8f0*/  IMAD.MOV.U32 R20, RZ, RZ, R4 ;  /* 0x000000ffff147224 */ /* 0x000fe200078e0004 */
[----:B------:R-:W-:Y:S01]  /*a900*/  ISETP.GT.U32.AND P2, PT, R8, R2, PT ;  /* 0x000000020800720c */ /* 0x000fe20003f44070 */
[----:B------:R-:W-:Y:S01]  /*a910*/  @!P6 IMAD.IADD R6, R6, 0x1, -R8 ;  /* 0x000000010606e824 */ /* 0x000fe200078e0a08 */
[----:B------:R-:W-:Y:S01]  /*a920*/  ISETP.GT.U32.AND P6, PT, R8, R14, PT ;  /* 0x0000000e0800720c */ /* 0x000fe20003fc4070 */
[----:B------:R-:W-:-:S04]  /*a930*/  IMAD.HI.U32 R4, R9, R16, RZ ;  /* 0x0000001009047227 */ /* 0x000fc800078e00ff */
[C---:B------:R-:W-:Y:S02]  /*a940*/  IMAD R15, R8.reuse, R19, R18 ;  /* 0x00000013080f7224 */ /* 0x040fe400078e0212 */
[----:B------:R-:W-:Y:S02]  /*a950*/  IMAD.MOV R4, RZ, RZ, -R4 ;  /* 0x000000ffff047224 */ /* 0x000fe400078e0a04 */
[----:B------:R-:W-:Y:S01]  /*a960*/  @!P4 IMAD.MOV R45, RZ, RZ, -R45 ;  /* 0x000000ffff2dc224 */ /* 0x000fe200078e0a2d */
[C---:B------:R-:W-:Y:S01]  /*a970*/  ISETP.GT.U32.AND P4, PT, R8.reuse, R15, PT ;  /* 0x0000000f0800720c */ /* 0x040fe20003f84070 */
[----:B------:R-:W-:Y:S01]  /*a980*/  @!P5 IMAD.MOV R21, RZ, RZ, -R21 ;  /* 0x000000ffff15d224 */ /* 0x000fe200078e0a15 */
[----:B------:R-:W-:Y:S01]  /*a990*/  ISETP.GE.AND P5, PT, R11, RZ, PT ;  /* 0x000000ff0b00720c */ /* 0x000fe20003fa6270 */
[----:B------:R-:W-:Y:S01]  /*a9a0*/  IMAD R16, R8, R4, R16 ;  /* 0x0000000408107224 */ /* 0x000fe200078e0210 */
[----:B------:R-:W-:Y:S01]  /*a9b0*/  LOP3.LUT R4, R10, 0xca, RZ, 0xfc, !PT ;  /* 0x000000ca0a047812 */ /* 0x000fe200078efcff */
[----:B------:R-:W-:Y:S01]  /*a9c0*/  IMAD.MOV.U32 R11, RZ, RZ, R6 ;  /* 0x000000ffff0b7224 */ /* 0x000fe200078e0006 */
[----:B------:R-:W-:Y:S01]  /*a9d0*/  STL [R1+0xe20], R21 ;  /* 0x000e201501007387 */ /* 0x000fe20000100800 */
[----:B------:R-:W-:-:S02]  /*a9e0*/  @!P6 IMAD.IADD R14, R14, 0x1, -R8 ;  /* 0x000000010e0ee824 */ /* 0x000fc400078e0a08 */
[----:B------:R-:W-:Y:S01]  /*a9f0*/  @!P3 IMAD.MOV R11, RZ, RZ, -R11 ;  /* 0x000000ffff0bb224 */ /* 0x000fe200078e0a0b */
[C---:B------:R-:W-:Y:S01]  /*aa00*/  ISETP.GT.U32.AND P3, PT, R8.reuse, R16, PT ;  /* 0x000000100800720c */ /* 0x040fe20003f64070 */
[----:B------:R-:W-:Y:S01]  /*aa10*/  IMAD.HI.U32 R6, R9, R43, RZ ;  /* 0x0000002b09067227 */ /* 0x000fe200078e00ff */
[----:B------:R-:W-:-:S03]  /*aa20*/  ISETP.GT.U32.AND P6, PT, R8, R14, PT ;  /* 0x0000000e0800720c */ /* 0x000fc60003fc4070 */
[--C-:B------:R-:W-:Y:S02]  /*aa30*/  @!P4 IMAD.IADD R15, R15, 0x1, -R8.reuse ;  /* 0x000000010f0fc824 */ /* 0x100fe400078e0a08 */
[----:B------:R-:W-:Y:S01]  /*aa40*/  @!P2 IMAD.IADD R2, R2, 0x1, -R8 ;  /* 0x000000010202a824 */ /* 0x000fe200078e0a08 */
[----:B------:R-:W-:Y:S01]  /*aa50*/  ISETP.GE.AND P2, PT, R13, RZ, PT ;  /* 0x000000ff0d00720c */ /* 0x000fe20003f46270 */
[----:B------:R-:W-:Y:S01]  /*aa60*/  IMAD.MOV R6, RZ, RZ, -R6 ;  /* 0x000000ffff067224 */ /* 0x000fe200078e0a06 */
[C---:B------:R-:W-:Y:S01]  /*aa70*/  ISETP.GT.U32.AND P4, PT, R8.reuse, R15, PT ;  /* 0x0000000f0800720c */ /* 0x040fe20003f84070 */
[----:B------:R-:W-:Y:S01]  /*aa80*/  IMAD.MOV.U32 R18, RZ, RZ, R2 ;  /* 0x000000ffff127224 */ /* 0x000fe200078e0002 */
[----:B------:R-:W-:Y:S01]  /*aa90*/  IABS R2, R4 ;  /* 0x0000000400027213 */ /* 0x000fe20000000000 */
[----:B------:R-:W-:Y:S02]  /*aaa0*/  IMAD R43, R8, R6, R43 ;  /* 0x00000006082b7224 */ /* 0x000fe400078e022b */
[----:B------:R-:W-:-:S02]  /*aab0*/  @!P3 IMAD.IADD R16, R16, 0x1, -R8 ;  /* 0x000000011010b824 */ /* 0x000fc400078e0a08 */
[----:B------:R-:W-:Y:S01]  /*aac0*/  @!P0 IMAD.MOV R20, RZ, RZ, -R20 ;  /* 0x000000ffff148224 */ /* 0x000fe200078e0a14 */
[----:B------:R-:W-:Y:S01]  /*aad0*/  ISETP.GE.AND P0, PT, R12, RZ, PT ;  /* 0x000000ff0c00720c */ /* 0x000fe20003f06270 */
[----:B------:R-:W-:Y:S01]  /*aae0*/  @!P1 IMAD.MOV R18, RZ, RZ, -R18 ;  /* 0x000000ffff129224 */ /* 0x000fe200078e0a12 */
[----:B------:R-:W-:Y:S01]  /*aaf0*/  ISETP.GE.AND P1, PT, R5, RZ, PT ;  /* 0x000000ff0500720c */ /* 0x000fe20003f26270 */
[--C-:B------:R-:W-:Y:S01]  /*ab00*/  @!P6 IMAD.IADD R14, R14, 0x1, -R8.reuse ;  /* 0x000000010e0ee824 */ /* 0x100fe200078e0a08 */
[----:B------:R-:W-:Y:S01]  /*ab10*/  ISETP.GT.U32.AND P6, PT, R8, R43, PT ;  /* 0x0000002b0800720c */ /* 0x000fe20003fc4070 */
[----:B------:R-:W-:Y:S01]  /*ab20*/  STL [R1+0xe30], R20 ;  /* 0x000e301401007387 */ /* 0x000fe20000100800 */
[----:B------:R-:W-:Y:S01]  /*ab30*/  LOP3.LUT R5, R10, 0xcb, RZ, 0xfc, !PT ;  /* 0x000000cb0a057812 */ /* 0x000fe200078efcff */
[----:B------:R-:W-:Y:S01]  /*ab40*/  IMAD.HI.U32 R12, R9, R2, RZ ;  /* 0x00000002090c7227 */ /* 0x000fe200078e00ff */
[----:B------:R-:W-:Y:S01]  /*ab50*/  ISETP.GT.U32.AND P3, PT, R8, R16, PT ;  /* 0x000000100800720c */ /* 0x000fe20003f64070 */
[----:B------:R-:W-:Y:S02]  /*ab60*/  STL [R1+0xe2c], R18 ;  /* 0x000e2c1201007387 */ /* 0x000fe40000100800 */
[----:B------:R-:W-:Y:S01]  /*ab70*/  @!P4 IMAD.IADD R15, R15, 0x1, -R8 ;  /* 0x000000010f0fc824 */ /* 0x000fe200078e0a08 */
[----:B------:R-:W-:Y:S01]  /*ab80*/  ISETP.GE.AND P4, PT, R4, RZ, PT ;  /* 0x000000ff0400720c */ /* 0x000fe20003f86270 */
[----:B------:R0:W-:Y:S01]  /*ab90*/  STL [R1+0xe3c], R11 ;  /* 0x000e3c0b01007387 */ /* 0x0001e20000100800 */
[----:B------:R-:W-:Y:S01]  /*aba0*/  LOP3.LUT R4, R10, 0xcc, RZ, 0xfc, !PT ;  /* 0x000000cc0a047812 */ /* 0x000fe200078efcff */
[----:B------:R-:W-:-:S02]  /*abb0*/  IMAD.MOV R12, RZ, RZ, -R12 ;  /* 0x000000ffff0c7224 */ /* 0x000fc400078e0a0c */
[----:B------:R-:W-:Y:S01]  /*abc0*/  @!P6 IMAD.IADD R43, R43, 0x1, -R8 ;  /* 0x000000012b2be824 */ /* 0x000fe200078e0a08 */
[----:B------:R-:W-:Y:S01]  /*abd0*/  IABS R6, R4 ;  /* 0x0000000400067213 */ /* 0x000fe20000000000 */
[----:B------:R-:W-:Y:S01]  /*abe0*/  IMAD R2, R8, R12, R2 ;  /* 0x0000000c08027224 */ /* 0x000fe200078e0202 */
[----:B------:R-:W-:Y:S01]  /*abf0*/  LOP3.LUT R12, R10, 0xcf, RZ, 0xfc, !PT ;  /* 0x000000cf0a0c7812 */ /* 0x000fe200078efcff */
[----:B------:R-:W-:Y:S01]  /*ac00*/  @!P3 IMAD.IADD R16, R16, 0x1, -R8 ;  /* 0x000000011010b824 */ /* 0x000fe200078e0a08 */
[----:B------:R-:W-:Y:S01]  /*ac10*/  ISETP.GT.U32.AND P6, PT, R8, R43, PT ;  /* 0x0000002b0800720c */ /* 0x000fe20003fc4070 */
[----:B------:R-:W-:Y:S01]  /*ac20*/  @!P0 IMAD.MOV R14, RZ, RZ, -R14 ;  /* 0x000000ffff0e8224 */ /* 0x000fe200078e0a0e */
[----:B0-----:R-:W-:Y:S01]  /*ac30*/  IABS R11, R5 ;  /* 0x00000005000b7213 */ /* 0x001fe20000000000 */
[----:B------:R-:W-:Y:S01]  /*ac40*/  IMAD.MOV.U32 R44, RZ, RZ, R16 ;  /* 0x000000ffff2c7224 */ /* 0x000fe200078e0010 */
[----:B------:R-:W-:Y:S01]  /*ac50*/  ISETP.GE.AND P0, PT, R4, RZ, PT ;  /* 0x000000ff0400720c */ /* 0x000fe20003f06270 */
[----:B------:R-:W-:Y:S01]  /*ac60*/  IMAD.HI.U32 R4, R9, R6, RZ ;  /* 0x0000000609047227 */ /* 0x000fe200078e00ff */
[----:B------:R-:W-:-:S03]  /*ac70*/  ISETP.GT.U32.AND P3, PT, R8, R2, PT ;  /* 0x000000020800720c */ /* 0x000fc60003f64070 */
[----:B------:R-:W-:-:S04]  /*ac80*/  IMAD.HI.U32 R13, R9, R11, RZ ;  /* 0x0000000b090d7227 */ /* 0x000fc800078e00ff */
[----:B------:R-:W-:Y:S02]  /*ac90*/  IMAD.MOV R13, RZ, RZ, -R13 ;  /* 0x000000ffff0d7224 */ /* 0x000fe400078e0a0d */
[----:B------:R-:W-:Y:S02]  /*aca0*/  IMAD.MOV R4, RZ, RZ, -R4 ;  /* 0x000000ffff047224 */ /* 0x000fe400078e0a04 */
[C---:B------:R-:W-:Y:S02]  /*acb0*/  IMAD R11, R8.reuse, R13, R11 ;  /* 0x0000000d080b7224 */ /* 0x040fe400078e020b */
[----:B------:R-:W-:Y:S02]  /*acc0*/  @!P2 IMAD.MOV R44, RZ, RZ, -R44 ;  /* 0x000000ffff2ca224 */ /* 0x000fe400078e0a2c */
[----:B------:R-:W-:Y:S01]  /*acd0*/  IMAD.MOV.U32 R17, RZ, RZ, R15 ;  /* 0x000000ffff117224 */ /* 0x000fe200078e000f */
[C---:B------:R-:W-:Y:S01]  /*ace0*/  ISETP.GT.U32.AND P2, PT, R8.reuse, R11, PT ;  /* 0x0000000b0800720c */ /* 0x040fe20003f44070 */
[C---:B------:R-:W-:Y:S01]  /*acf0*/  IMAD R6, R8.reuse, R4, R6 ;  /* 0x0000000408067224 */ /* 0x040fe200078e0206 */
[----:B------:R-:W-:Y:S01]  /*ad00*/  IABS R4, R12 ;  /* 0x0000000c00047213 */ /* 0x000fe20000000000 */
[----:B------:R-:W-:Y:S01]  /*ad10*/  @!P5 IMAD.MOV R17, RZ, RZ, -R17 ;  /* 0x000000ffff11d224 */ /* 0x000fe200078e0a11 */
[----:B------:R-:W-:Y:S01]  /*ad20*/  ISETP.GE.AND P5, PT, R5, RZ, PT ;  /* 0x000000ff0500720c */ /* 0x000fe20003fa6270 */
[--C-:B------:R-:W-:Y:S01]  /*ad30*/  @!P6 IMAD.IADD R43, R43, 0x1, -R8.reuse ;  /* 0x000000012b2be824 */ /* 0x100fe200078e0a08 */
[----:B------:R-:W-:Y:S01]  /*ad40*/  ISETP.GT.U32.AND P6, PT, R8, R6, PT ;  /* 0x000000060800720c */ /* 0x000fe20003fc4070 */
[----:B------:R-:W-:Y:S01]  /*ad50*/  @!P3 IMAD.IADD R2, R2, 0x1, -R8 ;  /* 0x000000010202b824 */ /* 0x000fe200078e0a08 */
[----:B------:R0:W-:Y:S01]  /*ad60*/  STL [R1+0xe38], R17 ;  /* 0x000e381101007387 */ /* 0x0001e20000100800 */
[----:B------:R-:W-:-:S03]  /*ad70*/  @!P1 IMAD.MOV R43, RZ, RZ, -R43 ;  /* 0x000000ffff2b9224 */ /* 0x000fc600078e0a2b */
[----:B------:R1:W-:Y:S01]  /*ad80*/  STL [R1+0xe58], R14 ;  /* 0x000e580e01007387 */ /* 0x0003e20000100800 */
[----:B------:R-:W-:Y:S01]  /*ad90*/  @!P2 IMAD.IADD R11, R11, 0x1, -R8 ;  /* 0x000000010b0ba824 */ /* 0x000fe200078e0a08 */
[----:B------:R-:W-:Y:S02]  /*ada0*/  ISETP.GT.U32.AND P3, PT, R8, R2, PT ;  /* 0x000000020800720c */ /* 0x000fe40003f64070 */
[----:B0-----:R-:W-:-:S03]  /*adb0*/  LOP3.LUT R17, R10, 0xcd, RZ, 0xfc, !PT ;  /* 0x000000cd0a117812 */ /* 0x001fc600078efcff */
[--C-:B------:R-:W-:Y:S01]  /*adc0*/  @!P6 IMAD.IADD R6, R6, 0x1, -R8.reuse ;  /* 0x000000010606e824 */ /* 0x100fe200078e0a08 */
[----:B------:R-:W-:Y:S02]  /*add0*/  ISETP.GT.U32.AND P2, PT, R8, R11, PT ;  /* 0x0000000b0800720c */ /* 0x000fe40003f44070 */
[----:B-1----:R-:W-:Y:S02]  /*ade0*/  LOP3.LUT R14, R10, 0xce, RZ, 0xfc, !PT ;  /* 0x000000ce0a0e7812 */ /* 0x002fe400078efcff */
[----:B------:R-:W-:Y:S02]  /*adf0*/  IABS R13, R17 ;  /* 0x00000011000d7213 */ /* 0x000fe40000000000 */
[----:B------:R-:W-:Y:S01]  /*ae00*/  IABS R5, R14 ;  /* 0x0000000e00057213 */ /* 0x000fe20000000000 */
[----:B------:R-:W-:Y:S01]  /*ae10*/  @!P3 IMAD.IADD R2, R2, 0x1, -R8 ;  /* 0x000000010202b824 */ /* 0x000fe200078e0a08 */
[----:B------:R-:W-:Y:S01]  /*ae20*/  ISETP.GE.AND P1, PT, R17, RZ, PT ;  /* 0x000000ff1100720c */ /* 0x000fe20003f26270 */
[----:B------:R-:W-:Y:S01]  /*ae30*/  IMAD.HI.U32 R16, R9, R13, RZ ;  /* 0x0000000d09107227 */ /* 0x000fe200078e00ff */
[----:B------:R-:W-:-:S02]  /*ae40*/  ISETP.GT.U32.AND P6, PT, R8, R6, PT ;  /* 0x000000060800720c */ /* 0x000fc40003fc4070 */
[----:B------:R-:W-:Y:S01]  /*ae50*/  ISETP.GE.AND P3, PT, R14, RZ, PT ;  /* 0x000000ff0e00720c */ /* 0x000fe20003f66270 */
[----:B------:R-:W-:-:S04]  /*ae60*/  IMAD.HI.U32 R15, R9, R5, RZ ;  /* 0x00000005090f7227 */ /* 0x000fc800078e00ff */
[----:B------:R-:W-:Y:S02]  /*ae70*/  IMAD.MOV R16, RZ, RZ, -R16 ;  /* 0x000000ffff107224 */ /* 0x000fe400078e0a10 */
[----:B------:R-:W-:-:S04]  /*ae80*/  IMAD.HI.U32 R17, R9, R4, RZ ;  /* 0x0000000409117227 */ /* 0x000fc800078e00ff */
[----:B------:R-:W-:Y:S02]  /*ae90*/  IMAD.MOV R15, RZ, RZ, -R15 ;  /* 0x000000ffff0f7224 */ /* 0x000fe400078e0a0f */
[C---:B------:R-:W-:Y:S02]  /*aea0*/  IMAD R13, R8.reuse, R16, R13 ;  /* 0x00000010080d7224 */ /* 0x040fe400078e020d */
[----:B------:R-:W-:Y:S02]  /*aeb0*/  IMAD.MOV R14, RZ, RZ, -R17 ;  /* 0x000000ffff0e7224 */ /* 0x000fe400078e0a11 */
[C---:B------:R-:W-:Y:S02]  /*aec0*/  IMAD R5, R8.reuse, R15, R5 ;  /* 0x0000000f08057224 */ /* 0x040fe400078e0205 */
[----:B------:R-:W-:Y:S01]  /*aed0*/  @!P2 IMAD.IADD R11, R11, 0x1, -R8 ;  /* 0x000000010b0ba824 */ /* 0x000fe200078e0a08 */
[----:B------:R-:W-:Y:S01]  /*aee0*/  ISETP.GT.U32.AND P2, PT, R8, R13, PT ;  /* 0x0000000d0800720c */ /* 0x000fe20003f44070 */
[----:B------:R-:W-:Y:S01]  /*aef0*/  IMAD.MOV.U32 R19, RZ, RZ, R2 ;  /* 0x000000ffff137224 */ /* 0x000fe200078e0002 */
[----:B------:R-:W-:Y:S01]  /*af00*/  LOP3.LUT R2, R10, 0xd0, RZ, 0xfc, !PT ;  /* 0x000000d00a027812 */ /* 0x000fe200078efcff */
[----:B------:R-:W-:Y:S01]  /*af10*/  IMAD R4, R8, R14, R4 ;  /* 0x0000000e08047224 */ /* 0x000fe200078e0204 */
[----:B------:R-:W-:Y:S01]  /*af20*/  LOP3.LUT R14, R10, 0xd1, RZ, 0xfc, !PT ;  /* 0x000000d10a0e7812 */ /* 0x000fe200078efcff */
[----:B------:R-:W-:Y:S01]  /*af30*/  @!P4 IMAD.MOV R19, RZ, RZ, -R19 ;  /* 0x000000ffff13c224 */ /* 0x000fe200078e0a13 */
[----:B------:R-:W-:Y:S01]  /*af40*/  ISETP.GT.U32.AND P4, PT, R8, R5, PT ;  /* 0x000000050800720c */ /* 0x000fe20003f84070 */
[----:B------:R-:W-:Y:S01]  /*af50*/  @!P6 IMAD.IADD R6, R6, 0x1, -R8 ;  /* 0x000000010606e824 */ /* 0x000fe200078e0a08 */
[----:B------:R-:W-:Y:S01]  /*af60*/  ISETP.GT.U32.AND P6, PT, R8, R4, PT ;  /* 0x000000040800720c */ /* 0x000fe20003fc4070 */
[----:B------:R-:W-:Y:S01]  /*af70*/  IMAD.MOV.U32 R18, RZ, RZ, R11 ;  /* 0x000000ffff127224 */ /* 0x000fe200078e000b */
[----:B------:R-:W-:Y:S01]  /*af80*/  IABS R42, R2 ;  /* 0x00000002002a7213 */ /* 0x000fe20000000000 */
[----:B------:R-:W-:Y:S01]  /*af90*/  IMAD.MOV.U32 R15, RZ, RZ, R6 ;  /* 0x000000ffff0f7224 */ /* 0x000fe200078e0006 */
[----:B------:R-:W-:Y:S01]  /*afa0*/  IABS R41, R14 ;  /* 0x0000000e00297213 */ /* 0x000fe20000000000 */
[----:B------:R-:W-:Y:S01]  /*afb0*/  @!P2 IMAD.IADD R13, R13, 0x1, -R8 ;  /* 0x000000010d0da824 */ /* 0x000fe200078e0a08 */
[----:B------:R0:W-:Y:S01]  /*afc0*/  STL [R1+0xe10], R19 ;  /* 0x000e101301007387 */ /* 0x0001e20000100800 */
[----:B------:R-:W-:Y:S01]  /*afd0*/  IMAD.HI.U32 R11, R9, R42, RZ ;  /* 0x0000002a090b7227 */ /* 0x000fe200078e00ff */
[----:B------:R-:W-:-:S02]  /*afe0*/  ISETP.GE.AND P2, PT, R2, RZ, PT ;  /* 0x000000ff0200720c */ /* 0x000fc40003f46270 */
[----:B------:R-:W-:Y:S01]  /*aff0*/  LOP3.LUT R2, R10, 0xd2, RZ, 0xfc, !PT ;  /* 0x000000d20a027812 */ /* 0x000fe200078efcff */
[--C-:B------:R-:W-:Y:S01]  /*b000*/  @!P4 IMAD.IADD R5, R5, 0x1, -R8.reuse ;  /* 0x000000010505c824 */ /* 0x100fe200078e0a08 */
[----:B------:R-:W-:Y:S01]  /*b010*/  ISETP.GT.U32.AND P4, PT, R8, R13, PT ;  /* 0x0000000d0800720c */ /* 0x000fe20003f84070 */
[----:B------:R-:W-:Y:S01]  /*b020*/  @!P6 IMAD.IADD R4, R4, 0x1, -R8 ;  /* 0x000000010404e824 */ /* 0x000fe200078e0a08 */
[----:B------:R-:W-:Y:S01]  /*b030*/  IABS R16, R2 ;  /* 0x0000000200107213 */ /* 0x000fe20000000000 */
[----:B------:R-:W-:Y:S01]  /*b040*/  IMAD.MOV R6, RZ, RZ, -R11 ;  /* 0x000000ffff067224 */ /* 0x000fe200078e0a0b */
[----:B------:R-:W-:Y:S01]  /*b050*/  ISETP.GT.U32.AND P6, PT, R8, R5, PT ;  /* 0x000000050800720c */ /* 0x000fe20003fc4070 */
[----:B------:R-:W-:-:S04]  /*b060*/  IMAD.HI.U32 R11, R9, R41, RZ ;  /* 0x00000029090b7227 */ /* 0x000fc800078e00ff */
[----:B------:R-:W-:Y:S01]  /*b070*/  IMAD R42, R8, R6, R42 ;  /* 0x00000006082a7224 */ /* 0x000fe200078e022a */
[----:B------:R-:W-:Y:S01]  /*b080*/  LOP3.LUT R6, R10, 0xd3, RZ, 0xfc, !PT ;  /* 0x000000d30a067812 */ /* 0x000fe200078efcff */
[----:B------:R-:W-:Y:S02]  /*b090*/  IMAD.MOV R11, RZ, RZ, -R11 ;  /* 0x000000ffff0b7224 */ /* 0x000fe400078e0a0b */
[--C-:B------:R-:W-:Y:S01]  /*b0a0*/  @!P4 IMAD.IADD R13, R13, 0x1, -R8.reuse ;  /* 0x000000010d0dc824 */ /* 0x100fe200078e0a08 */
[C---:B------:R-:W-:Y:S01]  /*b0b0*/  ISETP.GT.U32.AND P4, PT, R8.reuse, R42, PT ;  /* 0x0000002a0800720c */ /* 0x040fe20003f84070 */
[C---:B------:R-:W-:Y:S01]  /*b0c0*/  IMAD R41, R8.reuse, R11, R41 ;  /* 0x0000000b08297224 */ /* 0x040fe200078e0229 */
[----:B------:R-:W-:Y:S01]  /*b0d0*/  IABS R11, R6 ;  /* 0x00000006000b7213 */ /* 0x000fe20000000000 */
[----:B------:R-:W-:Y:S02]  /*b0e0*/  @!P6 IMAD.IADD R5, R5, 0x1, -R8 ;  /* 0x000000010505e824 */ /* 0x000fe400078e0a08 */
[----:B------:R-:W-:Y:S01]  /*b0f0*/  @!P5 IMAD.MOV R18, RZ, RZ, -R18 ;  /* 0x000000ffff12d224 */ /* 0x000fe200078e0a12 */
[C---:B------:R-:W-:Y:S01]  /*b100*/  ISETP.GT.U32.AND P6, PT, R8.reuse, R41, PT ;  /* 0x000000290800720c */ /* 0x040fe20003fc4070 */
[----:B------:R-:W-:Y:S01]  /*b110*/  @!P0 IMAD.MOV R15, RZ, RZ, -R15 ;  /* 0x000000ffff0f8224 */ /* 0x000fe200078e0a0f */
[----:B------:R-:W-:Y:S01]  /*b120*/  ISETP.GT.U32.AND P0, PT, R8, R4, PT ;  /* 0x000000040800720c */ /* 0x000fe20003f04070 */
[----:B0-----:R-:W-:Y:S01]  /*b130*/  IMAD.MOV.U32 R19, RZ, RZ, R13 ;  /* 0x000000ffff137224 */ /* 0x001fe200078e000d */
[----:B------:R0:W-:Y:S01]  /*b140*/  STL [R1+0xe1c], R18 ;  /* 0x000e1c1201007387 */ /* 0x0001e20000100800 */
[----:B------:R-:W-:Y:S01]  /*b150*/  IMAD.HI.U32 R17, R9, R16, RZ ;  /* 0x0000001009117227 */ /* 0x000fe200078e00ff */
[----:B------:R-:W-:-:S02]  /*b160*/  ISETP.GE.AND P5, PT, R12, RZ, PT ;  /* 0x000000ff0c00720c */ /* 0x000fc40003fa6270 */
[----:B------:R1:W-:Y:S01]  /*b170*/  STL [R1+0xe18], R15 ;  /* 0x000e180f01007387 */ /* 0x0003e20000100800 */
[--C-:B------:R-:W-:Y:S01]  /*b180*/  @!P4 IMAD.IADD R42, R42, 0x1, -R8.reuse ;  /* 0x000000012a2ac824 */ /* 0x100fe200078e0a08 */
[----:B------:R-:W-:Y:S01]  /*b190*/  LOP3.LUT R12, R10, 0xd4, RZ, 0xfc, !PT ;  /* 0x000000d40a0c7812 */ /* 0x000fe200078efcff */
[----:B------:R-:W-:Y:S01]  /*b1a0*/  @!P1 IMAD.MOV R19, RZ, RZ, -R19 ;  /* 0x000000ffff139224 */ /* 0x000fe200078e0a13 */
[----:B------:R-:W-:Y:S01]  /*b1b0*/  ISETP.GE.AND P4, PT, R2, RZ, PT ;  /* 0x000000ff0200720c */ /* 0x000fe20003f86270 */
[--C-:B------:R-:W-:Y:S01]  /*b1c0*/  @!P6 IMAD.IADD R41, R41, 0x1, -R8.reuse ;  /* 0x000000012929e824 */ /* 0x100fe200078e0a08 */
[----:B------:R-:W-:Y:S01]  /*b1d0*/  ISETP.GT.U32.AND P6, PT, R8, R42, PT ;  /* 0x0000002a0800720c */ /* 0x000fe20003fc4070 */
[----:B------:R-:W-:Y:S01]  /*b1e0*/  @!P0 IMAD.IADD R4, R4, 0x1, -R8 ;  /* 0x0000000104048824 */ /* 0x000fe200078e0a08 */
[----:B------:R-:W-:Y:S01]  /*b1f0*/  ISETP.GE.AND P0, PT, R14, RZ, PT ;  /* 0x000000ff0e00720c */ /* 0x000fe20003f06270 */
[----:B0-----:R-:W-:Y:S01]  /*b200*/  IMAD.MOV.U32 R18, RZ, RZ, R5 ;  /* 0x000000ffff127224 */ /* 0x001fe200078e0005 */
[----:B------:R-:W-:Y:S01]  /*b210*/  ISETP.GT.U32.AND P1, PT, R8, R41, PT ;  /* 0x000000290800720c */ /* 0x000fe20003f24070 */
[----:B-1----:R-:W-:Y:S01]  /*b220*/  IMAD.HI.U32 R15, R9, R11, RZ ;  /* 0x0000000b090f7227 */ /* 0x002fe200078e00ff */
[----:B------:R-:W-:Y:S01]  /*b230*/  IABS R14, R12 ;  /* 0x0000000c000e7213 */ /* 0x000fe20000000000 */
[----:B------:R0:W-:Y:S02]  /*b240*/  STL [R1+0xdfc], R19 ;  /* 0x000dfc1301007387 */ /* 0x0001e40000100800 */
[----:B------:R-:W-:-:S02]  /*b250*/  IMAD.MOV R15, RZ, RZ, -R15 ;  /* 0x000000ffff0f7224 */ /* 0x000fc400078e0a0f */
[----:B------:R-:W-:Y:S01]  /*b260*/  IMAD.MOV.U32 R5, RZ, RZ, R4 ;  /* 0x000000ffff057224 */ /* 0x000fe200078e0004 */
[----:B------:R-:W-:Y:S01]  /*b270*/  LOP3.LUT R4, R10, 0xd5, RZ, 0xfc, !PT ;  /* 0x000000d50a047812 */ /* 0x000fe200078efcff */
[----:B------:R-:W-:Y:S02]  /*b280*/  IMAD R11, R8, R15, R11 ;  /* 0x0000000f080b7224 */ /* 0x000fe400078e020b */
[--C-:B------:R-:W-:Y:S01]  /*b290*/  @!P6 IMAD.IADD R42, R42, 0x1, -R8.reuse ;  /* 0x000000012a2ae824 */ /* 0x100fe200078e0a08 */
[----:B------:R-:W-:Y:S01]  /*b2a0*/  IABS R15, R4 ;  /* 0x00000004000f7213 */ /* 0x000fe20000000000 */
[----:B------:R-:W-:Y:S01]  /*b2b0*/  IMAD.MOV R17, RZ, RZ, -R17 ;  /* 0x000000ffff117224 */ /* 0x000fe200078e0a11 */
[----:B------:R-:W-:Y:S01]  /*b2c0*/  ISETP.GT.U32.AND P6, PT, R8, R11, PT ;  /* 0x0000000b0800720c */ /* 0x000fe20003fc4070 */
[----:B------:R-:W-:Y:S01]  /*b2d0*/  @!P1 IMAD.IADD R41, R41, 0x1, -R8 ;  /* 0x0000000129299824 */ /* 0x000fe200078e0a08 */
[----:B------:R-:W-:Y:S01]  /*b2e0*/  ISETP.GE.AND P1, PT, R12, RZ, PT ;  /* 0x000000ff0c00720c */ /* 0x000fe20003f26270 */
[----:B------:R-:W-:Y:S01]  /*b2f0*/  IMAD R2, R8, R17, R16 ;  /* 0x0000001108027224 */ /* 0x000fe200078e0210 */
[----:B0-----:R-:W-:Y:S01]  /*b300*/  LOP3.LUT R19, R10, 0xe1, RZ, 0xfc, !PT ;  /* 0x000000e10a137812 */ /* 0x001fe200078efcff */
[----:B------:R-:W-:-:S02]  /*b310*/  IMAD.MOV.U32 R12, RZ, RZ, R15 ;  /* 0x000000ffff0c7224 */ /* 0x000fc400078e000f */
[----:B------:R-:W-:Y:S02]  /*b320*/  @!P0 IMAD.MOV R41, RZ, RZ, -R41 ;  /* 0x000000ffff298224 */ /* 0x000fe400078e0a29 */
[----:B------:R-:W-:Y:S01]  /*b330*/  @!P3 IMAD.MOV R18, RZ, RZ, -R18 ;  /* 0x000000ffff12b224 */ /* 0x000fe200078e0a12 */
[----:B------:R-:W-:Y:S01]  /*b340*/  ISETP.GT.U32.AND P3, PT, R8, R2, PT ;  /* 0x000000020800720c */ /* 0x000fe20003f64070 */
[----:B------:R-:W-:-:S03]  /*b350*/  IMAD.HI.U32 R15, R9, R12, RZ ;  /* 0x0000000c090f7227 */ /* 0x000fc600078e00ff */
[----:B------:R-:W-:Y:S01]  /*b360*/  STL [R1+0xe04], R18 ;  /* 0x000e041201007387 */ /* 0x000fe20000100800 */
[----:B------:R-:W-:Y:S01]  /*b370*/  @!P6 IMAD.IADD R11, R11, 0x1, -R8 ;  /* 0x000000010b0be824 */ /* 0x000fe200078e0a08 */
[----:B------:R-:W-:Y:S01]  /*b380*/  ISETP.GE.AND P6, PT, R4, RZ, PT ;  /* 0x000000ff0400720c */ /* 0x000fe20003fc6270 */
[----:B------:R-:W-:Y:S01]  /*b390*/  IMAD.HI.U32 R13, R9, R14, RZ ;  /* 0x0000000e090d7227 */ /* 0x000fe200078e00ff */
[----:B------:R-:W-:Y:S02]  /*b3a0*/  LOP3.LUT R4, R10, 0xd7, RZ, 0xfc, !PT ;  /* 0x000000d70a047812 */ /* 0x000fe400078efcff */
[C---:B------:R-:W-:Y:S01]  /*b3b0*/  ISETP.GT.U32.AND P0, PT, R8.reuse, R11, PT ;  /* 0x0000000b0800720c */ /* 0x040fe20003f04070 */
[----:B------:R-:W-:Y:S02]  /*b3c0*/  IMAD.MOV R15, RZ, RZ, -R15 ;  /* 0x000000ffff0f7224 */ /* 0x000fe400078e0a0f */
[----:B------:R-:W-:Y:S02]  /*b3d0*/  IMAD.MOV R13, RZ, RZ, -R13 ;  /* 0x000000ffff0d7224 */ /* 0x000fe400078e0a0d */
[C---:B------:R-:W-:Y:S01]  /*b3e0*/  IMAD R12, R8.reuse, R15, R12 ;  /* 0x0000000f080c7224 */ /* 0x040fe200078e020c */
[----:B------:R-:W-:Y:S01]  /*b3f0*/  IABS R15, R4 ;  /* 0x00000004000f7213 */ /* 0x000fe20000000000 */
[----:B------:R-:W-:Y:S01]  /*b400*/  IMAD R14, R8, R13, R14 ;  /* 0x0000000d080e7224 */ /* 0x000fe200078e020e */
[----:B------:R-:W-:Y:S01]  /*b410*/  LOP3.LUT R13, R10, 0xd8, RZ, 0xfc, !PT ;  /* 0x000000d80a0d7812 */ /* 0x000fe200078efcff */
[----:B------:R-:W-:-:S02]  /*b420*/  @!P3 IMAD.IADD R2, R2, 0x1, -R8 ;  /* 0x000000010202b824 */ /* 0x000fc400078e0a08 */
[----:B------:R-:W-:Y:S01]  /*b430*/  @!P2 IMAD.MOV R42, RZ, RZ, -R42 ;  /* 0x000000ffff2aa224 */ /* 0x000fe200078e0a2a */
[C---:B------:R-:W-:Y:S01]  /*b440*/  ISETP.GT.U32.AND P2, PT, R8.reuse, R14, PT ;  /* 0x0000000e0800720c */ /* 0x040fe20003f44070 */
[----:B------:R-:W-:Y:S01]  /*b450*/  @!P0 IMAD.IADD R11, R11, 0x1, -R8 ;  /* 0x000000010b0b8824 */ /* 0x000fe200078e0a08 */
[C---:B------:R-:W-:Y:S01]  /*b460*/  ISETP.GT.U32.AND P0, PT, R8.reuse, R12, PT ;  /* 0x0000000c0800720c */ /* 0x040fe20003f04070 */
[----:B------:R-:W-:Y:S01]  /*b470*/  @!P5 IMAD.MOV R5, RZ, RZ, -R5 ;  /* 0x000000ffff05d224 */ /* 0x000fe200078e0a05 */
[----:B------:R-:W-:Y:S01]  /*b480*/  ISETP.GT.U32.AND P3, PT, R8, R2, PT ;  /* 0x000000020800720c */ /* 0x000fe20003f64070 */
[----:B------:R-:W-:Y:S01]  /*b490*/  IMAD.MOV.U32 R17, RZ, RZ, R11 ;  /* 0x000000ffff117224 */ /* 0x000fe200078e000b */
[----:B------:R-:W-:Y:S02]  /*b4a0*/  ISETP.GE.AND P5, PT, R6, RZ, PT ;  /* 0x000000ff0600720c */ /* 0x000fe40003fa6270 */
[----:B------:R0:W-:Y:S01]  /*b4b0*/  STL [R1+0xe34], R5 ;  /* 0x000e340501007387 */ /* 0x0001e20000100800 */
[----:B------:R-:W-:-:S04]  /*b4c0*/  LOP3.LUT R11, R10, 0xda, RZ, 0xfc, !PT ;  /* 0x000000da0a0b7812 */ /* 0x000fc800078efcff */
[--C-:B------:R-:W-:Y:S02]  /*b4d0*/  @!P2 IMAD.IADD R14, R14, 0x1, -R8.reuse ;  /* 0x000000010e0ea824 */ /* 0x100fe400078e0a08 */
[--C-:B------:R-:W-:Y:S02]  /*b4e0*/  @!P0 IMAD.IADD R12, R12, 0x1, -R8.reuse ;  /* 0x000000010c0c8824 */ /* 0x100fe400078e0a08 */
[----:B------:R-:W-:Y:S01]  /*b4f0*/  @!P3 IMAD.IADD R2, R2, 0x1, -R8 ;  /* 0x000000010202b824 */ /* 0x000fe200078e0a08 */
[----:B0-----:R-:W-:Y:S01]  /*b500*/  LOP3.LUT R5, R10, 0xd6, RZ, 0xfc, !PT ;  /* 0x000000d60a057812 */ /* 0x001fe200078efcff */
[----:B------:R-:W-:Y:S01]  /*b510*/  @!P5 IMAD.MOV R17, RZ, RZ, -R17 ;  /* 0x000000ffff11d224 */ /* 0x000fe200078e0a11 */
[----:B------:R-:W-:Y:S01]  /*b520*/  ISETP.GT.U32.AND P0, PT, R8, R12, PT ;  /* 0x0000000c0800720c */ /* 0x000fe20003f04070 */
[----:B------:R-:W-:Y:S01]  /*b530*/  IMAD.MOV.U32 R18, RZ, RZ, R2 ;  /* 0x000000ffff127224 */ /* 0x000fe200078e0002 */
[----:B------:R-:W-:Y:S01]  /*b540*/  IABS R6, R5 ;  /* 0x0000000500067213 */ /* 0x000fe20000000000 */
[----:B------:R-:W-:Y:S01]  /*b550*/  IMAD.HI.U32 R2, R9, R15, RZ ;  /* 0x0000000f09027227 */ /* 0x000fe200078e00ff */
[----:B------:R-:W-:-:S02]  /*b560*/  ISETP.GE.AND P3, PT, R5, RZ, PT ;  /* 0x000000ff0500720c */ /* 0x000fc40003f66270 */
[----:B------:R-:W-:Y:S01]  /*b570*/  ISETP.GT.U32.AND P2, PT, R8, R14, PT ;  /* 0x0000000e0800720c */ /* 0x000fe20003f44070 */
[----:B------:R-:W-:-:S04]  /*b580*/  IMAD.HI.U32 R16, R9, R6, RZ ;  /* 0x0000000609107227 */ /* 0x000fc800078e00ff */
[----:B------:R-:W-:Y:S01]  /*b590*/  IMAD.MOV R5, RZ, RZ, -R16 ;  /* 0x000000ffff057224 */ /* 0x000fe200078e0a10 */
[----:B------:R-:W-:Y:S01]  /*b5a0*/  IABS R16, R13 ;  /* 0x0000000d00107213 */ /* 0x000fe20000000000 */
[----:B------:R-:W-:Y:S02]  /*b5b0*/  IMAD.MOV R2, RZ, RZ, -R2 ;  /* 0x000000ffff027224 */ /* 0x000fe400078e0a02 */
[----:B------:R-:W-:Y:S02]  /*b5c0*/  IMAD R5, R8, R5, R6 ;  /* 0x0000000508057224 */ /* 0x000fe400078e0206 */
[----:B------:R-:W-:-:S03]  /*b5d0*/  IMAD.HI.U32 R6, R9, R16, RZ ;  /* 0x0000001009067227 */ /* 0x000fc600078e00ff */
[----:B------:R-:W-:Y:S01]  /*b5e0*/  ISETP.GT.U32.AND P5, PT, R8, R5, PT ;  /* 0x000000050800720c */ /* 0x000fe20003fa4070 */
[----:B------:R-:W-:Y:S01]  /*b5f0*/  @!P4 IMAD.MOV R18, RZ, RZ, -R18 ;  /* 0x000000ffff12c224 */ /* 0x000fe200078e0a12 */
[----:B------:R-:W-:Y:S01]  /*b600*/  ISETP.GE.AND P4, PT, R4, RZ, PT ;  /* 0x000000ff0400720c */ /* 0x000fe20003f86270 */
[----:B------:R-:W-:Y:S02]  /*b610*/  IMAD.MOV R6, RZ, RZ, -R6 ;  /* 0x000000ffff067224 */ /* 0x000fe400078e0a06 */
[----:B------:R-:W-:Y:S01]  /*b620*/  IMAD R4, R8, R2, R15 ;  /* 0x0000000208047224 */ /* 0x000fe200078e020f */
[----:B------:R0:W-:Y:S01]  /*b630*/  STL [R1+0xe08], R18 ;  /* 0x000e081201007387 */ /* 0x0001e20000100800 */
[--C-:B------:R-:W-:Y:S01]  /*b640*/  @!P0 IMAD.IADD R12, R12, 0x1, -R8.reuse ;  /* 0x000000010c0c8824 */ /* 0x100fe200078e0a08 */
[----:B------:R-:W-:Y:S01]  /*b650*/  IABS R2, R11 ;  /* 0x0000000b00027213 */ /* 0x000fe20000000000 */
[----:B------:R-:W-:Y:S01]  /*b660*/  @!P2 IMAD.IADD R14, R14, 0x1, -R8 ;  /* 0x000000010e0ea824 */ /* 0x000fe200078e0a08 */
[----:B------:R-:W-:Y:S01]  /*b670*/  ISETP.GE.AND P2, PT, R13, RZ, PT ;  /* 0x000000ff0d00720c */ /* 0x000fe20003f46270 */
[C---:B------:R-:W-:Y:S01]  /*b680*/  IMAD R40, R8.reuse, R6, R16 ;  /* 0x0000000608287224 */ /* 0x040fe200078e0210 */
[----:B------:R-:W-:Y:S01]  /*b690*/  ISETP.GT.U32.AND P0, PT, R8, R4, PT ;  /* 0x000000040800720c */ /* 0x000fe20003f04070 */
[----:B------:R-:W-:Y:S01]  /*b6a0*/  IMAD.MOV.U32 R13, RZ, RZ, R12 ;  /* 0x000000ffff0d7224 */ /* 0x000fe200078e000c */
[----:B------:R1:W-:Y:S01]  /*b6b0*/  STL [R1+0xe0c], R17 ;  /* 0x000e0c1101007387 */ /* 0x0003e20000100800 */
[----:B------:R-:W-:Y:S01]  /*b6c0*/  @!P5 IMAD.IADD R5, R5, 0x1, -R8 ;  /* 0x000000010505d824 */ /* 0x000fe200078e0a08 */
[----:B------:R-:W-:Y:S01]  /*b6d0*/  LOP3.LUT R16, R10, 0xdc, RZ, 0xfc, !PT ;  /* 0x000000dc0a107812 */ /* 0x000fe200078efcff */
[----:B------:R-:W-:Y:S01]  /*b6e0*/  @!P6 IMAD.MOV R13, RZ, RZ, -R13 ;  /* 0x000000ffff0de224 */ /* 0x000fe200078e0a0d */
[C---:B------:R-:W-:Y:S01]  /*b6f0*/  ISETP.GT.U32.AND P6, PT, R8.reuse, R40, PT ;  /* 0x000000280800720c */ /* 0x040fe20003fc4070 */
[----:B0-----:R-:W-:Y:S01]  /*b700*/  IMAD.MOV.U32 R18, RZ, RZ, R14 ;  /* 0x000000ffff127224 */ /* 0x001fe200078e000e */
[----:B------:R-:W-:-:S02]  /*b710*/  ISETP.GT.U32.AND P5, PT, R8, R5, PT ;  /* 0x000000050800720c */ /* 0x000fc40003fa4070 */
[----:B------:R-:W-:Y:S01]  /*b720*/  IABS R6, R16 ;  /* 0x0000001000067213 */ /* 0x000fe20000000000 */
[----:B------:R-:W-:Y:S01]  /*b730*/  @!P1 IMAD.MOV R18, RZ, RZ, -R18 ;  /* 0x000000ffff129224 */ /* 0x000fe200078e0a12 */
[----:B-1----:R-:W-:Y:S01]  /*b740*/  LOP3.LUT R17, R10, 0xdb, RZ, 0xfc, !PT ;  /* 0x000000db0a117812 */ /* 0x002fe200078efcff */
[--C-:B------:R-:W-:Y:S01]  /*b750*/  @!P0 IMAD.IADD R4, R4, 0x1, -R8.reuse ;  /* 0x0000000104048824 */ /* 0x100fe200078e0a08 */
[----:B------:R-:W-:Y:S02]  /*b760*/  ISETP.GE.AND P1, PT, R39, RZ, PT ;  /* 0x000000ff2700720c */ /* 0x000fe40003f26270 */
[----:B------:R-:W-:Y:S01]  /*b770*/  STL [R1+0xdf8], R18 ;  /* 0x000df81201007387 */ /* 0x000fe20000100800 */
[----:B------:R-:W-:Y:S02]  /*b780*/  IABS R20, R17 ;  /* 0x0000001100147213 */ /* 0x000fe40000000000 */
[----:B------:R-:W-:Y:S01]  /*b790*/  @!P6 IMAD.IADD R40, R40, 0x1, -R8 ;  /* 0x000000012828e824 */ /* 0x000fe200078e0a08 */
[----:B------:R0:W-:Y:S01]  /*b7a0*/  STL [R1+0xe00], R13 ;  /* 0x000e000d01007387 */ /* 0x0001e20000100800 */
[----:B------:R-:W-:Y:S01]  /*b7b0*/  ISETP.GT.U32.AND P0, PT, R8, R4, PT ;  /* 0x000000040800720c */ /* 0x000fe20003f04070 */
[----:B------:R-:W-:Y:S01]  /*b7c0*/  IMAD.HI.U32 R12, R9, R20, RZ ;  /* 0x00000014090c7227 */ /* 0x000fe200078e00ff */
[----:B------:R-:W-:-:S02]  /*b7d0*/  IABS R39, R39 ;  /* 0x0000002700277213 */ /* 0x000fc40000000000 */
[----:B------:R-:W-:Y:S01]  /*b7e0*/  ISETP.GT.U32.AND P6, PT, R8, R40, PT ;  /* 0x000000280800720c */ /* 0x000fe20003fc4070 */
[----:B------:R-:W-:Y:S01]  /*b7f0*/  IMAD.MOV R12, RZ, RZ, -R12 ;  /* 0x000000ffff0c7224 */ /* 0x000fe200078e0a0c */
[----:B------:R-:W-:Y:S01]  /*b800*/  LOP3.LUT R15, R10, 0xdd, RZ, 0xfc, !PT ;  /* 0x000000dd0a0f7812 */ /* 0x000fe200078efcff */
[----:B------:R-:W-:Y:S01]  /*b810*/  @!P5 IMAD.IADD R5, R5, 0x1, -R8 ;  /* 0x000000010505d824 */ /* 0x000fe200078e0a08 */
[----:B------:R-:W-:Y:S01]  /*b820*/  ISETP.GE.AND P5, PT, R11, RZ, PT ;  /* 0x000000ff0b00720c */ /* 0x000fe20003fa6270 */
[C---:B0-----:R-:W-:Y:S02]  /*b830*/  IMAD.HI.U32 R13, R9.reuse, R2, RZ ;  /* 0x00000002090d7227 */ /* 0x041fe400078e00ff */
[----:B------:R0:W-:Y:S02]  /*b840*/  STL [R1+0x98], R15 ;  /* 0x0000980f01007387 */ /* 0x0001e40000100800 */
[----:B------:R-:W-:Y:S02]  /*b850*/  IMAD.MOV R13, RZ, RZ, -R13 ;  /* 0x000000ffff0d7224 */ /* 0x000fe400078e0a0d */
[----:B------:R-:W-:Y:S01]  /*b860*/  IMAD R20, R8, R12, R20 ;  /* 0x0000000c08147224 */ /* 0x000fe200078e0214 */
[----:B------:R-:W-:Y:S01]  /*b870*/  LOP3.LUT R12, R10, 0xdf, RZ, 0xfc, !PT ;  /* 0x000000df0a0c7812 */ /* 0x000fe200078efcff */
[----:B------:R-:W-:Y:S01]  /*b880*/  IMAD R2, R8, R13, R2 ;  /* 0x0000000d08027224 */ /* 0x000fe200078e0202 */
[----:B------:R-:W-:Y:S01]  /*b890*/  LOP3.LUT R13, R10, 0xde, RZ, 0xfc, !PT ;  /* 0x000000de0a0d7812 */ /* 0x000fe200078efcff */
[--C-:B------:R-:W-:Y:S01]  /*b8a0*/  @!P0 IMAD.IADD R4, R4, 0x1, -R8.reuse ;  /* 0x0000000104048824 */ /* 0x100fe200078e0a08 */
[----:B------:R-:W-:Y:S01]  /*b8b0*/  IABS R21, R12 ;  /* 0x0000000c00157213 */ /* 0x000fe20000000000 */
[----:B------:R-:W-:Y:S01]  /*b8c0*/  @!P6 IMAD.IADD R40, R40, 0x1, -R8 ;  /* 0x000000012828e824 */ /* 0x000fe200078e0a08 */
[C---:B------:R-:W-:Y:S01]  /*b8d0*/  ISETP.GT.U32.AND P0, PT, R8.reuse, R2, PT ;  /* 0x000000020800720c */ /* 0x040fe20003f04070 */
[----:B------:R-:W-:Y:S01]  /*b8e0*/  IMAD.HI.U32 R11, R9, R6, RZ ;  /* 0x00000006090b7227 */ /* 0x000fe200078e00ff */
[----:B------:R-:W-:-:S02]  /*b8f0*/  ISETP.GT.U32.AND P6, PT, R8, R20, PT ;  /* 0x000000140800720c */ /* 0x000fc40003fc4070 */
[----:B------:R-:W-:Y:S01]  /*b900*/  IABS R22, R13 ;  /* 0x0000000d00167213 */ /* 0x000fe20000000000 */
[----:B------:R-:W-:Y:S01]  /*b910*/  IMAD.MOV.U32 R18, RZ, RZ, R5 ;  /* 0x000000ffff127224 */ /* 0x000fe200078e0005 */
[----:B------:R-:W-:Y:S01]  /*b920*/  LOP3.LUT R5, R10, 0xe0, RZ, 0xfc, !PT ;  /* 0x000000e00a057812 */ /* 0x000fe200078efcff */
[----:B------:R-:W-:Y:S02]  /*b930*/  IMAD.MOV R11, RZ, RZ, -R11 ;  /* 0x000000ffff0b7224 */ /* 0x000fe400078e0a0b */
[----:B------:R-:W-:Y:S02]  /*b940*/  @!P3 IMAD.MOV R18, RZ, RZ, -R18 ;  /* 0x000000ffff12b224 */ /* 0x000fe400078e0a12 */
[----:B------:R-:W-:Y:S01]  /*b950*/  IMAD R6, R8, R11, R6 ;  /* 0x0000000b08067224 */ /* 0x000fe200078e0206 */
[----:B------:R-:W-:Y:S01]  /*b960*/  IABS R11, R15 ;  /* 0x0000000f000b7213 */ /* 0x000fe20000000000 */
[----:B------:R-:W-:Y:S01]  /*b970*/  @!P0 IMAD.IADD R2, R2, 0x1, -R8 ;  /* 0x0000000102028824 */ /* 0x000fe200078e0a08 */
[----:B------:R1:W-:Y:S01]  /*b980*/  STL [R1+0xdf4], R18 ;  /* 0x000df41201007387 */ /* 0x0003e20000100800 */
[----:B------:R-:W-:Y:S01]  /*b990*/  IMAD.HI.U32 R14, R9, R39, RZ ;  /* 0x00000027090e7227 */ /* 0x000fe200078e00ff */
[----:B0-----:R-:W-:-:S02]  /*b9a0*/  LOP3.LUT R15, R10, 0xe2, RZ, 0xfc, !PT ;  /* 0x000000e20a0f7812 */ /* 0x001fc400078efcff */
[----:B------:R-:W-:Y:S01]  /*b9b0*/  STL [R1+0x9c], R13 ;  /* 0x00009c0d01007387 */ /* 0x000fe20000100800 */
[----:B------:R-:W-:Y:S01]  /*b9c0*/  @!P6 IMAD.IADD R20, R20, 0x1, -R8 ;  /* 0x000000011414e824 */ /* 0x000fe200078e0a08 */
[C---:B------:R-:W-:Y:S01]  /*b9d0*/  ISETP.GT.U32.AND P0, PT, R8.reuse, R2, PT ;  /* 0x000000020800720c */ /* 0x040fe20003f04070 */
[----:B------:R-:W-:Y:S01]  /*b9e0*/  IMAD.MOV R14, RZ, RZ, -R14 ;  /* 0x000000ffff0e7224 */ /* 0x000fe200078e0a0e */
[----:B------:R0:W-:Y:S01]  /*b9f0*/  STL [R1+0xa4], R12 ;  /* 0x0000a40c01007387 */ /* 0x0001e20000100800 */
[----:B------:R-:W-:Y:S01]  /*ba00*/  IABS R89, R15 ;  /* 0x0000000f00597213 */ /* 0x000fe20000000000 */
[----:B------:R-:W-:Y:S01]  /*ba10*/  @!P2 IMAD.MOV R40, RZ, RZ, -R40 ;  /* 0x000000ffff28a224 */ /* 0x000fe200078e0a28 */
[C---:B------:R-:W-:Y:S01]  /*ba20*/  ISETP.GT.U32.AND P6, PT, R8.reuse, R20, PT ;  /* 0x000000140800720c */ /* 0x040fe20003fc4070 */
[----:B------:R2:W-:Y:S01]  /*ba30*/  STL [R1+0xa8], R5 ;  /* 0x0000a80501007387 */ /* 0x0005e20000100800 */
[----:B------:R-:W-:Y:S01]  /*ba40*/  IMAD R39, R8, R14, R39 ;  /* 0x0000000e08277224 */ /* 0x000fe200078e0227 */
[----:B-1----:R-:W-:Y:S01]  /*ba50*/  LOP3.LUT R18, R10, 0xe8, RZ, 0xfc, !PT ;  /* 0x000000e80a127812 */ /* 0x002fe200078efcff */
[----:B------:R-:W-:Y:S01]  /*ba60*/  IMAD.HI.U32 R14, R9, R22, RZ ;  /* 0x00000016090e7227 */ /* 0x000fe200078e00ff */
[----:B------:R-:W-:Y:S01]  /*ba70*/  STL [R1+0xb0], R19 ;  /* 0x0000b01301007387 */ /* 0x000fe20000100800 */
[----:B0-----:R-:W-:-:S02]  /*ba80*/  IABS R12, R5 ;  /* 0x00000005000c7213 */ /* 0x001fc40000000000 */
[----:B------:R-:W-:Y:S01]  /*ba90*/  IMAD.MOV R14, RZ, RZ, -R14 ;  /* 0x000000ffff0e7224 */ /* 0x000fe200078e0a0e */
[----:B------:R0:W-:Y:S01]  /*baa0*/  STL [R1+0x19c], R15 ;  /* 0x00019c0f01007387 */ /* 0x0001e20000100800 */
[----:B------:R-:W-:Y:S01]  /*bab0*/  @!P0 IMAD.IADD R2, R2, 0x1, -R8 ;  /* 0x0000000102028824 */ /* 0x000fe200078e0a08 */
[C---:B------:R-:W-:Y:S01]  /*bac0*/  ISETP.GT.U32.AND P3, PT, R8.reuse, R39, PT ;  /* 0x000000270800720c */ /* 0x040fe20003f64070 */
[----:B--2---:R-:W-:Y:S01]  /*bad0*/  IMAD.HI.U32 R5, R9, R11, RZ ;  /* 0x0000000b09057227 */ /* 0x004fe200078e00ff */
[----:B------:R1:W-:Y:S03]  /*bae0*/  STL [R1+0xb4], R18 ;  /* 0x0000b41201007387 */ /* 0x0003e60000100800 */
[----:B------:R-:W-:Y:S02]  /*baf0*/  IMAD.MOV R5, RZ, RZ, -R5 ;  /* 0x000000ffff057224 */ /* 0x000fe400078e0a05 */
[C---:B------:R-:W-:Y:S01]  /*bb00*/  IMAD R22, R8.reuse, R14, R22 ;  /* 0x0000000e08167224 */ /* 0x040fe200078e0216 */
[----:B------:R-:W-:Y:S01]  /*bb10*/  IABS R14, R18 ;  /* 0x00000012000e7213 */ /* 0x000fe20000000000 */
[----:B------:R-:W-:-:S02]  /*bb20*/  IMAD R11, R8, R5, R11 ;  /* 0x00000005080b7224 */ /* 0x000fc400078e020b */
[----:B------:R-:W-:Y:S01]  /*bb30*/  @!P6 IMAD.IADD R20, R20, 0x1, -R8 ;  /* 0x000000011414e824 */ /* 0x000fe200078e0a08 */
[C---:B------:R-:W-:Y:S01]  /*bb40*/  ISETP.GT.U32.AND P6, PT, R8.reuse, R22, PT ;  /* 0x000000160800720c */ /* 0x040fe20003fc4070 */
[----:B------:R-:W-:Y:S01]  /*bb50*/  IMAD.HI.U32 R13, R9, R21, RZ ;  /* 0x00000015090d7227 */ /* 0x000fe200078e00ff */
[----:B------:R-:W-:-:S03]  /*bb60*/  ISETP.GT.U32.AND P0, PT, R8, R11, PT ;  /* 0x0000000b0800720c */ /* 0x000fc60003f04070 */
[----:B------:R-:W-:Y:S02]  /*bb70*/  IMAD.MOV R13, RZ, RZ, -R13 ;  /* 0x000000ffff0d7224 */ /* 0x000fe400078e0a0d */
[----:B0-----:R-:W-:Y:S02]  /*bb80*/  IMAD.MOV.U32 R15, RZ, RZ, R4 ;  /* 0x000000ffff0f7224 */ /* 0x001fe400078e0004 */
[----:B------:R-:W-:Y:S01]  /*bb90*/  IMAD R21, R8, R13, R21 ;  /* 0x0000000d08157224 */ /* 0x000fe200078e0215 */
[----:B------:R-:W-:Y:S01]  /*bba0*/  IABS R13, R19 ;  /* 0x00000013000d7213 */ /* 0x000fe20000000000 */
[----:B------:R-:W-:Y:S01]  /*bbb0*/  IMAD.HI.U32 R5, R9, R12, RZ ;  /* 0x0000000c09057227 */ /* 0x000fe200078e00ff */
[----:B------:R-:W-:-:S03]  /*bbc0*/  LOP3.LUT R19, R10, 0xf8, RZ, 0xfc, !PT ;  /* 0x000000f80a137812 */ /* 0x000fc600078efcff */
[--C-:B------:R-:W-:Y:S01]  /*bbd0*/  @!P0 IMAD.IADD R11, R11, 0x1, -R8.reuse ;  /* 0x000000010b0b8824 */ /* 0x100fe200078e0a08 */
[----:B------:R-:W-:Y:S01]  /*bbe0*/  ISETP.GT.U32.AND P0, PT, R8, R21, PT ;  /* 0x000000150800720c */ /* 0x000fe20003f04070 */
[----:B------:R-:W-:Y:S02]  /*bbf0*/  @!P6 IMAD.IADD R22, R22, 0x1, -R8 ;  /* 0x000000011616e824 */ /* 0x000fe400078e0a08 */
[----:B------:R-:W-:Y:S01]  /*bc00*/  IMAD.HI.U32 R4, R9, R13, RZ ;  /* 0x0000000d09047227 */ /* 0x000fe200078e00ff */
[----:B------:R-:W-:-:S03]  /*bc10*/  ISETP.GT.U32.AND P6, PT, R8, R11, PT ;  /* 0x0000000b0800720c */ /* 0x000fc60003fc4070 */
[----:B------:R-:W-:Y:S02]  /*bc20*/  IMAD.MOV R4, RZ, RZ, -R4 ;  /* 0x000000ffff047224 */ /* 0x000fe400078e0a04 */
[----:B------:R-:W-:Y:S02]  /*bc30*/  IMAD.MOV R5, RZ, RZ, -R5 ;  /* 0x000000ffff057224 */ /* 0x000fe400078e0a05 */
[C---:B------:R-:W-:Y:S02]  /*bc40*/  IMAD R13, R8.reuse, R4, R13 ;  /* 0x00000004080d7224 */ /* 0x040fe400078e020d */
[----:B------:R-:W-:Y:S01]  /*bc50*/  IMAD R12, R8, R5, R12 ;  /* 0x00000005080c7224 */ /* 0x000fe200078e020c */
[----:B------:R-:W-:Y:S01]  /*bc60*/  LOP3.LUT R5, R10, 0xe9, RZ, 0xfc, !PT ;  /* 0x000000e90a057812 */ /* 0x000fe200078efcff */
[----:B------:R-:W-:Y:S01]  /*bc70*/  @!P4 IMAD.MOV R15, RZ, RZ, -R15 ;  /* 0x000000ffff0fc224 */ /* 0x000fe200078e0a0f */
[C---:B------:R-:W-:Y:S01]  /*bc80*/  ISETP.GT.U32.AND P4, PT, R8.reuse, R22, PT ;  /* 0x000000160800720c */ /* 0x040fe20003f84070 */
[--C-:B------:R-:W-:Y:S01]  /*bc90*/  @!P6 IMAD.IADD R11, R11, 0x1, -R8.reuse ;  /* 0x000000010b0be824 */ /* 0x100fe200078e0a08 */
[----:B------:R-:W-:Y:S01]  /*bca0*/  ISETP.GT.U32.AND P6, PT, R8, R13, PT ;  /* 0x0000000d0800720c */ /* 0x000fe20003fc4070 */
[--C-:B------:R-:W-:Y:S01]  /*bcb0*/  @!P0 IMAD.IADD R21, R21, 0x1, -R8.reuse ;  /* 0x0000000115158824 */ /* 0x100fe200078e0a08 */
[----:B------:R-:W-:Y:S01]  /*bcc0*/  STL [R1+0xbc], R5 ;  /* 0x0000bc0501007387 */ /* 0x000fe20000100800 */
[----:B------:R-:W-:-:S02]  /*bcd0*/  @!P3 IMAD.IADD R39, R39, 0x1, -R8 ;  /* 0x000000012727b824 */ /* 0x000fc400078e0a08 */
[----:B-1----:R-:W-:Y:S01]  /*bce0*/  IMAD.HI.U32 R18, R9, R89, RZ ;  /* 0x0000005909127227 */ /* 0x002fe200078e00ff */
[----:B------:R0:W-:Y:S01]  /*bcf0*/  STL [R1+0xdf0], R15 ;  /* 0x000df00f01007387 */ /* 0x0001e20000100800 */
[C---:B------:R-:W-:Y:S02]  /*bd00*/  ISETP.GT.U32.AND P0, PT, R8.reuse, R21, PT ;  /* 0x000000150800720c */ /* 0x040fe40003f04070 */
[----:B------:R-:W-:Y:S01]  /*bd10*/  ISETP.GT.U32.AND P3, PT, R8, R39, PT ;  /* 0x000000270800720c */ /* 0x000fe20003f64070 */
[----:B------:R-:W-:Y:S01]  /*bd20*/  STL [R1+0xc0], R87 ;  /* 0x0000c05701007387 */ /* 0x000fe20000100800 */
[--C-:B------:R-:W-:Y:S01]  /*bd30*/  @!P4 IMAD.IADD R22, R22, 0x1, -R8.reuse ;  /* 0x000000011616c824 */ /* 0x100fe200078e0a08 */
[----:B------:R-:W-:Y:S01]  /*bd40*/  ISETP.GE.AND P4, PT, R17, RZ, PT ;  /* 0x000000ff1100720c */ /* 0x000fe20003f86270 */
[----:B------:R-:W-:Y:S01]  /*bd50*/  @!P6 IMAD.IADD R13, R13, 0x1, -R8 ;  /* 0x000000010d0de824 */ /* 0x000fe200078e0a08 */
[----:B------:R-:W-:Y:S01]  /*bd60*/  STL [R1+0xc4], R86 ;  /* 0x0000c45601007387 */ /* 0x000fe20000100800 */
[----:B------:R-:W-:Y:S01]  /*bd70*/  IMAD.MOV R17, RZ, RZ, -R18 ;  /* 0x000000ffff117224 */ /* 0x000fe200078e0a12 */
[----:B0-----:R-:W-:Y:S01]  /*bd80*/  IABS R15, R5 ;  /* 0x00000005000f7213 */ /* 0x001fe20000000000 */
[C---:B------:R-:W-:Y:S01]  /*bd90*/  IMAD.HI.U32 R5, R9.reuse, R14, RZ ;  /* 0x0000000e09057227 */ /* 0x040fe200078e00ff */
[----:B------:R-:W-:Y:S01]  /*bda0*/  ISETP.GT.U32.AND P6, PT, R8, R13, PT ;  /* 0x0000000d0800720c */ /* 0x000fe20003fc4070 */
[----:B------:R0:W-:Y:S01]  /*bdb0*/  STL [R1+0xcc], R19 ;  /* 0x0000cc1301007387 */ /* 0x0001e20000100800 */
[----:B------:R-:W-:Y:S01]  /*bdc0*/  IABS R18, R19 ;  /* 0x0000001300127213 */ /* 0x000fe20000000000 */
[----:B------:R-:W-:-:S04]  /*bdd0*/  IMAD.HI.U32 R4, R9, R15, RZ ;  /* 0x0000000f09047227 */ /* 0x000fc800078e00ff */
[----:B------:R-:W-:Y:S02]  /*bde0*/  IMAD.MOV R4, RZ, RZ, -R4 ;  /* 0x000000ffff047224 */ /* 0x000fe400078e0a04 */
[----:B------:R-:W-:Y:S02]  /*bdf0*/  IMAD.MOV R5, RZ, RZ, -R5 ;  /* 0x000000ffff057224 */ /* 0x000fe400078e0a05 */
[----:B------:R-:W-:Y:S01]  /*be00*/  @!P0 IMAD.IADD R21, R21, 0x1, -R8 ;  /* 0x0000000115158824 */ /* 0x000fe200078e0a08 */
[----:B------:R-:W-:Y:S01]  /*be10*/  ISETP.GE.AND P0, PT, R16, RZ, PT ;  /* 0x000000ff1000720c */ /* 0x000fe20003f06270 */
[----:B------:R-:W-:Y:S01]  /*be20*/  IMAD R15, R8, R4, R15 ;  /* 0x00000004080f7224 */ /* 0x000fe200078e020f */
[----:B------:R-:W-:Y:S01]  /*be30*/  LOP3.LUT R4, R10, 0xf9, RZ, 0xfc, !PT ;  /* 0x000000f90a047812 */ /* 0x000fe200078efcff */
[C---:B------:R-:W-:Y:S01]  /*be40*/  IMAD R14, R8.reuse, R5, R14 ;  /* 0x00000005080e7224 */ /* 0x040fe200078e020e */
[----:B------:R-:W-:Y:S01]  /*be50*/  IABS R16, R87 ;  /* 0x0000005700107213 */ /* 0x000fe20000000000 */
[--C-:B------:R-:W-:Y:S01]  /*be60*/  @!P6 IMAD.IADD R13, R13, 0x1, -R8.reuse ;  /* 0x000000010d0de824 */ /* 0x100fe200078e0a08 */
[----:B0-----:R-:W-:Y:S01]  /*be70*/  IABS R19, R4 ;  /* 0x0000000400137213 */ /* 0x001fe20000000000 */
[----:B------:R0:W-:Y:S01]  /*be80*/  STL [R1+0xd0], R4 ;  /* 0x0000d00401007387 */ /* 0x0001e20000100800 */
[C---:B------:R-:W-:Y:S01]  /*be90*/  ISETP.GT.U32.AND P6, PT, R8.reuse, R14, PT ;  /* 0x0000000e0800720c */ /* 0x040fe20003fc4070 */
[----:B------:R-:W-:Y:S01]  /*bea0*/  @!P3 IMAD.IADD R39, R39, 0x1, -R8 ;  /* 0x000000012727b824 */ /* 0x000fe200078e0a08 */
[C---:B------:R-:W-:Y:S01]  /*beb0*/  ISETP.GT.U32.AND P3, PT, R8.reuse, R6, PT ;  /* 0x000000060800720c */ /* 0x040fe20003f64070 */
[----:B------:R-:W-:Y:S01]  /*bec0*/  IMAD R89, R8, R17, R89 ;  /* 0x0000001108597224 */ /* 0x000fe200078e0259 */
[----:B------:R-:W-:Y:S01]  /*bed0*/  IABS R17, R86 ;  /* 0x0000005600117213 */ /* 0x000fe20000000000 */
[----:B------:R-:W-:-:S04]  /*bee0*/  IMAD.HI.U32 R87, R9, R18, RZ ;  /* 0x0000001209577227 */ /* 0x000fc800078e00ff */
[----:B0-----:R-:W-:-:S04]  /*bef0*/  IMAD.HI.U32 R4, R9, R16, RZ ;  /* 0x0000001009047227 */ /* 0x001fc800078e00ff */
[----:B------:R-:W-:Y:S02]  /*bf00*/  IMAD.MOV R4, RZ, RZ, -R4 ;  /* 0x000000ffff047224 */ /* 0x000fe400078e0a04 */
[----:B------:R-:W-:Y:S02]  /*bf10*/  @!P6 IMAD.IADD R14, R14, 0x1, -R8 ;  /* 0x000000010e0ee824 */ /* 0x000fe400078e0a08 */
[----:B------:R-:W-:Y:S02]  /*bf20*/  IMAD R16, R8, R4, R16 ;  /* 0x0000000408107224 */ /* 0x000fe400078e0210 */
[----:B------:R-:W-:Y:S01]  /*bf30*/  @!P3 IMAD.IADD R6, R6, 0x1, -R8 ;  /* 0x000000010606b824 */ /* 0x000fe200078e0a08 */
[----:B------:R-:W0:Y:S01]  /*bf40*/  LDC.64 R4, c[0x0][0x3a8] ;  /* 0x0000ea00ff047b82 */ /* 0x000e220000000a00 */
[----:B------:R-:W-:Y:S01]  /*bf50*/  IMAD.HI.U32 R88, R9, R17, RZ ;  /* 0x0000001109587227 */ /* 0x000fe200078e00ff */
[C---:B------:R-:W-:Y:S02]  /*bf60*/  ISETP.GT.U32.AND P6, PT, R8.reuse, R16, PT ;  /* 0x000000100800720c */ /* 0x040fe40003fc4070 */
[----:B------:R-:W-:Y:S01]  /*bf70*/  ISETP.GT.U32.AND P3, PT, R8, R6, PT ;  /* 0x000000060800720c */ /* 0x000fe20003f64070 */
[----:B------:R-:W-:-:S02]  /*bf80*/  IMAD.MOV R88, RZ, RZ, -R88 ;  /* 0x000000ffff587224 */ /* 0x000fc400078e0a58 */
[----:B------:R-:W-:-:S04]  /*bf90*/  IMAD.HI.U32 R86, R9, R19, RZ ;  /* 0x0000001309567227 */ /* 0x000fc800078e00ff */
[----:B------:R-:W-:Y:S02]  /*bfa0*/  IMAD R17, R8, R88, R17 ;  /* 0x0000005808117224 */ /* 0x000fe400078e0211 */
[----:B------:R-:W-:Y:S02]  /*bfb0*/  IMAD.MOV R87, RZ, RZ, -R87 ;  /* 0x000000ffff577224 */ /* 0x000fe400078e0a57 */
[--C-:B------:R-:W-:Y:S02]  /*bfc0*/  @!P6 IMAD.IADD R16, R16, 0x1, -R8.reuse ;  /* 0x000000011010e824 */ /* 0x100fe400078e0a08 */
[----:B------:R-:W-:Y:S01]  /*bfd0*/  @!P3 IMAD.IADD R6, R6, 0x1, -R8 ;  /* 0x000000010606b824 */ /* 0x000fe200078e0a08 */
[C---:B------:R-:W-:Y:S01]  /*bfe0*/  ISETP.GT.U32.AND P3, PT, R8.reuse, R12, PT ;  /* 0x0000000c0800720c */ /* 0x040fe20003f64070 */
[----:B------:R-:W-:Y:S01]  /*bff0*/  IMAD.MOV R86, RZ, RZ, -R86 ;  /* 0x000000ffff567224 */ /* 0x000fe200078e0a56 */
[C---:B------:R-:W-:Y:S01]  /*c000*/  ISETP.GT.U32.AND P6, PT, R8.reuse, R16, PT ;  /* 0x000000100800720c */ /* 0x040fe20003fc4070 */
[----:B------:R-:W-:-:S02]  /*c010*/  IMAD R18, R8, R87, R18 ;  /* 0x0000005708127224 */ /* 0x000fc400078e0212 */
[----:B------:R-:W-:Y:S02]  /*c020*/  IMAD R19, R8, R86, R19 ;  /* 0x0000005608137224 */ /* 0x000fe400078e0213 */
[C---:B------:R-:W-:Y:S02]  /*c030*/  VIADD R87, R91.reuse, 0xffffffff ;  /* 0xffffffff5b577836 */ /* 0x040fe40000000000 */
[----:B------:R-:W-:Y:S02]  /*c040*/  VIADD R86, R91, 0xfffffff7 ;  /* 0xfffffff75b567836 */ /* 0x000fe40000000000 */
[----:B0-----:R-:W-:Y:S02]  /*c050*/  IMAD.SHL.U32 R91, R4, 0x8, RZ ;  /* 0x00000008045b7824 */ /* 0x001fe400078e00ff */
[--C-:B------:R-:W-:Y:S02]  /*c060*/  @!P3 IMAD.IADD R12, R12, 0x1, -R8.reuse ;  /* 0x000000010c0cb824 */ /* 0x100fe400078e0a08 */
[----:B------:R-:W-:Y:S01]  /*c070*/  @!P6 IMAD.IADD R16, R16, 0x1, -R8 ;  /* 0x000000011010e824 */ /* 0x000fe200078e0a08 */
[----:B------:R-:W-:Y:S01]  /*c080*/  ISETP.GT.U32.AND P6, PT, R8, R17, PT ;  /* 0x000000110800720c */ /* 0x000fe20003fc4070 */
[----:B------:R-:W-:Y:S01]  /*c090*/  IMAD R91, R4, 0x9, RZ ;  /* 0x00000009045b7824 */ /* 0x000fe200078e02ff */
[----:B------:R-:W-:Y:S01]  /*c0a0*/  ISETP.GT.U32.AND P3, PT, R8, R12, PT ;  /* 0x0000000c0800720c */ /* 0x000fe20003f64070 */
[----:B------:R-:W-:-:S02]  /*c0b0*/  IMAD R91, R4, 0xa, RZ ;  /* 0x0000000a045b7824 */ /* 0x000fc400078e02ff */
[C---:B------:R-:W-:Y:S02]  /*c0c0*/  IMAD R91, R4.reuse, 0xb, RZ ;  /* 0x0000000b045b7824 */ /* 0x040fe400078e02ff */
[C---:B------:R-:W-:Y:S02]  /*c0d0*/  IMAD R91, R4.reuse, 0xc, RZ ;  /* 0x0000000c045b7824 */ /* 0x040fe400078e02ff */
[C---:B------:R-:W-:Y:S02]  /*c0e0*/  IMAD R91, R4.reuse, 0xd, RZ ;  /* 0x0000000d045b7824 */ /* 0x040fe400078e02ff */
[----:B------:R-:W-:Y:S02]  /*c0f0*/  IMAD R91, R4, 0xe, RZ ;  /* 0x0000000e045b7824 */ /* 0x000fe400078e02ff */
[--C-:B------:R-:W-:Y:S02]  /*c100*/  @!P6 IMAD.IADD R17, R17, 0x1, -R8.reuse ;  /* 0x000000011111e824 */ /* 0x100fe400078e0a08 */
[----:B------:R-:W-:Y:S01]  /*c110*/  @!P3 IMAD.IADD R12, R12, 0x1, -R8 ;  /* 0x000000010c0cb824 */ /* 0x000fe200078e0a08 */
[----:B------:R-:W-:Y:S01]  /*c120*/  ISETP.GT.U32.AND P3, PT, R8, R89, PT ;  /* 0x000000590800720c */ /* 0x000fe20003f64070 */
[----:B------:R-:W-:Y:S01]  /*c130*/  IMAD R91, R4, 0xf, RZ ;  /* 0x0000000f045b7824 */ /* 0x000fe200078e02ff */
[----:B------:R-:W-:Y:S01]  /*c140*/  ISETP.GT.U32.AND P6, PT, R8, R17, PT ;  /* 0x000000110800720c */ /* 0x000fe20003fc4070 */
[----:B------:R-:W-:-:S02]  /*c150*/  IMAD.SHL.U32 R91, R4, 0x10, RZ ;  /* 0x00000010045b7824 */ /* 0x000fc400078e00ff */
[C---:B------:R-:W-:Y:S02]  /*c160*/  IMAD R91, R4.reuse, 0x11, RZ ;  /* 0x00000011045b7824 */ /* 0x040fe400078e02ff */
[C---:B------:R-:W-:Y:S02]  /*c170*/  IMAD R91, R4.reuse, 0x12, RZ ;  /* 0x00000012045b7824 */ /* 0x040fe400078e02ff */
[C---:B------:R-:W-:Y:S02]  /*c180*/  IMAD R91, R4.reuse, 0x13, RZ ;  /* 0x00000013045b7824 */ /* 0x040fe400078e02ff */
[C---:B------:R-:W-:Y:S02]  /*c190*/  IMAD R91, R4.reuse, 0x14, RZ ;  /* 0x00000014045b7824 */ /* 0x040fe400078e02ff */
[----:B------:R-:W-:Y:S02]  /*c1a0*/  IMAD R91, R4, 0x15, RZ ;  /* 0x00000015045b7824 */ /* 0x000fe400078e02ff */
[----:B------:R-:W-:Y:S01]  /*c1b0*/  @!P6 IMAD.IADD R17, R17, 0x1, -R8 ;  /* 0x000000011111e824 */ /* 0x000fe200078e0a08 */
[----:B------:R-:W-:Y:S01]  /*c1c0*/  ISETP.GT.U32.AND P6, PT, R8, R18, PT ;  /* 0x000000120800720c */ /* 0x000fe20003fc4070 */
[----:B------:R-:W-:-:S02]  /*c1d0*/  IMAD R91, R4, 0x16, RZ ;  /* 0x00000016045b7824 */ /* 0x000fc400078e02ff */
[----:B------:R-:W-:Y:S01]  /*c1e0*/  @!P3 IMAD.IADD R89, R89, 0x1, -R8 ;  /* 0x000000015959b824 */ /* 0x000fe200078e0a08 */
[----:B------:R-:W-:Y:S01]  /*c1f0*/  ISETP.GT.U32.AND P3, PT, R8, R15, PT ;  /* 0x0000000f0800720c */ /* 0x000fe20003f64070 */
[C---:B------:R-:W-:Y:S02]  /*c200*/  IMAD R91, R4.reuse, 0x17, RZ ;  /* 0x00000017045b7824 */ /* 0x040fe400078e02ff */
[----:B------:R-:W-:Y:S01]  /*c210*/  IMAD R91, R4, 0x18, RZ ;  /* 0x00000018045b7824 */ /* 0x000fe200078e02ff */
[----:B------:R-:W-:Y:S01]  /*c220*/  ISETP.GT.U32.AND P2, PT, R8, R89, PT ;  /* 0x000000590800720c */ /* 0x000fe20003f44070 */
[C---:B------:R-:W-:Y:S02]  /*c230*/  IMAD R91, R4.reuse, 0x19, RZ ;  /* 0x00000019045b7824 */ /* 0x040fe400078e02ff */
[C---:B------:R-:W-:Y:S02]  /*c240*/  IMAD R91, R4.reuse, 0x1a, RZ ;  /* 0x0000001a045b7824 */ /* 0x040fe400078e02ff */
[----:B------:R-:W-:-:S02]  /*c250*/  IMAD R91, R4, 0x1b, RZ ;  /* 0x0000001b045b7824 */ /* 0x000fc400078e02ff */
[C---:B------:R-:W-:Y:S02]  /*c260*/  IMAD R91, R4.reuse, 0x1c, RZ ;  /* 0x0000001c045b7824 */ /* 0x040fe400078e02ff */
[----:B------:R-:W-:Y:S02]  /*c270*/  IMAD R91, R4, 0x1d, RZ ;  /* 0x0000001d045b7824 */ /* 0x000fe400078e02ff */
[----:B------:R-:W-:Y:S01]  /*c280*/  @!P6 IMAD.IADD R18, R18, 0x1, -R8 ;  /* 0x000000011212e824 */ /* 0x000fe200078e0a08 */
[----:B------:R-:W-:Y:S01]  /*c290*/  ISETP.GT.U32.AND P6, PT, R8, R19, PT ;  /* 0x000000130800720c */ /* 0x000fe20003fc4070 */
[C---:B------:R-:W-:Y:S02]  /*c2a0*/  IMAD R91, R4.reuse, 0x1e, RZ ;  /* 0x0000001e045b7824 */ /* 0x040fe400078e02ff */
[C---:B------:R-:W-:Y:S02]  /*c2b0*/  IMAD R91, R4.reuse, 0x1f, RZ ;  /* 0x0000001f045b7824 */ /* 0x040fe400078e02ff */
[----:B------:R-:W-:-:S02]  /*c2c0*/  IMAD.SHL.U32 R91, R4, 0x20, RZ ;  /* 0x00000020045b7824 */ /* 0x000fc400078e00ff */
[C---:B------:R-:W-:Y:S02]  /*c2d0*/  IMAD R91, R4.reuse, 0x21, RZ ;  /* 0x00000021045b7824 */ /* 0x040fe400078e02ff */
[C---:B------:R-:W-:Y:S02]  /*c2e0*/  IMAD R91, R4.reuse, 0x22, RZ ;  /* 0x00000022045b7824 */ /* 0x040fe400078e02ff */
[C---:B------:R-:W-:Y:S02]  /*c2f0*/  IMAD R91, R4.reuse, 0x23, RZ ;  /* 0x00000023045b7824 */ /* 0x040fe400078e02ff */
[----:B------:R-:W-:Y:S02]  /*c300*/  IMAD R91, R4, 0x24, RZ ;  /* 0x00000024045b7824 */ /* 0x000fe400078e02ff */
[----:B------:R-:W-:Y:S01]  /*c310*/  @!P3 IMAD.IADD R15, R15, 0x1, -R8 ;  /* 0x000000010f0fb824 */ /* 0x000fe200078e0a08 */
[----:B------:R-:W-:Y:S01]  /*c320*/  ISETP.GT.U32.AND P3, PT, R8, R14, PT ;  /* 0x0000000e0800720c */ /* 0x000fe20003f64070 */
[----:B------:R-:W-:-:S02]  /*c330*/  IMAD R91, R4, 0x25, RZ ;  /* 0x00000025045b7824 */ /* 0x000fc400078e02ff */
[C---:B------:R-:W-:Y:S02]  /*c340*/  IMAD R91, R4.reuse, 0x26, RZ ;  /* 0x00000026045b7824 */ /* 0x040fe400078e02ff */
[C---:B------:R-:W-:Y:S02]  /*c350*/  IMAD R91, R4.reuse, 0x27, RZ ;  /* 0x00000027045b7824 */ /* 0x040fe400078e02ff */
[----:B------:R-:W-:Y:S02]  /*c360*/  IMAD R91, R4, 0x28, RZ ;  /* 0x00000028045b7824 */ /* 0x000fe400078e02ff */
[----:B------:R-:W-:Y:S01]  /*c370*/  @!P1 IMAD.MOV R39, RZ, RZ, -R39 ;  /* 0x000000ffff279224 */ /* 0x000fe200078e0a27 */
[----:B------:R-:W-:Y:S01]  /*c380*/  ISETP.GT.U32.AND P1, PT, R8, R15, PT ;  /* 0x0000000f0800720c */ /* 0x000fe20003f24070 */
[C---:B------:R-:W-:Y:S02]  /*c390*/  IMAD R91, R4.reuse, 0x29, RZ ;  /* 0x00000029045b7824 */ /* 0x040fe400078e02ff */
[----:B------:R-:W-:-:S02]  /*c3a0*/  IMAD R91, R4, 0x2a, RZ ;  /* 0x0000002a045b7824 */ /* 0x000fc400078e02ff */
[----:B------:R-:W-:Y:S02]  /*c3b0*/  IMAD R91, R4, 0x2b, RZ ;  /* 0x0000002b045b7824 */ /* 0x000fe400078e02ff */
[----:B------:R-:W-:Y:S02]  /*c3c0*/  @!P6 IMAD.IADD R19, R19, 0x1, -R8 ;  /* 0x000000011313e824 */ /* 0x000fe400078e0a08 */
[----:B------:R-:W-:Y:S01]  /*c3d0*/  @!P5 IMAD.MOV R2, RZ, RZ, -R2 ;  /* 0x000000ffff02d224 */ /* 0x000fe200078e0a02 */
[----:B------:R-:W-:Y:S01]  /*c3e0*/  ISETP.GT.U32.AND P5, PT, R8, R18, PT ;  /* 0x000000120800720c */ /* 0x000fe20003fa4070 */
[----:B------:R-:W-:Y:S01]  /*c3f0*/  IMAD R91, R4, 0x2c, RZ ;  /* 0x0000002c045b7824 */ /* 0x000fe200078e02ff */
[----:B------:R-:W-:Y:S01]  /*c400*/  ISETP.GT.U32.AND P6, PT, R8, R19, PT ;  /* 0x000000130800720c */ /* 0x000fe20003fc4070 */
[C---:B------:R-:W-:Y:S01]  /*c410*/  IMAD R91, R4.reuse, 0x2d, RZ ;  /* 0x0000002d045b7824 */ /* 0x040fe200078e02ff */
[----:B------:R0:W-:Y:S01]  /*c420*/  STL [R1+0xdec], R2 ;  /* 0x000dec0201007387 */ /* 0x0001e20000100800 */
[----:B------:R-:W-:-:S02]  /*c430*/  IMAD R91, R4, 0x2e, RZ ;  /* 0x0000002e045b7824 */ /* 0x000fc400078e02ff */
[C---:B------:R-:W-:Y:S02]  /*c440*/  IMAD R91, R4.reuse, 0x2f, RZ ;  /* 0x0000002f045b7824 */ /* 0x040fe400078e02ff */
[C---:B------:R-:W-:Y:S02]  /*c450*/  IMAD R91, R4.reuse, 0x30, RZ ;  /* 0x00000030045b7824 */ /* 0x040fe400078e02ff */
[C---:B------:R-:W-:Y:S02]  /*c460*/  IMAD R91, R4.reuse, 0x31, RZ ;  /* 0x00000031045b7824 */ /* 0x040fe400078e02ff */
[C---:B------:R-:W-:Y:S02]  /*c470*/  IMAD R91, R4.reuse, 0x32, RZ ;  /* 0x00000032045b7824 */ /* 0x040fe400078e02ff */
[C---:B------:R-:W-:Y:S02]  /*c480*/  IMAD R91, R4.reuse, 0x33, RZ ;  /* 0x00000033045b7824 */ /* 0x040fe400078e02ff */
[----:B------:R-:W-:-:S02]  /*c490*/  IMAD R91, R4, 0x34, RZ ;  /* 0x00000034045b7824 */ /* 0x000fc400078e02ff */
[C---:B------:R-:W-:Y:S02]  /*c4a0*/  IMAD R91, R4.reuse, 0x35, RZ ;  /* 0x00000035045b7824 */ /* 0x040fe400078e02ff */
[C---:B0-----:R-:W-:Y:S02]  /*c4b0*/  IMAD R2, R4.reuse, 0x37, RZ ;  /* 0x0000003704027824 */ /* 0x041fe400078e02ff */
[C---:B------:R-:W-:Y:S02]  /*c4c0*/  IMAD R91, R4.reuse, 0x36, RZ ;  /* 0x00000036045b7824 */ /* 0x040fe400078e02ff */
[----:B------:R-:W-:Y:S02]  /*c4d0*/  IMAD R2, R4, 0x39, RZ ;  /* 0x0000003904027824 */ /* 0x000fe400078e02ff */
[----:B------:R-:W-:Y:S01]  /*c4e0*/  @!P1 IMAD.IADD R15, R15, 0x1, -R8 ;  /* 0x000000010f0f9824 */ /* 0x000fe200078e0a08 */
[----:B------:R-:W-:Y:S01]  /*c4f0*/  ISETP.NE.U32.AND P1, PT, R90, RZ, PT ;  /* 0x000000ff5a00720c */ /* 0x000fe20003f25070 */
[----:B------:R-:W-:-:S02]  /*c500*/  IMAD R91, R4, 0x38, RZ ;  /* 0x00000038045b7824 */ /* 0x000fc400078e02ff */
[C---:B------:R-:W-:Y:S02]  /*c510*/  IMAD R2, R4.reuse, 0x3b, RZ ;  /* 0x0000003b04027824 */ /* 0x040fe400078e02ff */
[C---:B------:R-:W-:Y:S02]  /*c520*/  IMAD R91, R4.reuse, 0x3a, RZ ;  /* 0x0000003a045b7824 */ /* 0x040fe400078e02ff */
[C---:B------:R-:W-:Y:S02]  /*c530*/  IMAD R2, R4.reuse, 0x3d, RZ ;  /* 0x0000003d04027824 */ /* 0x040fe400078e02ff */
[C---:B------:R-:W-:Y:S02]  /*c540*/  IMAD.SHL.U32 R90, R4.reuse, 0x2, RZ ;  /* 0x00000002045a7824 */ /* 0x040fe400078e00ff */
[C---:B------:R-:W-:Y:S02]  /*c550*/  IMAD R91, R4.reuse, 0x3c, RZ ;  /* 0x0000003c045b7824 */ /* 0x040fe400078e02ff */
[----:B------:R-:W-:-:S02]  /*c560*/  IMAD R2, R4, 0x3f, RZ ;  /* 0x0000003f04027824 */ /* 0x000fc400078e02ff */
[--C-:B------:R-:W-:Y:S01]  /*c570*/  @!P5 IMAD.IADD R18, R18, 0x1, -R8.reuse ;  /* 0x000000011212d824 */ /* 0x100fe200078e0a08 */
[C---:B------:R-:W-:Y:S01]  /*c580*/  IADD3 R2, P5, PT, R3.reuse, UR20, RZ ;  /* 0x0000001403027c10 */ /* 0x040fe2000ffbe0ff */
[C---:B------:R-:W-:Y:S02]  /*c590*/  IMAD R91, R4.reuse, 0x3e, RZ ;  /* 0x0000003e045b7824 */ /* 0x040fe400078e02ff */
[C---:B------:R-:W-:Y:S01]  /*c5a0*/  IMAD.SHL.U32 R91, R4.reuse, 0x40, RZ ;  /* 0x00000040045b7824 */ /* 0x040fe200078e00ff */
[----:B------:R-:W-:Y:S01]  /*c5b0*/  LEA.HI.X.SX32 R3, R3, UR21, 0x1, P5 ;  /* 0x0000001503037c11 */ /* 0x000fe2000a8f0eff */
[C---:B------:R-:W-:Y:S02]  /*c5c0*/  IMAD R91, R4.reuse, 0x41, RZ ;  /* 0x00000041045b7824 */ /* 0x040fe400078e02ff */
[----:B------:R-:W-:Y:S02]  /*c5d0*/  IMAD R91, R4, 0x42, RZ ;  /* 0x00000042045b7824 */ /* 0x000fe400078e02ff */
[--C-:B------:R-:W-:Y:S01]  /*c5e0*/  @!P6 IMAD.IADD R19, R19, 0x1, -R8.reuse ;  /* 0x000000011313e824 */ /* 0x100fe200078e0a08 */
[----:B------:R-:W-:Y:S01]  /*c5f0*/  IADD3 R91, P6, PT, R90, R2, RZ ;  /* 0x000000025a5b7210 */ /* 0x000fe20007fde0ff */
[--C-:B------:R-:W-:Y:S01]  /*c600*/  @!P2 IMAD.IADD R89, R89, 0x1, -R8.reuse ;  /* 0x000000015959a824 */ /* 0x100fe200078e0a08 */
[----:B------:R-:W-:Y:S01]  /*c610*/  ISETP.GE.U32.AND P2, PT, R87, 0x7fffff80, PT ;  /* 0x7fffff805700780c */ /* 0x000fe20003f46070 */
[----:B------:R-:W-:Y:S01]  /*c620*/  @!P3 IMAD.IADD R14, R14, 0x1, -R8 ;  /* 0x000000010e0eb824 */ /* 0x000fe200078e0a08 */
[----:B------:R-:W-:Y:S01]  /*c630*/  ISETP.GE.U32.AND P3, PT, R86, 0x7fffff78, PT ;  /* 0x7fffff785600780c */ /* 0x000fe20003f66070 */
[----:B------:R0:W-:Y:S01]  /*c640*/  STL [R1+0x1e0], R91 ;  /* 0x0001e05b01007387 */ /* 0x0001e20000100800 */
[----:B------:R-:W-:-:S02]  /*c650*/  IMAD R88, R4, 0x3, RZ ;  /* 0x0000000304587824 */ /* 0x000fc400078e02ff */
[C---:B------:R-:W-:Y:S02]  /*c660*/  IMAD.SHL.U32 R86, R4.reuse, 0x4, RZ ;  /* 0x0000000404567824 */ /* 0x040fe400078e00ff */
[C---:B------:R-:W-:Y:S02]  /*c670*/  IMAD R87, R4.reuse, 0x5, RZ ;  /* 0x0000000504577824 */ /* 0x040fe400078e02ff */
[C---:B------:R-:W-:Y:S02]  /*c680*/  IMAD R92, R4.reuse, 0x6, RZ ;  /* 0x00000006045c7824 */ /* 0x040fe400078e02ff */
[C---:B------:R-:W-:Y:S02]  /*c690*/  IMAD R93, R4.reuse, 0x7, RZ ;  /* 0x00000007045d7824 */ /* 0x040fe400078e02ff */
[C---:B0-----:R-:W-:Y:S02]  /*c6a0*/  IMAD R91, R4.reuse, 0x43, RZ ;  /* 0x00000043045b7824 */ /* 0x041fe400078e02ff */
[----:B------:R-:W-:-:S02]  /*c6b0*/  IMAD R91, R4, 0x44, RZ ;  /* 0x00000044045b7824 */ /* 0x000fc400078e02ff */
[C---:B------:R-:W-:Y:S02]  /*c6c0*/  IMAD R91, R4.reuse, 0x45, RZ ;  /* 0x00000045045b7824 */ /* 0x040fe400078e02ff */
[C---:B------:R-:W-:Y:S02]  /*c6d0*/  IMAD R91, R4.reuse, 0x46, RZ ;  /* 0x00000046045b7824 */ /* 0x040fe400078e02ff */
[----:B------:R-:W-:Y:S01]  /*c6e0*/  IMAD R91, R4, 0x47, RZ ;  /* 0x00000047045b7824 */ /* 0x000fe200078e02ff */
[----:B------:R-:W-:Y:S06]  /*c6f0*/  BRA.U UP0, `(.L_x_11) ;  /* 0x0000000100307547 */ /* 0x000fec000b800000 */
[----:B------:R-:W-:Y:S01]  /*c700*/  STL [R1+0xe7c], R2 ;  /* 0x000e7c0201007387 */ /* 0x000fe20000100800 */
[----:B------:R-:W-:Y:S01]  /*c710*/  ELECT P5, URZ, PT ;  /* 0x0000000000ff782f */ /* 0x000fe200038a0000 */
[----:B------:R-:W-:Y:S02]  /*c720*/  IMAD.MOV.U32 R91, RZ, RZ, 0x1 ;  /* 0x00000001ff5b7424 */ /* 0x000fe400078e00ff */
[----:B------:R0:W-:Y:S01]  /*c730*/  STL [R1+0xe78], R0 ;  /* 0x000e780001007387 */ /* 0x0001e20000100800 */
[----:B------:R-:W-:Y:S09]  /*c740*/  UVIRTCOUNT.DEALLOC.SMPOOL 0x80 ;  /* 0x000000800000784c */ /* 0x000ff20000000000 */
[----:B0-----:R-:W-:Y:S01]  /*c750*/  @P5 PRMT R0, R91, 0x7610, R0 ;  /* 0x000076105b005816 */ /* 0x001fe20000000000 */
[----:B------:R-:W0:Y:S01]  /*c760*/  S2R R2, SR_CgaCtaId ;  /* 0x0000000000027919 */ /* 0x000e220000008800 */
[----:B------:R-:W-:-:S04]  /*c770*/  @P5 MOV R91, 0x40 ;  /* 0x00000040005b5802 */ /* 0x000fc80000000f00 */
[----:B0-----:R-:W-:Y:S02]  /*c780*/  @P5 LEA R91, R2, R91, 0x18 ;  /* 0x0000005b025b5211 */ /* 0x001fe400078ec0ff */
[----:B------:R0:W5:Y:S04]  /*c790*/  LDL.LU R2, [R1+0xe7c] ;  /* 0x000e7c0001027983 */ /* 0x0001680000300800 */
[----:B------:R1:W-:Y:S04]  /*c7a0*/  @P5 STS.U8 [R91], R0 ;  /* 0x000000005b005388 */ /* 0x0003e80000000000 */
[----:B-1----:R0:W5:Y:S02]  /*c7b0*/  LDL.LU R0, [R1+0xe78] ;  /* 0x000e780001007983 */ /* 0x0021640000300800 */
.L_x_11:
[----:B------:R1:W-:Y:S01]  /*c7c0*/  STL [R1+0x1388], R20 ;  /* 0x0013881401007387 */ /* 0x0003e20000100800 */
[C---:B------:R-:W-:Y:S01]  /*c7d0*/  IMAD R91, R4.reuse, 0x48, RZ ;  /* 0x00000048045b7824 */ /* 0x040fe200078e02ff */
[----:B------:R-:W-:Y:S02]  /*c7e0*/  USHF.L.U32 UR8, UR6, 0x15, URZ ;  /* 0x0000001506087899 */ /* 0x000fe400080006ff */
[----:B------:R-:W-:Y:S01]  /*c7f0*/  STL [R1+0x1384], R5 ;  /* 0x0013840501007387 */ /* 0x000fe20000100800 */
[----:B------:R-:W-:Y:S01]  /*c800*/  VOTEU.ALL UP1, P1 ;  /* 0x0000000000ff7886 */ /* 0x000fe20000820000 */
[----:B------:R-:W-:Y:S02]  /*c810*/  ULOP3.LUT UR8, UR8, 0x600000, URZ, 0xc0, !UPT ;  /* 0x0060000008087892 */ /* 0x000fe4000f8ec0ff */
[----:B------:R-:W-:Y:S01]  /*c820*/  STL [R1+0x1390], R5 ;  /* 0x0013900501007387 */ /* 0x000fe20000100800 */
[----:B------:R-:W-:Y:S01]  /*c830*/  UIADD3 UR76, UPT, UPT, UR7, 0x18000, URZ ;  /* 0x00018000074c7890 */ /* 0x000fe2000fffe0ff */
[----:B-1----:R-:W-:Y:S01]  /*c840*/  IMAD.SHL.U32 R20, R4, 0x8, RZ ;  /* 0x0000000804147824 */ /* 0x002fe200078e00ff */
[----:B------:R-:W-:Y:S01]  /*c850*/  UIADD3 UR8, UPT, UPT, UR5, UR8, URZ ;  /* 0x0000000805087290 */ /* 0x000fe2000fffe0ff */
[----:B------:R-:W-:Y:S01]  /*c860*/  STL [R1+0x139c], R5 ;  /* 0x00139c0501007387 */ /* 0x000fe20000100800 */
[----:B------:R-:W-:Y:S01]  /*c870*/  VOTEU.ALL UP2, P1 ;  /* 0x0000000000ff7886 */ /* 0x000fe20000840000 */
[----:B------:R-:W1:Y:S02]  /*c880*/  LDCU.64 UR42, c[0x0][0x358] ;  /* 0x00006b00ff2a77ac */ /* 0x000e640008000a00 */
[----:B------:R-:W-:Y:S01]  /*c890*/  STL [R1+0x13a8], R5 ;  /* 0x0013a80501007387 */ /* 0x000fe20000100800 */
[----:B------:R-:W2:Y:S03]  /*c8a0*/  LDCU UR9, c[0x0][0x3b0] ;  /* 0x00007600ff0977ac */ /* 0x000ea60008000800 */
[----:B------:R-:W-:Y:S01]  /*c8b0*/  STL [R1+0x13b4], R5 ;  /* 0x0013b40501007387 */ /* 0x000fe20000100800 */
[----:B------:R-:W3:Y:S03]  /*c8c0*/  LDCU UR28, c[0x0][0x3b0] ;  /* 0x00007600ff1c77ac */ /* 0x000ee60008000800 */
[----:B------:R-:W-:Y:S01]  /*c8d0*/  STL [R1+0x13c0], R5 ;  /* 0x0013c00501007387 */ /* 0x000fe20000100800 */
[----:B------:R-:W4:Y:S03]  /*c8e0*/  LDCU UR27, c[0x0][0x3b0] ;  /* 0x00007600ff1b77ac */ /* 0x000f260008000800 */
[----:B------:R-:W-:Y:S01]  /*c8f0*/  STL [R1+0x13cc], R5 ;  /* 0x0013cc0501007387 */ /* 0x000fe20000100800 */
[----:B------:R-:W0:Y:S03]  /*c900*/  LDCU UR12, c[0x0][0x3b0] ;  /* 0x00007600ff0c77ac */ /* 0x000e260008000800 */
        /* <DEDUP_REMOVED lines=114> */
[----:B------:R-:W-:Y:S04]  /*d030*/  STL [R1+0x1688], R5 ;  /* 0x0016880501007387 */ /* 0x000fe80000100800 */
[----:B------:R-:W-:Y:S04]  /*d040*/  STL [R1+0x1690], R5 ;  /* 0x0016900501007387 */ /* 0x000fe80000100800 */
[----:B------:R0:W-:Y:S04]  /*d050*/  STL [R1+0x1380], R6 ;  /* 0x0013800601007387 */ /* 0x0001e80000100800 */
[----:B------:R1:W-:Y:S04]  /*d060*/  STL [R1+0x137c], R7 ;  /* 0x00137c0701007387 */ /* 0x0003e80000100800 */
[----:B------:R-:W-:Y:S01]  /*d070*/  STL [R1+0x1378], R23 ;  /* 0x0013781701007387 */ /* 0x000fe20000100800 */
[----:B0-----:R-:W-:Y:S01]  /*d080*/  LEA.HI.X.SX32 R6, R90, R3, 0x1, P6 ;  /* 0x000000035a067211 */ /* 0x001fe200030f0eff */
[----:B------:R-:W-:-:S02]  /*d090*/  IMAD R90, R4, 0x6b, RZ ;  /* 0x0000006b045a7824 */ /* 0x000fc400078e02ff */
[----:B------:R0:W-:Y:S01]  /*d0a0*/  STL [R1+0x1394], R23 ;  /* 0x0013941701007387 */ /* 0x0001e20000100800 */
[----:B-1---5:R-:W-:-:S03]  /*d0b0*/  IADD3 R7, P5, PT, R88, R2, RZ ;  /* 0x0000000258077210 */ /* 0x022fc60007fbe0ff */
[----:B------:R1:W-:Y:S04]  /*d0c0*/  STL [R1+0x1374], R11 ;  /* 0x0013740b01007387 */ /* 0x0003e80000100800 */
[----:B------:R2:W-:Y:S01]  /*d0d0*/  STL [R1+0x1370], R25 ;  /* 0x0013701901007387 */ /* 0x0005e20000100800 */
[----:B0-----:R-:W-:-:S03]  /*d0e0*/  IMAD R23, R4, 0xc, RZ ;  /* 0x0000000c04177824 */ /* 0x001fc600078e02ff */
[----:B------:R-:W-:Y:S01]  /*d0f0*/  STL [R1+0x136c], R24 ;  /* 0x00136c1801007387 */ /* 0x000fe20000100800 */
[----:B-1----:R-:W-:-:S03]  /*d100*/  IMAD R11, R4, 0x12, RZ ;  /* 0x00000012040b7824 */ /* 0x002fc600078e02ff */
[----:B------:R-:W-:Y:S01]  /*d110*/  STL [R1+0x138c], R24 ;  /* 0x00138c1801007387 */ /* 0x000fe20000100800 */
[----:B--2---:R-:W-:-:S03]  /*d120*/  IMAD R25, R4, 0x21, RZ ;  /* 0x0000002104197824 */ /* 0x004fc600078e02ff */
[----:B------:R-:W-:Y:S04]  /*d130*/  STL [R1+0x1368], R12 ;  /* 0x0013680c01007387 */ /* 0x000fe80000100800 */
[----:B------:R0:W-:Y:S04]  /*d140*/  STL [R1+0x1364], R27 ;  /* 0x0013641b01007387 */ /* 0x0001e80000100800 */
[----:B------:R-:W-:Y:S04]  /*d150*/  STL [R1+0x1360], R26 ;  /* 0x0013601a01007387 */ /* 0x000fe80000100800 */
[----:B------:R-:W-:Y:S01]  /*d160*/  STL [R1+0x1398], R26 ;  /* 0x0013981a01007387 */ /* 0x000fe20000100800 */
[----:B0-----:R-:W-:-:S03]  /*d170*/  IMAD R27, R4, 0x29, RZ ;  /* 0x00000029041b7824 */ /* 0x001fc600078e02ff */
[----:B------:R0:W-:Y:S04]  /*d180*/  STL [R1+0x135c], R13 ;  /* 0x00135c0d01007387 */ /* 0x0001e80000100800 */
[----:B------:R1:W-:Y:S04]  /*d190*/  STL [R1+0x1358], R29 ;  /* 0x0013581d01007387 */ /* 0x0003e80000100800 */
[----:B------:R-:W-:Y:S01]  /*d1a0*/  STL [R1+0x1354], R28 ;  /* 0x0013541c01007387 */ /* 0x000fe20000100800 */
[----:B0-----:R-:W-:-:S03]  /*d1b0*/  IMAD R13, R4, 0x27, RZ ;  /* 0x00000027040d7824 */ /* 0x001fc600078e02ff */
[----:B------:R-:W-:Y:S01]  /*d1c0*/  STL [R1+0x13a0], R28 ;  /* 0x0013a01c01007387 */ /* 0x000fe20000100800 */
[----:B-1----:R-:W-:-:S03]  /*d1d0*/  IMAD R29, R4, 0x31, RZ ;  /* 0x00000031041d7824 */ /* 0x002fc600078e02ff */
        /* <DEDUP_REMOVED lines=10> */
[----:B------:R0:W-:Y:S01]  /*d280*/  STL [R1+0x13ac], R32 ;  /* 0x0013ac2001007387 */ /* 0x0001e20000100800 */
[----:B-1----:R-:W-:-:S03]  /*d290*/  IMAD R33, R4, 0x3a, RZ ;  /* 0x0000003a04217824 */ /* 0x002fc600078e02ff */
[----:B------:R1:W-:Y:S04]  /*d2a0*/  STL [R1+0x1338], R16 ;  /* 0x0013381001007387 */ /* 0x0003e80000100800 */
[----:B------:R2:W-:Y:S01]  /*d2b0*/  STL [R1+0x1334], R35 ;  /* 0x0013342301007387 */ /* 0x0005e20000100800 */
[----:B0-----:R-:W-:-:S03]  /*d2c0*/  IMAD R32, R4, 0x63, RZ ;  /* 0x0000006304207824 */ /* 0x001fc600078e02ff */
[----:B------:R-:W-:Y:S01]  /*d2d0*/  STL [R1+0x1330], R34 ;  /* 0x0013302201007387 */ /* 0x000fe20000100800 */
[----:B-1----:R-:W-:-:S03]  /*d2e0*/  IMAD R16, R4, 0x4e, RZ ;  /* 0x0000004e04107824 */ /* 0x002fc600078e02ff */
[----:B------:R0:W-:Y:S01]  /*d2f0*/  STL [R1+0x13b0], R34 ;  /* 0x0013b02201007387 */ /* 0x0001e20000100800 */
[----:B--2---:R-:W-:-:S03]  /*d300*/  IMAD R35, R4, 0x4c, RZ ;  /* 0x0000004c04237824 */ /* 0x004fc600078e02ff */
        /* <DEDUP_REMOVED lines=48> */
[----:B------:R0:W-:Y:S04]  /*d610*/  STL [R1+0x13ec], R62 ;  /* 0x0013ec3e01007387 */ /* 0x0001e80000100800 */
[----:B------:R-:W-:Y:S04]  /*d620*/  STL [R1+0x12b4], R61 ;  /* 0x0012b43d01007387 */ /* 0x000fe80000100800 */
[----:B------:R-:W-:Y:S01]  /*d630*/  STL [R1+0x12b0], R60 ;  /* 0x0012b03c01007387 */ /* 0x000fe20000100800 */
[----:B0-----:R-:W-:-:S03]  /*d640*/  IMAD R62, R4, 0x50, RZ ;  /* 0x00000050043e7824 */ /* 0x001fc600078e02ff */
        /* <DEDUP_REMOVED lines=26> */
[----:B------:R2:W-:Y:S01]  /*d7f0*/  STL [R1+0x1264], R41 ;  /* 0x0012642901007387 */ /* 0x0005e20000100800 */
[----:B0-----:R-:W-:-:S03]  /*d800*/  IMAD R43, R4, 0x53, RZ ;  /* 0x00000053042b7824 */ /* 0x001fc600078e02ff */
[----:B------:R0:W-:Y:S01]  /*d810*/  STL [R1+0x1260], R40 ;  /* 0x0012602801007387 */ /* 0x0001e20000100800 */
[----:B-1----:R-:W-:-:S03]  /*d820*/  IMAD R42, R4, 0x55, RZ ;  /* 0x00000055042a7824 */ /* 0x002fc600078e02ff */
[----:B------:R1:W-:Y:S01]  /*d830*/  STL [R1+0x125c], R39 ;  /* 0x00125c2701007387 */ /* 0x0003e20000100800 */
[----:B--2---:R-:W-:-:S03]  /*d840*/  IMAD R41, R4, 0x58, RZ ;  /* 0x0000005804297824 */ /* 0x004fc600078e02ff */
[----:B------:R-:W-:Y:S01]  /*d850*/  STL [R1+0x1180], R10 ;  /* 0x0011800a01007387 */ /* 0x000fe20000100800 */
[----:B0-----:R-:W-:-:S03]  /*d860*/  IMAD R40, R4, 0x5a, RZ ;  /* 0x0000005a04287824 */ /* 0x001fc600078e02ff */
[----:B------:R0:W-:Y:S01]  /*d870*/  STL [R1+0x117c], R22 ;  /* 0x00117c1601007387 */ /* 0x0001e20000100800 */
[----:B-1----:R-:W-:-:S03]  /*d880*/  IMAD R39, R4, 0x60, RZ ;  /* 0x0000006004277824 */ /* 0x002fc600078e02ff */
[----:B------:R1:W-:Y:S04]  /*d890*/  STL [R1+0x1178], R21 ;  /* 0x0011781501007387 */ /* 0x0003e80000100800 */
[----:B------:R-:W-:Y:S01]  /*d8a0*/  STL [R1+0x1124], R9 ;  /* 0x0011240901007387 */ /* 0x000fe20000100800 */
[----:B0-----:R-:W-:-:S03]  /*d8b0*/  IMAD R22, R4, 0x57, RZ ;  /* 0x0000005704167824 */ /* 0x001fc600078e02ff */
[----:B------:R0:W-:Y:S01]  /*d8c0*/  STL [R1+0x1120], R8 ;  /* 0x0011200801007387 */ /* 0x0001e20000100800 */
[----:B-1----:R-:W-:-:S03]  /*d8d0*/  IMAD R21, R4, 0x5d, RZ ;  /* 0x0000005d04157824 */ /* 0x002fc600078e02ff */
[----:B------:R-:W-:Y:S04]  /*d8e0*/  STL [R1+0xed4], R89 ;  /* 0x000ed45901007387 */ /* 0x000fe80000100800 */
[----:B------:R-:W-:Y:S01]  /*d8f0*/  STL [R1+0xe78], R0 ;  /* 0x000e780001007387 */ /* 0x000fe20000100800 */
[----:B0-----:R-:W-:-:S03]  /*d900*/  IADD3 R8, P6, PT, R86, R2, RZ ;  /* 0x0000000256087210 */ /* 0x001fc60007fde0ff */
        /* <DEDUP_REMOVED lines=62> */
[----:B------:R1:W-:Y:S04]  /*dcf0*/  STL [R1+0x1dc], R6 ;  /* 0x0001dc0601007387 */ /* 0x0003e80000100800 */
[----:B------:R-:W-:Y:S01]  /*dd00*/  STL [R1+0x1f0], R8 ;  /* 0x0001f00801007387 */ /* 0x000fe20000100800 */
[----:B0-----:R-:W-:Y:S01]  /*dd10*/  LEA.HI.X.SX32 R7, R88, R3, 0x1, P5 ;  /* 0x0000000358077211 */ /* 0x001fe200028f0eff */
[----:B------:R-:W-:Y:S01]  /*dd20*/  IMAD R88, R4, 0x49, RZ ;  /* 0x0000004904587824 */ /* 0x000fe200078e02ff */
[----:B-1----:R-:W-:-:S03]  /*dd30*/  IADD3 R6, P5, PT, R87, R2, RZ ;  /* 0x0000000257067210 */ /* 0x002fc60007fbe0ff */
[----:B------:R0:W-:Y:S04]  /*dd40*/  STL [R1+0x1e4], R7 ;  /* 0x0001e40701007387 */ /* 0x0001e80000100800 */
[----:B------:R1:W-:Y:S01]  /*dd50*/  STL [R1+0x1f8], R6 ;  /* 0x0001f80601007387 */ /* 0x0003e20000100800 */
[-C--:B0-----:R-:W-:Y:S01]  /*dd60*/  LEA.HI.X.SX32 R7, R86, R3.reuse, 0x1, P6 ;  /* 0x0000000356077211 */ /* 0x081fe200030f0eff */
[----:B------:R-:W-:Y:S01]  /*dd70*/  IMAD R86, R4, 0x4b, RZ ;  /* 0x0000004b04567824 */ /* 0x000fe200078e02ff */
[-C--:B------:R-:W-:Y:S02]  /*dd80*/  IADD3 R28, P6, PT, R92, R2.reuse, RZ ;  /* 0x000000025c1c7210 */ /* 0x080fe40007fde0ff */
[-C--:B-1----:R-:W-:Y:S01]  /*dd90*/  LEA.HI.X.SX32 R6, R87, R3.reuse, 0x1, P5 ;  /* 0x0000000357067211 */ /* 0x082fe200028f0eff */
[----:B------:R-:W-:Y:S01]  /*dda0*/  STL [R1+0x1ec], R7 ;  /* 0x0001ec0701007387 */ /* 0x000fe20000100800 */
[C---:B------:R-:W-:Y:S01]  /*ddb0*/  IADD3 R72, P5, PT, R93.reuse, R2, RZ ;  /* 0x000000025d487210 */ /* 0x040fe20007fbe0ff */
[----:B------:R-:W-:Y:S01]  /*ddc0*/  IMAD R87, R4, 0x4a, RZ ;  /* 0x0000004a04577824 */ /* 0x000fe200078e02ff */
[-C--:B------:R-:W-:Y:S01]  /*ddd0*/  LEA.HI.X.SX32 R30, R92, R3.reuse, 0x1, P6 ;  /* 0x000000035c1e7211 */ /* 0x080fe200030f0eff */
[----:B------:R0:W-:Y:S01]  /*dde0*/  STL [R1+0x1f4], R6 ;  /* 0x0001f40601007387 */ /* 0x0001e20000100800 */
[----:B------:R-:W-:Y:S01]  /*ddf0*/  LEA.HI.X.SX32 R73, R93, R3, 0x1, P5 ;  /* 0x000000035d497211 */ /* 0x000fe200028f0eff */
[----:B------:R-:W-:-:S02]  /*de00*/  IMAD R93, R4, 0x69, RZ ;  /* 0x00000069045d7824 */ /* 0x000fc400078e02ff */
[----:B------:R-:W-:Y:S01]  /*de10*/  STL [R1+0x200], R28 ;  /* 0x0002001c01007387 */ /* 0x000fe20000100800 */
[----:B------:R-:W-:-:S03]  /*de20*/  IMAD R92, R4, 0x6a, RZ ;  /* 0x0000006a045c7824 */ /* 0x000fc600078e02ff */
[----:B------:R-:W-:Y:S01]  /*de30*/  STL [R1+0x1410], R28 ;  /* 0x0014101c01007387 */ /* 0x000fe20000100800 */
[----:B0-----:R-:W-:-:S03]  /*de40*/  IADD3 R6, P6, PT, R20, R2, RZ ;  /* 0x0000000214067210 */ /* 0x001fc60007fde0ff */
[----:B------:R-:W-:Y:S01]  /*de50*/  STL [R1+0x208], R72 ;  /* 0x0002084801007387 */ /* 0x000fe20000100800 */
[----:B------:R-:W-:Y:S01]  /*de60*/  LEA.HI.X.SX32 R8, R20, R3, 0x1, P6 ;  /* 0x0000000314087211 */ /* 0x000fe200030f0eff */
[C---:B------:R-:W-:Y:S02]  /*de70*/  IMAD R20, R4.reuse, 0xb, RZ ;  /* 0x0000000b04147824 */ /* 0x040fe400078e02ff */
[----:B------:R-:W-:Y:S04]  /*de80*/  STL [R1+0x1418], R72 ;  /* 0x0014184801007387 */ /* 0x000fe80000100800 */
[----:B------:R0:W-:Y:S04]  /*de90*/  STL [R1+0x210], R6 ;  /* 0x0002100601007387 */ /* 0x0001e80000100800 */
[----:B------:R-:W-:Y:S04]  /*dea0*/  STL [R1+0x1fc], R30 ;  /* 0x0001fc1e01007387 */ /* 0x000fe80000100800 */
[----:B------:R-:W-:Y:S01]  /*deb0*/  STL [R1+0x141c], R30 ;  /* 0x00141c1e01007387 */ /* 0x000fe20000100800 */
[----:B0-----:R-:W-:-:S05]  /*dec0*/  IMAD R6, R4, 0x9, RZ ;  /* 0x0000000904067824 */ /* 0x001fca00078e02ff */
[----:B------:R-:W-:-:S05]  /*ded0*/  IADD3 R7, P5, PT, R6, R2, RZ ;  /* 0x0000000206077210 */ /* 0x000fca0007fbe0ff */
[----:B------:R0:W-:Y:S04]  /*dee0*/  STL [R1+0x218], R7 ;  /* 0x0002180701007387 */ /* 0x0001e80000100800 */
[----:B------:R-:W-:Y:S04]  /*def0*/  STL [R1+0x204], R73 ;  /* 0x0002044901007387 */ /* 0x000fe80000100800 */
[----:B------:R1:W-:Y:S01]  /*df00*/  STL [R1+0x20c], R8 ;  /* 0x00020c0801007387 */ /* 0x0003e20000100800 */
[----:B0-----:R-:W-:-:S03]  /*df10*/  IMAD R7, R4, 0xa, RZ ;  /* 0x0000000a04077824 */ /* 0x001fc600078e02ff */
[----:B------:R-:W-:Y:S02]  /*df20*/  STL [R1+0x1424], R73 ;  /* 0x0014244901007387 */ /* 0x000fe40000100800 */
[CC--:B------:R-:W-:Y:S02]  /*df30*/  IADD3 R9, P6, PT, R7.reuse, R2.reuse, RZ ;  /* 0x0000000207097210 */ /* 0x0c0fe40007fde0ff */
[-C--:B-1----:R-:W-:Y:S02]  /*df40*/  LEA.HI.X.SX32 R8, R6, R3.reuse, 0x1, P5 ;  /* 0x0000000306087211 */ /* 0x082fe400028f0eff */
[----:B------:R-:W-:Y:S01]  /*df50*/  IADD3 R6, P5, PT, R20, R2, RZ ;  /* 0x0000000214067210 */ /* 0x000fe20007fbe0ff */
[----:B------:R0:W-:Y:S01]  /*df60*/  STL [R1+0x220], R9 ;  /* 0x0002200901007387 */ /* 0x0001e20000100800 */
[----:B------:R-:W-:-:S03]  /*df70*/  LEA.HI.X.SX32 R7, R7, R3, 0x1, P6 ;  /* 0x0000000307077211 */ /* 0x000fc600030f0eff */
[----:B------:R1:W-:Y:S04]  /*df80*/  STL [R1+0x214], R8 ;  /* 0x0002140801007387 */ /* 0x0003e80000100800 */
[----:B------:R2:W-:Y:S01]  /*df90*/  STL [R1+0x228], R6 ;  /* 0x0002280601007387 */ /* 0x0005e20000100800 */
[----:B0-----:R-:W-:-:S03]  /*dfa0*/  IADD3 R9, P6, PT, R23, R2, RZ ;  /* 0x0000000217097210 */ /* 0x001fc60007fde0ff */
[----:B------:R0:W-:Y:S01]  /*dfb0*/  STL [R1+0x21c], R7 ;  /* 0x00021c0701007387 */ /* 0x0001e20000100800 */
[----:B-1----:R-:W-:Y:S01]  /*dfc0*/  LEA.HI.X.SX32 R8, R20, R3, 0x1, P5 ;  /* 0x0000000314087211 */ /* 0x002fe200028f0eff */
[C---:B------:R-:W-:Y:S02]  /*dfd0*/  IMAD R20, R4.reuse, 0xe, RZ ;  /* 0x0000000e04147824 */ /* 0x040fe400078e02ff */
[----:B------:R1:W-:Y:S01]  /*dfe0*/  STL [R1+0x230], R9 ;  /* 0x0002300901007387 */ /* 0x0003e20000100800 */
[----:B--2---:R-:W-:-:S03]  /*dff0*/  IMAD R6, R4, 0xd, RZ ;  /* 0x0000000d04067824 */ /* 0x004fc600078e02ff */
[----:B------:R2:W-:Y:S02]  /*e000*/  STL [R1+0x224], R8 ;  /* 0x0002240801007387 */ /* 0x0005e40000100800 */
[----:B0-----:R-:W-:Y:S01]  /*e010*/  IADD3 R7, P5, PT, R6, R2, RZ ;  /* 0x0000000206077210 */ /* 0x001fe20007fbe0ff */
[----:B-1----:R-:W-:-:S03]  /*e020*/  IMAD R9, R4, 0x4d, RZ ;  /* 0x0000004d04097824 */ /* 0x002fc600078e02ff */
[-C--:B------:R-:W-:Y:S01]  /*e030*/  LEA.HI.X.SX32 R6, R6, R3.reuse, 0x1, P5 ;  /* 0x0000000306067211 */ /* 0x080fe200028f0eff */
[----:B------:R0:W-:Y:S01]  /*e040*/  STL [R1+0x238], R7 ;  /* 0x0002380701007387 */ /* 0x0001e20000100800 */
[----:B--2---:R-:W-:Y:S02]  /*e050*/  LEA.HI.X.SX32 R8, R23, R3, 0x1, P6 ;  /* 0x0000000317087211 */ /* 0x004fe400030f0eff */
[----:B------:R-:W-:-:S03]  /*e060*/  IADD3 R23, P6, PT, R20, R2, RZ ;  /* 0x0000000214177210 */ /* 0x000fc60007fde0ff */
[----:B------:R-:W-:Y:S01]  /*e070*/  STL [R1+0x22c], R8 ;  /* 0x00022c0801007387 */ /* 0x000fe20000100800 */
[-C--:B------:R-:W-:Y:S01]  /*e080*/  LEA.HI.X.SX32 R26, R20, R3.reuse, 0x1, P6 ;  /* 0x00000003141a7211 */ /* 0x080fe200030f0eff */
[C---:B------:R-:W-:Y:S02]  /*e090*/  IMAD R20, R4.reuse, 0x11, RZ ;  /* 0x0000001104147824 */ /* 0x040fe400078e02ff */
[C---:B0-----:R-:W-:Y:S01]  /*e0a0*/  IMAD R7, R4.reuse, 0xf, RZ ;  /* 0x0000000f04077824 */ /* 0x041fe200078e02ff */
[----:B------:R0:W-:Y:S04]  /*e0b0*/  STL [R1+0x234], R6 ;  /* 0x0002340601007387 */ /* 0x0001e80000100800 */
[CC--:B------:R-:W-:Y:S01]  /*e0c0*/  IADD3 R69, P5, PT, R7.reuse, R2.reuse, RZ ;  /* 0x0000000207457210 */ /* 0x0c0fe20007fbe0ff */
[----:B------:R-:W-:Y:S03]  /*e0d0*/  STL [R1+0x240], R23 ;  /* 0x0002401701007387 */ /* 0x000fe60000100800 */
[----:B------:R-:W-:Y:S01]  /*e0e0*/  LEA.HI.X.SX32 R70, R7, R3, 0x1, P5 ;  /* 0x0000000307467211 */ /* 0x000fe200028f0eff */
[----:B------:R-:W-:Y:S01]  /*e0f0*/  STL [R1+0x1428], R23 ;  /* 0x0014281701007387 */ /* 0x000fe20000100800 */
[----:B0-----:R-:W-:Y:S01]  /*e100*/  IMAD.SHL.U32 R6, R4, 0x10, RZ ;  /* 0x0000001004067824 */ /* 0x001fe200078e00ff */
[----:B------:R-:W-:-:S02]  /*e110*/  IADD3 R7, P5, PT, R20, R2, RZ ;  /* 0x0000000214077210 */ /* 0x000fc40007fbe0ff */
[----:B------:R-:W-:Y:S02]  /*e120*/  STL [R1+0x248], R69 ;  /* 0x0002484501007387 */ /* 0x000fe40000100800 */
[CC--:B------:R-:W-:Y:S02]  /*e130*/  IADD3 R8, P6, PT, R6.reuse, R2.reuse, RZ ;  /* 0x0000000206087210 */ /* 0x0c0fe40007fde0ff */
[----:B------:R-:W-:Y:S02]  /*e140*/  STL [R1+0x1430], R69 ;  /* 0x0014304501007387 */ /* 0x000fe40000100800 */
[----:B------:R-:W-:Y:S02]  /*e150*/  LEA.HI.X.SX32 R6, R6, R3, 0x1, P6 ;  /* 0x0000000306067211 */ /* 0x000fe400030f0eff */
[----:B------:R0:W-:Y:S01]  /*e160*/  STL [R1+0x250], R8 ;  /* 0x0002500801007387 */ /* 0x0001e20000100800 */
[----:B------:R-:W-:-:S03]  /*e170*/  IADD3 R10, P6, PT, R11, R2, RZ ;  /* 0x000000020b0a7210 */ /* 0x000fc60007fde0ff */
[----:B------:R-:W-:Y:S04]  /*e180*/  STL [R1+0x23c], R26 ;  /* 0x00023c1a01007387 */ /* 0x000fe80000100800 */
[----:B------:R-:W-:Y:S01]  /*e190*/  STL [R1+0x1434], R26 ;  /* 0x0014341a01007387 */ /* 0x000fe20000100800 */
[----:B0-----:R-:W-:Y:S01]  /*e1a0*/  LEA.HI.X.SX32 R8, R20, R3, 0x1, P5 ;  /* 0x0000000314087211 */ /* 0x001fe200028f0eff */
[C---:B------:R-:W-:Y:S02]  /*e1b0*/  IMAD R20, R4.reuse, 0x14, RZ ;  /* 0x0000001404147824 */ /* 0x040fe400078e02ff */
[----:B------:R0:W-:Y:S04]  /*e1c0*/  STL [R1+0x258], R7 ;  /* 0x0002580701007387 */ /* 0x0001e80000100800 */
[----:B------:R-:W-:Y:S04]  /*e1d0*/  STL [R1+0x244], R70 ;  /* 0x0002444601007387 */ /* 0x000fe80000100800 */
[----:B------:R1:W-:Y:S01]  /*e1e0*/  STL [R1+0x24c], R6 ;  /* 0x00024c0601007387 */ /* 0x0003e20000100800 */
[----:B0-----:R-:W-:-:S03]  /*e1f0*/  IMAD R7, R4, 0x13, RZ ;  /* 0x0000001304077824 */ /* 0x001fc600078e02ff */
[----:B------:R-:W-:Y:S04]  /*e200*/  STL [R1+0x143c], R70 ;  /* 0x00143c4601007387 */ /* 0x000fe80000100800 */
[----:B------:R0:W-:Y:S01]  /*e210*/  STL [R1+0x260], R10 ;  /* 0x0002600a01007387 */ /* 0x0001e20000100800 */
[----:B-1----:R-:W-:-:S03]  /*e220*/  IADD3 R6, P5, PT, R7, R2, RZ ;  /* 0x0000000207067210 */ /* 0x002fc60007fbe0ff */
[----:B------:R1:W-:Y:S04]  /*e230*/  STL [R1+0x254], R8 ;  /* 0x0002540801007387 */ /* 0x0003e80000100800 */
[----:B------:R2:W-:Y:S01]  /*e240*/  STL [R1+0xa70], R6 ;  /* 0x000a700601007387 */ /* 0x0005e20000100800 */
[-C--:B0-----:R-:W-:Y:S01]  /*e250*/  LEA.HI.X.SX32 R10, R7, R3.reuse, 0x1, P5 ;  /* 0x00000003070a7211 */ /* 0x081fe200028f0eff */
[----:B------:R-:W-:Y:S01]  /*e260*/  IMAD R7, R4, 0x16, RZ ;  /* 0x0000001604077824 */ /* 0x000fe200078e02ff */
[----:B-1----:R-:W-:Y:S02]  /*e270*/  LEA.HI.X.SX32 R8, R11, R3, 0x1, P6 ;  /* 0x000000030b087211 */ /* 0x002fe400030f0eff */
[----:B------:R-:W-:Y:S01]  /*e280*/  IADD3 R11, P6, PT, R20, R2, RZ ;  /* 0x00000002140b7210 */ /* 0x000fe20007fde0ff */
[----:B--2---:R-:W-:-:S02]  /*e290*/  IMAD R6, R4, 0x15, RZ ;  /* 0x0000001504067824 */ /* 0x004fc400078e02ff */
[----:B------:R0:W-:Y:S04]  /*e2a0*/  STL [R1+0x25c], R8 ;  /* 0x00025c0801007387 */ /* 0x0001e80000100800 */
[----:B------:R1:W-:Y:S04]  /*e2b0*/  STL [R1+0xa78], R11 ;  /* 0x000a780b01007387 */ /* 0x0003e80000100800 */
[----:B------:R-:W-:Y:S01]  /*e2c0*/  STL [R1+0x264], R10 ;  /* 0x0002640a01007387 */ /* 0x000fe20000100800 */
[----:B0-----:R-:W-:-:S04]  /*e2d0*/  IADD3 R8, P5, PT, R6, R2, RZ ;  /* 0x0000000206087210 */ /* 0x001fc80007fbe0ff */
[----:B------:R-:W-:Y:S01]  /*e2e0*/  LEA.HI.X.SX32 R6, R6, R3, 0x1, P5 ;  /* 0x0000000306067211 */ /* 0x000fe200028f0eff */
[----:B------:R0:W-:Y:S01]  /*e2f0*/  STL [R1+0xa80], R8 ;  /* 0x000a800801007387 */ /* 0x0001e20000100800 */
[----:B-1----:R-:W-:-:S05]  /*e300*/  IMAD R11, R4, 0x17, RZ ;  /* 0x00000017040b7824 */ /* 0x002fca00078e02ff */
[-C--:B------:R-:W-:Y:S02]  /*e310*/  IADD3 R66, P5, PT, R11, R2.reuse, RZ ;  /* 0x000000020b427210 */ /* 0x080fe40007fbe0ff */
[-C--:B0-----:R-:W-:Y:S02]  /*e320*/  LEA.HI.X.SX32 R8, R20, R3.reuse, 0x1, P6 ;  /* 0x0000000314087211 */ /* 0x081fe400030f0eff */
[----:B------:R-:W-:Y:S02]  /*e330*/  IADD3 R20, P6, PT, R7, R2, RZ ;  /* 0x0000000207147210 */ /* 0x000fe40007fde0ff */
[-C--:B------:R-:W-:Y:S01]  /*e340*/  LEA.HI.X.SX32 R67, R11, R3.reuse, 0x1, P5 ;  /* 0x000000030b437211 */ /* 0x080fe200028f0eff */
[----:B------:R-:W-:Y:S01]  /*e350*/  STL [R1+0xa74], R8 ;  /* 0x000a740801007387 */ /* 0x000fe20000100800 */
[----:B------:R-:W-:Y:S01]  /*e360*/  LEA.HI.X.SX32 R24, R7, R3, 0x1, P6 ;  /* 0x0000000307187211 */ /* 0x000fe200030f0eff */
[C---:B------:R-:W-:Y:S02]  /*e370*/  IMAD R11, R4.reuse, 0x1a, RZ ;  /* 0x0000001a040b7824 */ /* 0x040fe400078e02ff */
[----:B------:R0:W-:Y:S04]  /*e380*/  STL [R1+0xa7c], R6 ;  /* 0x000a7c0601007387 */ /* 0x0001e80000100800 */
[----:B------:R-:W-:Y:S04]  /*e390*/  STL [R1+0xa88], R20 ;  /* 0x000a881401007387 */ /* 0x000fe80000100800 */
[----:B------:R-:W-:Y:S01]  /*e3a0*/  STL [R1+0x1440], R20 ;  /* 0x0014401401007387 */ /* 0x000fe20000100800 */
[----:B0-----:R-:W-:-:S03]  /*e3b0*/  IMAD R6, R4, 0x18, RZ ;  /* 0x0000001804067824 */ /* 0x001fc600078e02ff */
[----:B------:R-:W-:Y:S02]  /*e3c0*/  STL [R1+0xa90], R66 ;  /* 0x000a904201007387 */ /* 0x000fe40000100800 */
[CC--:B------:R-:W-:Y:S02]  /*e3d0*/  IADD3 R7, P6, PT, R6.reuse, R2.reuse, RZ ;  /* 0x0000000206077210 */ /* 0x0c0fe40007fde0ff */
[----:B------:R-:W-:Y:S02]  /*e3e0*/  STL [R1+0x1454], R66 ;  /* 0x0014544201007387 */ /* 0x000fe40000100800 */
[----:B------:R-:W-:Y:S02]  /*e3f0*/  LEA.HI.X.SX32 R6, R6, R3, 0x1, P6 ;  /* 0x0000000306067211 */ /* 0x000fe400030f0eff */
[----:B------:R0:W-:Y:S01]  /*e400*/  STL [R1+0xa98], R7 ;  /* 0x000a980701007387 */ /* 0x0001e20000100800 */
[----:B------:R-:W-:-:S03]  /*e410*/  IADD3 R12, P6, PT, R11, R2, RZ ;  /* 0x000000020b0c7210 */ /* 0x000fc60007fde0ff */
[----:B------:R-:W-:Y:S04]  /*e420*/  STL [R1+0xa84], R24 ;  /* 0x000a841801007387 */ /* 0x000fe80000100800 */
[----:B------:R1:W-:Y:S01]  /*e430*/  STL [R1+0x1458], R24 ;  /* 0x0014581801007387 */ /* 0x0003e20000100800 */
[----:B0-----:R-:W-:-:S05]  /*e440*/  IMAD R7, R4, 0x19, RZ ;  /* 0x0000001904077824 */ /* 0x001fca00078e02ff */
[----:B------:R-:W-:Y:S01]  /*e450*/  IADD3 R8, P5, PT, R7, R2, RZ ;  /* 0x0000000207087210 */ /* 0x000fe20007fbe0ff */
[----:B-1----:R-:W-:-:S03]  /*e460*/  IMAD R24, R4, 0x65, RZ ;  /* 0x0000006504187824 */ /* 0x002fc600078e02ff */
[----:B------:R-:W-:Y:S01]  /*e470*/  LEA.HI.X.SX32 R10, R7, R3, 0x1, P5 ;  /* 0x00000003070a7211 */ /* 0x000fe200028f0eff */
[----:B------:R-:W-:Y:S01]  /*e480*/  STL [R1+0xaa0], R8 ;  /* 0x000aa00801007387 */ /* 0x000fe20000100800 */
[----:B------:R-:W-:-:S03]  /*e490*/  IMAD R7, R4, 0x1c, RZ ;  /* 0x0000001c04077824 */ /* 0x000fc600078e02ff */
[----:B------:R-:W-:Y:S04]  /*e4a0*/  STL [R1+0xa8c], R67 ;  /* 0x000a8c4301007387 */ /* 0x000fe80000100800 */
[----:B------:R0:W-:Y:S04]  /*e4b0*/  STL [R1+0xa94], R6 ;  /* 0x000a940601007387 */ /* 0x0001e80000100800 */
[----:B------:R-:W-:Y:S04]  /*e4c0*/  STL [R1+0x1460], R67 ;  /* 0x0014604301007387 */ /* 0x000fe80000100800 */
[----:B------:R1:W-:Y:S01]  /*e4d0*/  STL [R1+0xaa8], R12 ;  /* 0x000aa80c01007387 */ /* 0x0003e20000100800 */
[----:B0-----:R-:W-:-:S03]  /*e4e0*/  IMAD R6, R4, 0x1b, RZ ;  /* 0x0000001b04067824 */ /* 0x001fc600078e02ff */
[----:B------:R-:W-:Y:S02]  /*e4f0*/  STL [R1+0xa9c], R10 ;  /* 0x000a9c0a01007387 */ /* 0x000fe40000100800 */
[----:B------:R-:W-:Y:S01]  /*e500*/  IADD3 R8, P5, PT, R6, R2, RZ ;  /* 0x0000000206087210 */ /* 0x000fe20007fbe0ff */
[----:B-1----:R-:W-:-:S04]  /*e510*/  IMAD R12, R4, 0x1f, RZ ;  /* 0x0000001f040c7824 */ /* 0x002fc800078e02ff */
[----:B------:R0:W-:Y:S02]  /*e520*/  STL [R1+0xab0], R8 ;  /* 0x000ab00801007387 */ /* 0x0001e40000100800 */
[----:B0-----:R-:W-:Y:S01]  /*e530*/  LEA.HI.X.SX32 R8, R11, R3, 0x1, P6 ;  /* 0x000000030b087211 */ /* 0x001fe200030f0eff */
[----:B------:R-:W-:Y:S01]  /*e540*/  IMAD R11, R4, 0x1d, RZ ;  /* 0x0000001d040b7824 */ /* 0x000fe200078e02ff */
[----:B------:R-:W-:-:S03]  /*e550*/  IADD3 R10, P6, PT, R7, R2, RZ ;  /* 0x00000002070a7210 */ /* 0x000fc60007fde0ff */
[----:B------:R0:W-:Y:S04]  /*e560*/  STL [R1+0xaa4], R8 ;  /* 0x000aa40801007387 */ /* 0x0001e80000100800 */
[----:B------:R-:W-:Y:S01]  /*e570*/  STL [R1+0xab8], R10 ;  /* 0x000ab80a01007387 */ /* 0x000fe20000100800 */
[----:B0-----:R-:W-:Y:S01]  /*e580*/  LEA.HI.X.SX32 R8, R6, R3, 0x1, P5 ;  /* 0x0000000306087211 */ /* 0x001fe200028f0eff */
[----:B------:R-:W-:Y:S01]  /*e590*/  IMAD R6, R4, 0x1e, RZ ;  /* 0x0000001e04067824 */ /* 0x000fe200078e02ff */
[----:B------:R-:W-:-:S03]  /*e5a0*/  IADD3 R70, P5, PT, R11, R2, RZ ;  /* 0x000000020b467210 */ /* 0x000fc60007fbe0ff */
[----:B------:R0:W-:Y:S01]  /*e5b0*/  STL [R1+0xaac], R8 ;  /* 0x000aac0801007387 */ /* 0x0001e20000100800 */
[----:B------:R-:W-:Y:S01]  /*e5c0*/  LEA.HI.X.SX32 R20, R11, R3, 0x1, P5 ;  /* 0x000000030b147211 */ /* 0x000fe200028f0eff */
[----:B------:R-:W-:Y:S01]  /*e5d0*/  IMAD.SHL.U32 R11, R4, 0x20, RZ ;  /* 0x00000020040b7824 */ /* 0x000fe200078e00ff */
[----:B------:R-:W-:-:S04]  /*e5e0*/  IADD3 R63, P5, PT, R12, R2, RZ ;  /* 0x000000020c3f7210 */ /* 0x000fc80007fbe0ff */
[-C--:B------:R-:W-:Y:S01]  /*e5f0*/  LEA.HI.X.SX32 R64, R12, R3.reuse, 0x1, P5 ;  /* 0x000000030c407211 */ /* 0x080fe200028f0eff */
[----:B------:R-:W-:Y:S01]  /*e600*/  IMAD R12, R4, 0x22, RZ ;  /* 0x00000022040c7824 */ /* 0x000fe200078e02ff */
[----:B0-----:R-:W-:Y:S02]  /*e610*/  LEA.HI.X.SX32 R8, R7, R3, 0x1, P6 ;  /* 0x0000000307087211 */ /* 0x001fe400030f0eff */
[----:B------:R-:W-:-:S03]  /*e620*/  IADD3 R7, P6, PT, R6, R2, RZ ;  /* 0x0000000206077210 */ /* 0x000fc60007fde0ff */
[----:B------:R-:W-:Y:S01]  /*e630*/  STL [R1+0xab4], R8 ;  /* 0x000ab40801007387 */ /* 0x000fe20000100800 */
[----:B------:R-:W-:-:S03]  /*e640*/  LEA.HI.X.SX32 R6, R6, R3, 0x1, P6 ;  /* 0x0000000306067211 */ /* 0x000fc600030f0eff */
[----:B------:R-:W-:Y:S04]  /*e650*/  STL [R1+0xac0], R70 ;  /* 0x000ac04601007387 */ /* 0x000fe80000100800 */
[----:B------:R-:W-:Y:S04]  /*e660*/  STL [R1+0x1464], R70 ;  /* 0x0014644601007387 */ /* 0x000fe80000100800 */
[----:B------:R-:W-:Y:S04]  /*e670*/  STL [R1+0xac8], R7 ;  /* 0x000ac80701007387 */ /* 0x000fe80000100800 */
[----:B------:R0:W-:Y:S04]  /*e680*/  STL [R1+0x146c], R7 ;  /* 0x00146c0701007387 */ /* 0x0001e80000100800 */
[----:B------:R-:W-:Y:S04]  /*e690*/  STL [R1+0xabc], R20 ;  /* 0x000abc1401007387 */ /* 0x000fe80000100800 */
[----:B------:R1:W-:Y:S01]  /*e6a0*/  STL [R1+0x1470], R20 ;  /* 0x0014701401007387 */ /* 0x0003e20000100800 */
[----:B0-----:R-:W-:-:S03]  /*e6b0*/  IADD3 R7, P6, PT, R11, R2, RZ ;  /* 0x000000020b077210 */ /* 0x001fc60007fde0ff */
[----:B------:R-:W-:Y:S04]  /*e6c0*/  STL [R1+0xad0], R63 ;  /* 0x000ad03f01007387 */ /* 0x000fe80000100800 */
[----:B------:R-:W-:Y:S01]  /*e6d0*/  STL [R1+0x1478], R63 ;  /* 0x0014783f01007387 */ /* 0x000fe20000100800 */
[----:B-1----:R-:W-:-:S03]  /*e6e0*/  IMAD R20, R4, 0x67, RZ ;  /* 0x0000006704147824 */ /* 0x002fc600078e02ff */
[----:B------:R0:W-:Y:S04]  /*e6f0*/  STL [R1+0xad8], R7 ;  /* 0x000ad80701007387 */ /* 0x0001e80000100800 */
[----:B------:R-:W-:Y:S04]  /*e700*/  STL [R1+0xac4], R6 ;  /* 0x000ac40601007387 */ /* 0x000fe80000100800 */
[----:B------:R1:W-:Y:S01]  /*e710*/  STL [R1+0x147c], R6 ;  /* 0x00147c0601007387 */ /* 0x0003e20000100800 */
[----:B0-----:R-:W-:-:S05]  /*e720*/  IADD3 R7, P5, PT, R25, R2, RZ ;  /* 0x0000000219077210 */ /* 0x001fca0007fbe0ff */
[----:B------:R0:W-:Y:S01]  /*e730*/  STL [R1+0xae0], R7 ;  /* 0x000ae00701007387 */ /* 0x0001e20000100800 */
[----:B-1----:R-:W-:Y:S01]  /*e740*/  LEA.HI.X.SX32 R6, R11, R3, 0x1, P6 ;  /* 0x000000030b067211 */ /* 0x002fe200030f0eff */
[----:B------:R-:W-:Y:S02]  /*e750*/  IMAD R11, R4, 0x23, RZ ;  /* 0x00000023040b7824 */ /* 0x000fe400078e02ff */
[----:B------:R-:W-:Y:S01]  /*e760*/  STL [R1+0xacc], R64 ;  /* 0x000acc4001007387 */ /* 0x000fe20000100800 */
[----:B------:R-:W-:-:S03]  /*e770*/  IADD3 R8, P6, PT, R12, R2, RZ ;  /* 0x000000020c087210 */ /* 0x000fc60007fde0ff */
[----:B------:R1:W-:Y:S01]  /*e780*/  STL [R1+0xad4], R6 ;  /* 0x000ad40601007387 */ /* 0x0003e20000100800 */
[----:B0-----:R-:W-:Y:S01]  /*e790*/  LEA.HI.X.SX32 R7, R25, R3, 0x1, P5 ;  /* 0x0000000319077211 */ /* 0x001fe200028f0eff */
[----:B------:R-:W-:Y:S02]  /*e7a0*/  IMAD R25, R4, 0x24, RZ ;  /* 0x0000002404197824 */ /* 0x000fe400078e02ff */
[----:B------:R-:W-:Y:S04]  /*e7b0*/  STL [R1+0x1484], R64 ;  /* 0x0014844001007387 */ /* 0x000fe80000100800 */
[----:B------:R0:W-:Y:S01]  /*e7c0*/  STL [R1+0xae8], R8 ;  /* 0x000ae80801007387 */ /* 0x0001e20000100800 */
[----:B-1----:R-:W-:-:S03]  /*e7d0*/  IADD3 R6, P5, PT, R11, R2, RZ ;  /* 0x000000020b067210 */ /* 0x002fc60007fbe0ff */
[----:B------:R-:W-:Y:S04]  /*e7e0*/  STL [R1+0xadc], R7 ;  /* 0x000adc0701007387 */ /* 0x000fe80000100800 */
[----:B------:R1:W-:Y:S01]  /*e7f0*/  STL [R1+0xaf0], R6 ;  /* 0x000af00601007387 */ /* 0x0003e20000100800 */
[----:B0-----:R-:W-:Y:S01]  /*e800*/  IMAD R8, R4, 0x5b, RZ ;  /* 0x0000005b04087824 */ /* 0x001fe200078e02ff */
[----:B-1----:R-:W-:Y:S01]  /*e810*/  LEA.HI.X.SX32 R6, R12, R3, 0x1, P6 ;  /* 0x000000030c067211 */ /* 0x002fe200030f0eff */
[----:B------:R-:W-:Y:S01]  /*e820*/  IMAD R12, R4, 0x25, RZ ;  /* 0x00000025040c7824 */ /* 0x000fe200078e02ff */
[----:B------:R-:W-:-:S03]  /*e830*/  IADD3 R7, P6, PT, R25, R2, RZ ;  /* 0x0000000219077210 */ /* 0x000fc60007fde0ff */
[----:B------:R0:W-:Y:S04]  /*e840*/  STL [R1+0xae4], R6 ;  /* 0x000ae40601007387 */ /* 0x0001e80000100800 */
[----:B------:R1:W-:Y:S01]  /*e850*/  STL [R1+0xaf8], R7 ;  /* 0x000af80701007387 */ /* 0x0003e20000100800 */
[----:B0-----:R-:W-:Y:S01]  /*e860*/  LEA.HI.X.SX32 R6, R11, R3, 0x1, P5 ;  /* 0x000000030b067211 */ /* 0x001fe200028f0eff */
[----:B------:R-:W-:Y:S01]  /*e870*/  IMAD R11, R4, 0x26, RZ ;  /* 0x00000026040b7824 */ /* 0x000fe200078e02ff */
[----:B------:R-:W-:-:S03]  /*e880*/  IADD3 R69, P5, PT, R12, R2, RZ ;  /* 0x000000020c457210 */ /* 0x000fc60007fbe0ff */
[----:B------:R0:W-:Y:S01]  /*e890*/  STL [R1+0xaec], R6 ;  /* 0x000aec0601007387 */ /* 0x0001e20000100800 */
[----:B------:R-:W-:Y:S01]  /*e8a0*/  LEA.HI.X.SX32 R26, R12, R3, 0x1, P5 ;  /* 0x000000030c1a7211 */ /* 0x000fe200028f0eff */
[----:B------:R-:W-:Y:S01]  /*e8b0*/  IMAD R12, R4, 0x28, RZ ;  /* 0x00000028040c7824 */ /* 0x000fe200078e02ff */
[----:B------:R-:W-:-:S04]  /*e8c0*/  IADD3 R60, P5, PT, R13, R2, RZ ;  /* 0x000000020d3c7210 */ /* 0x000fc80007fbe0ff */
[-C--:B------:R-:W-:Y:S01]  /*e8d0*/  LEA.HI.X.SX32 R61, R13, R3.reuse, 0x1, P5 ;  /* 0x000000030d3d7211 */ /* 0x080fe200028f0eff */
[----:B------:R-:W-:Y:S01]  /*e8e0*/  IMAD R13, R4, 0x2a, RZ ;  /* 0x0000002a040d7824 */ /* 0x000fe200078e02ff */
[-C--:B-1----:R-:W-:Y:S02]  /*e8f0*/  IADD3 R7, P5, PT, R27, R2.reuse, RZ ;  /* 0x000000021b077210 */ /* 0x082fe40007fbe0ff */
[----:B0-----:R-:W-:Y:S02]  /*e900*/  LEA.HI.X.SX32 R6, R25, R3, 0x1, P6 ;  /* 0x0000000319067211 */ /* 0x001fe400030f0eff */
[----:B------:R-:W-:-:S03]  /*e910*/  IADD3 R25, P6, PT, R11, R2, RZ ;  /* 0x000000020b197210 */ /* 0x000fc60007fde0ff */
[----:B------:R0:W-:Y:S01]  /*e920*/  STL [R1+0xaf4], R6 ;  /* 0x000af40601007387 */ /* 0x0001e20000100800 */
[----:B------:R-:W-:-:S03]  /*e930*/  LEA.HI.X.SX32 R11, R11, R3, 0x1, P6 ;  /* 0x000000030b0b7211 */ /* 0x000fc600030f0eff */
        /* <DEDUP_REMOVED lines=12> */
[----:B0-----:R-:W-:Y:S01]  /*ea00*/  LEA.HI.X.SX32 R6, R12, R3, 0x1, P6 ;  /* 0x000000030c067211 */ /* 0x001fe200030f0eff */
[----:B------:R-:W-:-:S02]  /*ea10*/  IMAD R12, R4, 0x2b, RZ ;  /* 0x0000002b040c7824 */ /* 0x000fc400078e02ff */
[----:B------:R0:W-:Y:S01]  /*ea20*/  STL [R1+0xb20], R7 ;  /* 0x000b200701007387 */ /* 0x0001e20000100800 */
[----:B------:R-:W-:-:S03]  /*ea30*/  IADD3 R10, P6, PT, R13, R2, RZ ;  /* 0x000000020d0a7210 */ /* 0x000fc60007fde0ff */
[----:B------:R-:W-:Y:S04]  /*ea40*/  STL [R1+0xb0c], R61 ;  /* 0x000b0c3d01007387 */ /* 0x000fe80000100800 */
        /* <DEDUP_REMOVED lines=8> */
[C---:B0-----:R-:W-:Y:S01]  /*ead0*/  IMAD R10, R4.reuse, 0x5f, RZ ;  /* 0x0000005f040a7824 */ /* 0x041fe200078e02ff */
        /* <DEDUP_REMOVED lines=36> */
[----:B------:R-:W-:Y:S01]  /*ed20*/  STL [R1+0x14e0], R58 ;  /* 0x0014e03a01007387 */ /* 0x000fe20000100800 */
[----:B0-----:R-:W-:Y:S01]  /*ed30*/  LEA.HI.X.SX32 R7, R29, R3, 0x1, P5 ;  /* 0x000000031d077211 */ /* 0x001fe200028f0eff */
[----:B------:R-:W-:Y:S02]  /*ed40*/  IMAD R29, R4, 0x34, RZ ;  /* 0x00000034041d7824 */ /* 0x000fe400078e02ff */
[----:B------:R0:W-:Y:S04]  /*ed50*/  STL [R1+0xb54], R6 ;  /* 0x000b540601007387 */ /* 0x0001e80000100800 */
        /* <DEDUP_REMOVED lines=21> */
[----:B------:R1:W-:Y:S01]  /*eeb0*/  STL [R1+0xb70], R6 ;  /* 0x000b700601007387 */ /* 0x0003e20000100800 */
[----:B0-----:R-:W-:Y:S01]  /*eec0*/  LEA.HI.X.SX32 R7, R31, R3, 0x1, P6 ;  /* 0x000000031f077211 */ /* 0x001fe200030f0eff */
[----:B------:R-:W-:Y:S01]  /*eed0*/  IMAD R31, R4, 0x39, RZ ;  /* 0x00000039041f7824 */ /* 0x000fe200078e02ff */
[----:B------:R-:W-:-:S02]  /*eee0*/  IADD3 R57, P6, PT, R29, R2, RZ ;  /* 0x000000021d397210 */ /* 0x000fc40007fde0ff */
[-C--:B-1----:R-:W-:Y:S01]  /*eef0*/  LEA.HI.X.SX32 R6, R13, R3.reuse, 0x1, P5 ;  /* 0x000000030d067211 */ /* 0x082fe200028f0eff */
[----:B------:R-:W-:Y:S01]  /*ef00*/  IMAD R13, R4, 0x36, RZ ;  /* 0x00000036040d7824 */ /* 0x000fe200078e02ff */
[CC--:B------:R-:W-:Y:S01]  /*ef10*/  IADD3 R72, P5, PT, R14.reuse, R2.reuse, RZ ;  /* 0x000000020e487210 */ /* 0x0c0fe20007fbe0ff */
[----:B------:R0:W-:Y:S01]  /*ef20*/  STL [R1+0xb64], R7 ;  /* 0x000b640701007387 */ /* 0x0001e20000100800 */
[-C--:B------:R-:W-:Y:S02]  /*ef30*/  LEA.HI.X.SX32 R12, R29, R3.reuse, 0x1, P6 ;  /* 0x000000031d0c7211 */ /* 0x080fe400030f0eff */
[-C--:B------:R-:W-:Y:S01]  /*ef40*/  IADD3 R29, P6, PT, R13, R2.reuse, RZ ;  /* 0x000000020d1d7210 */ /* 0x080fe20007fde0ff */
[----:B------:R1:W-:Y:S01]  /*ef50*/  STL [R1+0xb6c], R6 ;  /* 0x000b6c0601007387 */ /* 0x0003e20000100800 */
[-C--:B------:R-:W-:Y:S01]  /*ef60*/  LEA.HI.X.SX32 R30, R14, R3.reuse, 0x1, P5 ;  /* 0x000000030e1e7211 */ /* 0x080fe200028f0eff */
[----:B------:R-:W-:Y:S01]  /*ef70*/  IMAD R14, R4, 0x38, RZ ;  /* 0x00000038040e7824 */ /* 0x000fe200078e02ff */
[----:B------:R-:W-:Y:S01]  /*ef80*/  IADD3 R54, P5, PT, R15, R2, RZ ;  /* 0x000000020f367210 */ /* 0x000fe20007fbe0ff */
[----:B------:R-:W-:Y:S01]  /*ef90*/  STL [R1+0xb78], R57 ;  /* 0x000b783901007387 */ /* 0x000fe20000100800 */
[----:B------:R-:W-:-:S02]  /*efa0*/  LEA.HI.X.SX32 R13, R13, R3, 0x1, P6 ;  /* 0x000000030d0d7211 */ /* 0x000fc400030f0eff */
[----:B------:R-:W-:Y:S01]  /*efb0*/  LEA.HI.X.SX32 R55, R15, R3, 0x1, P5 ;  /* 0x000000030f377211 */ /* 0x000fe200028f0eff */
[----:B------:R-:W-:Y:S01]  /*efc0*/  STL [R1+0x14e4], R57 ;  /* 0x0014e43901007387 */ /* 0x000fe20000100800 */
[-C--:B0-----:R-:W-:Y:S01]  /*efd0*/  IADD3 R7, P5, PT, R31, R2.reuse, RZ ;  /* 0x000000021f077210 */ /* 0x081fe20007fbe0ff */
[----:B------:R-:W-:Y:S01]  /*efe0*/  IMAD R15, R4, 0x3d, RZ ;  /* 0x0000003d040f7824 */ /* 0x000fe200078e02ff */
[----:B-1----:R-:W-:Y:S01]  /*eff0*/  IADD3 R6, P6, PT, R14, R2, RZ ;  /* 0x000000020e067210 */ /* 0x002fe20007fde0ff */
[----:B------:R-:W-:Y:S04]  /*f000*/  STL [R1+0xb80], R72 ;  /* 0x000b804801007387 */ /* 0x000fe80000100800 */
[----:B------:R-:W-:Y:S04]  /*f010*/  STL [R1+0x14e8], R72 ;  /* 0x0014e84801007387 */ /* 0x000fe80000100800 */
[----:B------:R-:W-:Y:S04]  /*f020*/  STL [R1+0xb74], R12 ;  /* 0x000b740c01007387 */ /* 0x000fe80000100800 */
[----:B------:R-:W-:Y:S04]  /*f030*/  STL [R1+0x14f0], R12 ;  /* 0x0014f00c01007387 */ /* 0x000fe80000100800 */
[----:B------:R-:W-:Y:S04]  /*f040*/  STL [R1+0xb88], R29 ;  /* 0x000b881d01007387 */ /* 0x000fe80000100800 */
[----:B------:R0:W-:Y:S04]  /*f050*/  STL [R1+0x14f4], R29 ;  /* 0x0014f41d01007387 */ /* 0x0001e80000100800 */
[----:B------:R-:W-:Y:S04]  /*f060*/  STL [R1+0xb7c], R30 ;  /* 0x000b7c1e01007387 */ /* 0x000fe80000100800 */
[----:B------:R1:W-:Y:S01]  /*f070*/  STL [R1+0x14fc], R30 ;  /* 0x0014fc1e01007387 */ /* 0x0003e20000100800 */
[----:B0-----:R-:W-:-:S03]  /*f080*/  IMAD R29, R4, 0x70, RZ ;  /* 0x00000070041d7824 */ /* 0x001fc600078e02ff */
[----:B------:R-:W-:Y:S04]  /*f090*/  STL [R1+0xb90], R54 ;  /* 0x000b903601007387 */ /* 0x000fe80000100800 */
[----:B------:R-:W-:Y:S01]  /*f0a0*/  STL [R1+0x1500], R54 ;  /* 0x0015003601007387 */ /* 0x000fe20000100800 */
[----:B-1----:R-:W-:-:S03]  /*f0b0*/  IMAD R30, R4, 0x66, RZ ;  /* 0x00000066041e7824 */ /* 0x002fc600078e02ff */
[----:B------:R0:W-:Y:S04]  /*f0c0*/  STL [R1+0xb98], R6 ;  /* 0x000b980601007387 */ /* 0x0001e80000100800 */
[----:B------:R-:W-:Y:S04]  /*f0d0*/  STL [R1+0xb84], R13 ;  /* 0x000b840d01007387 */ /* 0x000fe80000100800 */
[----:B------:R-:W-:Y:S01]  /*f0e0*/  STL [R1+0x1508], R13 ;  /* 0x0015080d01007387 */ /* 0x000fe20000100800 */
[----:B0-----:R-:W-:Y:S01]  /*f0f0*/  LEA.HI.X.SX32 R6, R14, R3, 0x1, P6 ;  /* 0x000000030e067211 */ /* 0x001fe200030f0eff */
[----:B------:R-:W-:-:S02]  /*f100*/  IMAD R14, R4, 0x3b, RZ ;  /* 0x0000003b040e7824 */ /* 0x000fc400078e02ff */
[----:B------:R-:W-:Y:S01]  /*f110*/  STL [R1+0xba0], R7 ;  /* 0x000ba00701007387 */ /* 0x000fe20000100800 */
[----:B------:R-:W-:-:S03]  /*f120*/  IADD3 R11, P6, PT, R33, R2, RZ ;  /* 0x00000002210b7210 */ /* 0x000fc60007fde0ff */
[----:B------:R-:W-:Y:S04]  /*f130*/  STL [R1+0xb8c], R55 ;  /* 0x000b8c3701007387 */ /* 0x000fe80000100800 */
[----:B------:R0:W-:Y:S04]  /*f140*/  STL [R1+0xb94], R6 ;  /* 0x000b940601007387 */ /* 0x0001e80000100800 */
[----:B------:R-:W-:Y:S04]  /*f150*/  STL [R1+0x150c], R55 ;  /* 0x00150c3701007387 */ /* 0x000fe80000100800 */
[----:B------:R1:W-:Y:S01]  /*f160*/  STL [R1+0xba8], R11 ;  /* 0x000ba80b01007387 */ /* 0x0003e20000100800 */
[----:B0-----:R-:W-:Y:S01]  /*f170*/  LEA.HI.X.SX32 R6, R31, R3, 0x1, P5 ;  /* 0x000000031f067211 */ /* 0x001fe200028f0eff */
[----:B------:R-:W-:Y:S01]  /*f180*/  IMAD R31, R4, 0x3c, RZ ;  /* 0x0000003c041f7824 */ /* 0x000fe200078e02ff */
[----:B------:R-:W-:-:S03]  /*f190*/  IADD3 R7, P5, PT, R14, R2, RZ ;  /* 0x000000020e077210 */ /* 0x000fc60007fbe0ff */
[----:B------:R0:W-:Y:S01]  /*f1a0*/  STL [R1+0xb9c], R6 ;  /* 0x000b9c0601007387 */ /* 0x0001e20000100800 */
[----:B-1----:R-:W-:-:S03]  /*f1b0*/  LEA.HI.X.SX32 R11, R33, R3, 0x1, P6 ;  /* 0x00000003210b7211 */ /* 0x002fc600030f0eff */
[----:B------:R1:W-:Y:S01]  /*f1c0*/  STL [R1+0xbb0], R7 ;  /* 0x000bb00701007387 */ /* 0x0003e20000100800 */
[CC--:B------:R-:W-:Y:S01]  /*f1d0*/  IADD3 R27, P6, PT, R31.reuse, R2.reuse, RZ ;  /* 0x000000021f1b7210 */ /* 0x0c0fe20007fde0ff */
[C---:B------:R-:W-:Y:S02]  /*f1e0*/  IMAD R33, R4.reuse, 0x41, RZ ;  /* 0x0000004104217824 */ /* 0x040fe400078e02ff */
[----:B------:R-:W-:Y:S01]  /*f1f0*/  STL [R1+0xba4], R11 ;  /* 0x000ba40b01007387 */ /* 0x000fe20000100800 */
[-C--:B------:R-:W-:Y:S01]  /*f200*/  LEA.HI.X.SX32 R23, R31, R3.reuse, 0x1, P6 ;  /* 0x000000031f177211 */ /* 0x080fe200030f0eff */
[----:B0-----:R-:W-:Y:S01]  /*f210*/  IMAD R6, R4, 0x64, RZ ;  /* 0x0000006404067824 */ /* 0x001fe200078e02ff */
[----:B-1----:R-:W-:Y:S01]  /*f220*/  LEA.HI.X.SX32 R7, R14, R3, 0x1, P5 ;  /* 0x000000030e077211 */ /* 0x002fe200028f0eff */
[----:B------:R-:W-:Y:S01]  /*f230*/  IMAD R14, R4, 0x3e, RZ ;  /* 0x0000003e040e7824 */ /* 0x000fe200078e02ff */
[----:B------:R-:W-:-:S03]  /*f240*/  IADD3 R44, P5, PT, R15, R2, RZ ;  /* 0x000000020f2c7210 */ /* 0x000fc60007fbe0ff */
[----:B------:R0:W-:Y:S01]  /*f250*/  STL [R1+0xbac], R7 ;  /* 0x000bac0701007387 */ /* 0x0001e20000100800 */
[-C--:B------:R-:W-:Y:S02]  /*f260*/  IADD3 R31, P6, PT, R14, R2.reuse, RZ ;  /* 0x000000020e1f7210 */ /* 0x080fe40007fde0ff */
[-C--:B------:R-:W-:Y:S01]  /*f270*/  LEA.HI.X.SX32 R28, R15, R3.reuse, 0x1, P5 ;  /* 0x000000030f1c7211 */ /* 0x080fe200028f0eff */
[----:B------:R-:W-:Y:S01]  /*f280*/  STL [R1+0xbb8], R27 ;  /* 0x000bb81b01007387 */ /* 0x000fe20000100800 */
[----:B------:R-:W-:Y:S01]  /*f290*/  IMAD.SHL.U32 R15, R4, 0x40, RZ ;  /* 0x00000040040f7824 */ /* 0x000fe200078e00ff */
[-C--:B------:R-:W-:Y:S02]  /*f2a0*/  IADD3 R52, P5, PT, R85, R2.reuse, RZ ;  /* 0x0000000255347210 */ /* 0x080fe40007fbe0ff */
[----:B------:R-:W-:Y:S01]  /*f2b0*/  STL [R1+0x1514], R27 ;  /* 0x0015141b01007387 */ /* 0x000fe20000100800 */
[-C--:B------:R-:W-:Y:S02]  /*f2c0*/  LEA.HI.X.SX32 R14, R14, R3.reuse, 0x1, P6 ;  /* 0x000000030e0e7211 */ /* 0x080fe400030f0eff */
[-C--:B0-----:R-:W-:Y:S01]  /*f2d0*/  IADD3 R7, P6, PT, R15, R2.reuse, RZ ;  /* 0x000000020f077210 */ /* 0x081fe20007fde0ff */
[----:B------:R-:W-:Y:S01]  /*f2e0*/  STL [R1+0xbc0], R44 ;  /* 0x000bc02c01007387 */ /* 0x000fe20000100800 */
[-C--:B------:R-:W-:Y:S01]  /*f2f0*/  LEA.HI.X.SX32 R53, R85, R3.reuse, 0x1, P5 ;  /* 0x0000000355357211 */ /* 0x080fe200028f0eff */
[C---:B------:R-:W-:Y:S01]  /*f300*/  IMAD R85, R4.reuse, 0x42, RZ ;  /* 0x0000004204557824 */ /* 0x040fe200078e02ff */
[----:B------:R-:W-:Y:S01]  /*f310*/  IADD3 R11, P5, PT, R33, R2, RZ ;  /* 0x00000002210b7210 */ /* 0x000fe20007fbe0ff */
        /* <DEDUP_REMOVED lines=14> */
[----:B------:R0:W-:Y:S04]  /*f400*/  STL [R1+0xbe0], R11 ;  /* 0x000be00b01007387 */ /* 0x0001e80000100800 */
[----:B------:R-:W-:Y:S04]  /*f410*/  STL [R1+0xbcc], R53 ;  /* 0x000bcc3501007387 */ /* 0x000fe80000100800 */
[----:B------:R1:W-:Y:S01]  /*f420*/  STL [R1+0xbd4], R7 ;  /* 0x000bd40701007387 */ /* 0x0003e20000100800 */
[----:B0-----:R-:W-:-:S03]  /*f430*/  IADD3 R11, P6, PT, R85, R2, RZ ;  /* 0x00000002550b7210 */ /* 0x001fc60007fde0ff */
[----:B------:R0:W-:Y:S04]  /*f440*/  STL [R1+0x153c], R53 ;  /* 0x00153c3501007387 */ /* 0x0001e80000100800 */
[----:B------:R2:W-:Y:S01]  /*f450*/  STL [R1+0xbe8], R11 ;  /* 0x000be80b01007387 */ /* 0x0005e20000100800 */
[----:B-1----:R-:W-:Y:S01]  /*f460*/  LEA.HI.X.SX32 R7, R33, R3, 0x1, P5 ;  /* 0x0000000321077211 */ /* 0x002fe200028f0eff */
[----:B------:R-:W-:Y:S01]  /*f470*/  IMAD R33, R4, 0x44, RZ ;  /* 0x0000004404217824 */ /* 0x000fe200078e02ff */
[----:B------:R-:W-:-:S03]  /*f480*/  IADD3 R14, P5, PT, R15, R2, RZ ;  /* 0x000000020f0e7210 */ /* 0x000fc60007fbe0ff */
[----:B------:R1:W-:Y:S01]  /*f490*/  STL [R1+0xbdc], R7 ;  /* 0x000bdc0701007387 */ /* 0x0003e20000100800 */
[-C--:B0-----:R-:W-:Y:S01]  /*f4a0*/  LEA.HI.X.SX32 R53, R15, R3.reuse, 0x1, P5 ;  /* 0x000000030f357211 */ /* 0x081fe200028f0eff */
[C---:B------:R-:W-:Y:S01]  /*f4b0*/  IMAD R15, R4.reuse, 0x46, RZ ;  /* 0x00000046040f7824 */ /* 0x040fe200078e02ff */
[-C--:B--2---:R-:W-:Y:S01]  /*f4c0*/  LEA.HI.X.SX32 R11, R85, R3.reuse, 0x1, P6 ;  /* 0x00000003550b7211 */ /* 0x084fe200030f0eff */
[----:B------:R-:W-:Y:S01]  /*f4d0*/  IMAD R85, R4, 0x47, RZ ;  /* 0x0000004704557824 */ /* 0x000fe200078e02ff */
[CC--:B------:R-:W-:Y:S02]  /*f4e0*/  IADD3 R61, P6, PT, R33.reuse, R2.reuse, RZ ;  /* 0x00000002213d7210 */ /* 0x0c0fe40007fde0ff */
[-C--:B------:R-:W-:Y:S01]  /*f4f0*/  IADD3 R50, P5, PT, R84, R2.reuse, RZ ;  /* 0x0000000254327210 */ /* 0x080fe20007fbe0ff */
[----:B------:R0:W-:Y:S01]  /*f500*/  STL [R1+0xbe4], R11 ;  /* 0x000be40b01007387 */ /* 0x0001e20000100800 */
[-C--:B------:R-:W-:Y:S01]  /*f510*/  LEA.HI.X.SX32 R73, R33, R3.reuse, 0x1, P6 ;  /* 0x0000000321497211 */ /* 0x080fe200030f0eff */
[----:B-1----:R-:W-:Y:S01]  /*f520*/  IMAD R7, R4, 0x68, RZ ;  /* 0x0000006804077824 */ /* 0x002fe200078e02ff */
[----:B------:R-:W-:Y:S01]  /*f530*/  IADD3 R33, P6, PT, R15, R2, RZ ;  /* 0x000000020f217210 */ /* 0x000fe20007fde0ff */
[----:B------:R-:W-:Y:S01]  /*f540*/  STL [R1+0xbf0], R14 ;  /* 0x000bf00e01007387 */ /* 0x000fe20000100800 */
[----:B------:R-:W-:-:S02]  /*f550*/  LEA.HI.X.SX32 R47, R84, R3, 0x1, P5 ;  /* 0x00000003542f7211 */ /* 0x000fc400028f0eff */
[-C--:B------:R-:W-:Y:S01]  /*f560*/  IADD3 R89, P5, PT, R85, R2.reuse, RZ ;  /* 0x0000000255597210 */ /* 0x080fe20007fbe0ff */
[----:B------:R1:W-:Y:S01]  /*f570*/  STL [R1+0x1564], R14 ;  /* 0x0015640e01007387 */ /* 0x0003e20000100800 */
[-C--:B------:R-:W-:Y:S02]  /*f580*/  LEA.HI.X.SX32 R15, R15, R3.reuse, 0x1, P6 ;  /* 0x000000030f0f7211 */ /* 0x080fe400030f0eff */
[-C--:B0-----:R-:W-:Y:S01]  /*f590*/  IADD3 R11, P6, PT, R91, R2.reuse, RZ ;  /* 0x000000025b0b7210 */ /* 0x081fe20007fde0ff */
[----:B------:R-:W-:Y:S01]  /*f5a0*/  STL [R1+0xbf8], R61 ;  /* 0x000bf83d01007387 */ /* 0x000fe20000100800 */
[----:B------:R-:W-:Y:S02]  /*f5b0*/  LEA.HI.X.SX32 R51, R85, R3, 0x1, P5 ;  /* 0x0000000355337211 */ /* 0x000fe400028f0eff */
[----:B------:R-:W-:Y:S01]  /*f5c0*/  IADD3 R12, P5, PT, R88, R2, RZ ;  /* 0x00000002580c7210 */ /* 0x000fe20007fbe0ff */
[----:B------:R-:W-:Y:S01]  /*f5d0*/  STL [R1+0x1568], R61 ;  /* 0x0015683d01007387 */ /* 0x000fe20000100800 */
[----:B------:R-:W-:-:S04]  /*f5e0*/  @!UP1 UIADD3 UR10, UPT, UPT, -UR4, 0x100000, URZ ;  /* 0x00100000040a9890 */ /* 0x000fc8000fffe1ff */
[----:B------:R-:W-:Y:S02]  /*f5f0*/  @!UP1 USHF.L.U32 UR11, UR10, 0xb, URZ ;  /* 0x0000000b0a0b9899 */ /* 0x000fe400080006ff */
[----:B------:R-:W-:Y:S01]  /*f600*/  @!UP1 USHF.L.U32 UR10, UR10, 0x1, URZ ;  /* 0x000000010a0a9899 */ /* 0x000fe200080006ff */
[C---:B-1----:R-:W-:Y:S01]  /*f610*/  IMAD R14, R4.reuse, 0x78, RZ ;  /* 0x00000078040e7824 */ /* 0x042fe200078e02ff */
        /* <DEDUP_REMOVED lines=19> */
[----:B------:R-:W-:Y:S01]  /*f750*/  STL [R1+0x1598], R51 ;  /* 0x0015983301007387 */ /* 0x000fe20000100800 */
[----:B0-----:R-:W-:-:S03]  /*f760*/  IADD3 R12, P6, PT, R87, R2, RZ ;  /* 0x00000002570c7210 */ /* 0x001fc60007fde0ff */
[----:B------:R0:W-:Y:S04]  /*f770*/  STL [R1+0xc14], R11 ;  /* 0x000c140b01007387 */ /* 0x0001e80000100800 */
[----:B------:R-:W-:Y:S01]  /*f780*/  STL [R1+0xc28], R12 ;  /* 0x000c280c01007387 */ /* 0x000fe20000100800 */
[----:B0-----:R-:W-:Y:S01]  /*f790*/  LEA.HI.X.SX32 R11, R88, R3, 0x1, P5 ;  /* 0x00000003580b7211 */ /* 0x001fe200028f0eff */
[----:B------:R-:W-:Y:S01]  /*f7a0*/  IMAD R88, R4, 0x6c, RZ ;  /* 0x0000006c04587824 */ /* 0x000fe200078e02ff */
[----:B------:R-:W-:-:S03]  /*f7b0*/  IADD3 R28, P5, PT, R86, R2, RZ ;  /* 0x00000002561c7210 */ /* 0x000fc60007fbe0ff */
[----:B------:R0:W-:Y:S01]  /*f7c0*/  STL [R1+0xc1c], R11 ;  /* 0x000c1c0b01007387 */ /* 0x0001e20000100800 */
[-C--:B------:R-:W-:Y:S01]  /*f7d0*/  LEA.HI.X.SX32 R52, R86, R3.reuse, 0x1, P5 ;  /* 0x0000000356347211 */ /* 0x080fe200028f0eff */
[C---:B------:R-:W-:Y:S01]  /*f7e0*/  IMAD R86, R4.reuse, 0x6d, RZ ;  /* 0x0000006d04567824 */ /* 0x040fe200078e02ff */
[CC--:B------:R-:W-:Y:S01]  /*f7f0*/  IADD3 R59, P5, PT, R9.reuse, R2.reuse, RZ ;  /* 0x00000002093b7210 */ /* 0x0c0fe20007fbe0ff */
[----:B------:R-:W-:Y:S03]  /*f800*/  STL [R1+0xc30], R28 ;  /* 0x000c301c01007387 */ /* 0x000fe60000100800 */
[-C--:B------:R-:W-:Y:S01]  /*f810*/  LEA.HI.X.SX32 R56, R9, R3.reuse, 0x1, P5 ;  /* 0x0000000309387211 */ /* 0x080fe200028f0eff */
[C---:B------:R-:W-:Y:S01]  /*f820*/  IMAD R9, R4.reuse, 0x6e, RZ ;  /* 0x0000006e04097824 */ /* 0x040fe200078e02ff */
[-C--:B------:R-:W-:Y:S02]  /*f830*/  IADD3 R48, P5, PT, R49, R2.reuse, RZ ;  /* 0x0000000231307210 */ /* 0x080fe40007fbe0ff */
[-C--:B0-----:R-:W-:Y:S01]  /*f840*/  LEA.HI.X.SX32 R11, R87, R3.reuse, 0x1, P6 ;  /* 0x00000003570b7211 */ /* 0x081fe200030f0eff */
[----:B------:R-:W-:Y:S01]  /*f850*/  STTM.x64 tmem[UR8], RZ ;  /* 0x000000ff000079ed */ /* 0x000fe20008340008 */
[-C--:B------:R-:W-:Y:S01]  /*f860*/  IADD3 R60, P6, PT, R35, R2.reuse, RZ ;  /* 0x00000002233c7210 */ /* 0x080fe20007fde0ff */
[----:B------:R-:W-:Y:S01]  /*f870*/  IMAD R87, R4, 0x7d, RZ ;  /* 0x0000007d04577824 */ /* 0x000fe200078e02ff */
[----:B------:R-:W-:Y:S01]  /*f880*/  LEA.HI.X.SX32 R49, R49, R3, 0x1, P5 ;  /* 0x0000000331317211 */ /* 0x000fe200028f0eff */
[----:B------:R0:W-:Y:S01]  /*f890*/  STL [R1+0xc24], R11 ;  /* 0x000c240b01007387 */ /* 0x0001e20000100800 */
[----:B------:R-:W-:-:S03]  /*f8a0*/  IADD3 R13, P5, PT, R46, R2, RZ ;  /* 0x000000022e0d7210 */ /* 0x000fc60007fbe0ff */
[----:B------:R-:W-:Y:S04]  /*f8b0*/  STL [R1+0x15a0], R28 ;  /* 0x0015a01c01007387 */ /* 0x000fe80000100800 */
[----:B------:R-:W-:Y:S01]  /*f8c0*/  STL [R1+0xc38], R60 ;  /* 0x000c383c01007387 */ /* 0x000fe20000100800 */
[----:B0-----:R-:W-:-:S03]  /*f8d0*/  LEA.HI.X.SX32 R11, R35, R3, 0x1, P6 ;  /* 0x00000003230b7211 */ /* 0x001fc600030f0eff */
[----:B------:R-:W-:Y:S01]  /*f8e0*/  STL [R1+0x15a4], R60 ;  /* 0x0015a43c01007387 */ /* 0x000fe20000100800 */
[----:B------:R-:W-:-:S03]  /*f8f0*/  IADD3 R35, P6, PT, R16, R2, RZ ;  /* 0x0000000210237210 */ /* 0x000fc60007fde0ff */
[----:B------:R-:W-:Y:S01]  /*f900*/  STL [R1+0xc2c], R52 ;  /* 0x000c2c3401007387 */ /* 0x000fe20000100800 */
[----:B------:R-:W-:-:S03]  /*f910*/  LEA.HI.X.SX32 R16, R16, R3, 0x1, P6 ;  /* 0x0000000310107211 */ /* 0x000fc600030f0eff */
[----:B------:R-:W-:Y:S04]  /*f920*/  STL [R1+0x15d4], R52 ;  /* 0x0015d43401007387 */ /* 0x000fe80000100800 */
[----:B------:R-:W-:Y:S04]  /*f930*/  STL [R1+0xc40], R59 ;  /* 0x000c403b01007387 */ /* 0x000fe80000100800 */
[----:B------:R-:W-:Y:S04]  /*f940*/  STL [R1+0x15d8], R59 ;  /* 0x0015d83b01007387 */ /* 0x000fe80000100800 */
[----:B------:R-:W-:Y:S04]  /*f950*/  STL [R1+0xc34], R11 ;  /* 0x000c340b01007387 */ /* 0x000fe80000100800 */
[----:B------:R0:W-:Y:S04]  /*f960*/  STL [R1+0x15e0], R11 ;  /* 0x0015e00b01007387 */ /* 0x0001e80000100800 */
[----:B------:R-:W-:Y:S04]  /*f970*/  STL [R1+0xc48], R35 ;  /* 0x000c482301007387 */ /* 0x000fe80000100800 */
[----:B------:R-:W-:Y:S01]  /*f980*/  STL [R1+0x15e4], R35 ;  /* 0x0015e42301007387 */ /* 0x000fe20000100800 */
[----:B0-----:R-:W-:-:S03]  /*f990*/  IADD3 R11, P6, PT, R62, R2, RZ ;  /* 0x000000023e0b7210 */ /* 0x001fc60007fde0ff */
[----:B------:R-:W-:Y:S01]  /*f9a0*/  STL [R1+0xc3c], R56 ;  /* 0x000c3c3801007387 */ /* 0x000fe20000100800 */
[----:B------:R-:W-:-:S03]  /*f9b0*/  LEA.HI.X.SX32 R12, R62, R3, 0x1, P6 ;  /* 0x000000033e0c7211 */ /* 0x000fc600030f0eff */
[----:B------:R-:W-:Y:S01]  /*f9c0*/  STL [R1+0x15ec], R56 ;  /* 0x0015ec3801007387 */ /* 0x000fe20000100800 */
[----:B------:R-:W-:-:S03]  /*f9d0*/  IADD3 R28, P6, PT, R45, R2, RZ ;  /* 0x000000022d1c7210 */ /* 0x000fc60007fde0ff */
[----:B------:R-:W-:Y:S01]  /*f9e0*/  STL [R1+0xc50], R48 ;  /* 0x000c503001007387 */ /* 0x000fe20000100800 */
[-C--:B------:R-:W-:Y:S02]  /*f9f0*/  LEA.HI.X.SX32 R60, R45, R3.reuse, 0x1, P6 ;  /* 0x000000032d3c7211 */ /* 0x080fe400030f0eff */
[CC--:B------:R-:W-:Y:S01]  /*fa00*/  IADD3 R25, P6, PT, R37.reuse, R2.reuse, RZ ;  /* 0x0000000225197210 */ /* 0x0c0fe20007fde0ff */
[----:B------:R-:W-:Y:S03]  /*fa10*/  STL [R1+0x15f0], R48 ;  /* 0x0015f03001007387 */ /* 0x000fe60000100800 */
[----:B------:R-:W-:Y:S01]  /*fa20*/  LEA.HI.X.SX32 R26, R37, R3, 0x1, P6 ;  /* 0x00000003251a7211 */ /* 0x000fe200030f0eff */
[----:B------:R0:W-:Y:S01]  /*fa30*/  STL [R1+0xc58], R11 ;  /* 0x000c580b01007387 */ /* 0x0001e20000100800 */
[----:B------:R-:W-:-:S03]  /*fa40*/  IADD3 R37, P6, PT, R17, R2, RZ ;  /* 0x0000000211257210 */ /* 0x000fc60007fde0ff */
[----:B------:R-:W-:Y:S01]  /*fa50*/  STL [R1+0xc44], R16 ;  /* 0x000c441001007387 */ /* 0x000fe20000100800 */
[----:B------:R-:W-:-:S03]  /*fa60*/  LEA.HI.X.SX32 R17, R17, R3, 0x1, P6 ;  /* 0x0000000311117211 */ /* 0x000fc600030f0eff */
[----:B------:R-:W-:Y:S01]  /*fa70*/  STL [R1+0x15f8], R16 ;  /* 0x0015f81001007387 */ /* 0x000fe20000100800 */
[----:B0-----:R-:W-:-:S03]  /*fa80*/  IMAD R11, R4, 0x6f, RZ ;  /* 0x0000006f040b7824 */ /* 0x001fc600078e02ff */
[----:B------:R0:W-:Y:S04]  /*fa90*/  STL [R1+0xc60], R13 ;  /* 0x000c600d01007387 */ /* 0x0001e80000100800 */
[----:B------:R-:W-:Y:S04]  /*faa0*/  STL [R1+0xc4c], R49 ;  /* 0x000c4c3101007387 */ /* 0x000fe80000100800 */
[----:B------:R-:W-:Y:S01]  /*fab0*/  STL [R1+0x15fc], R49 ;  /* 0x0015fc3101007387 */ /* 0x000fe20000100800 */
[----:B0-----:R-:W-:-:S03]  /*fac0*/  IADD3 R13, P6, PT, R41, R2, RZ ;  /* 0x00000002290d7210 */ /* 0x001fc60007fde0ff */
[----:B------:R0:W-:Y:S02]  /*fad0*/  STL [R1+0xc54], R12 ;  /* 0x000c540c01007387 */ /* 0x0001e40000100800 */
[----:B0-----:R-:W-:Y:S02]  /*fae0*/  LEA.HI.X.SX32 R12, R46, R3, 0x1, P5 ;  /* 0x000000032e0c7211 */ /* 0x001fe400028f0eff */
[----:B------:R-:W-:-:S03]  /*faf0*/  IADD3 R23, P5, PT, R43, R2, RZ ;  /* 0x000000022b177210 */ /* 0x000fc60007fbe0ff */
[----:B------:R0:W-:Y:S01]  /*fb00*/  STL [R1+0xc5c], R12 ;  /* 0x000c5c0c01007387 */ /* 0x0001e20000100800 */
[-C--:B------:R-:W-:Y:S02]  /*fb10*/  LEA.HI.X.SX32 R31, R43, R3.reuse, 0x1, P5 ;  /* 0x000000032b1f7211 */ /* 0x080fe400028f0eff */
[CC--:B------:R-:W-:Y:S01]  /*fb20*/  IADD3 R65, P5, PT, R42.reuse, R2.reuse, RZ ;  /* 0x000000022a417210 */ /* 0x0c0fe20007fbe0ff */
[----:B------:R-:W-:Y:S03]  /*fb30*/  STL [R1+0xc68], R28 ;  /* 0x000c681c01007387 */ /* 0x000fe60000100800 */
[----:B------:R-:W-:Y:S01]  /*fb40*/  LEA.HI.X.SX32 R62, R42, R3, 0x1, P5 ;  /* 0x000000032a3e7211 */ /* 0x000fe200028f0eff */
[----:B------:R1:W-:Y:S01]  /*fb50*/  STL [R1+0x1604], R28 ;  /* 0x0016041c01007387 */ /* 0x0003e20000100800 */
[----:B------:R-:W-:Y:S01]  /*fb60*/  IADD3 R45, P5, PT, R22, R2, RZ ;  /* 0x00000002162d7210 */ /* 0x000fe20007fbe0ff */
[----:B0-----:R-:W-:-:S02]  /*fb70*/  IMAD R12, R4, 0x71, RZ ;  /* 0x00000071040c7824 */ /* 0x001fc400078e02ff */
[----:B------:R-:W-:Y:S01]  /*fb80*/  STL [R1+0xc70], R23 ;  /* 0x000c701701007387 */ /* 0x000fe20000100800 */
[-C--:B------:R-:W-:Y:S01]  /*fb90*/  LEA.HI.X.SX32 R46, R22, R3.reuse, 0x1, P5 ;  /* 0x00000003162e7211 */ /* 0x080fe200028f0eff */
[----:B------:R-:W-:Y:S01]  /*fba0*/  IMAD R22, R4, 0x73, RZ ;  /* 0x0000007304167824 */ /* 0x000fe200078e02ff */
[CC--:B------:R-:W-:Y:S01]  /*fbb0*/  IADD3 R58, P5, PT, R19.reuse, R2.reuse, RZ ;  /* 0x00000002133a7210 */ /* 0x0c0fe20007fbe0ff */
[----:B------:R0:W-:Y:S03]  /*fbc0*/  STL [R1+0x1634], R23 ;  /* 0x0016341701007387 */ /* 0x0001e60000100800 */
[----:B-1----:R-:W-:Y:S01]  /*fbd0*/  LEA.HI.X.SX32 R28, R19, R3, 0x1, P5 ;  /* 0x00000003131c7211 */ /* 0x002fe200028f0eff */
[----:B------:R-:W-:Y:S01]  /*fbe0*/  STL [R1+0xc64], R60 ;  /* 0x000c643c01007387 */ /* 0x000fe20000100800 */
[----:B------:R-:W-:Y:S01]  /*fbf0*/  IADD3 R27, P5, PT, R8, R2, RZ ;  /* 0x00000002081b7210 */ /* 0x000fe20007fbe0ff */
[----:B------:R-:W-:-:S02]  /*fc00*/  IMAD R19, R4, 0x74, RZ ;  /* 0x0000007404137824 */ /* 0x000fc400078e02ff */
[----:B------:R-:W-:Y:S01]  /*fc10*/  STL [R1+0x1638], R60 ;  /* 0x0016383c01007387 */ /* 0x000fe20000100800 */
[-C--:B------:R-:W-:Y:S01]  /*fc20*/  LEA.HI.X.SX32 R44, R8, R3.reuse, 0x1, P5 ;  /* 0x00000003082c7211 */ /* 0x080fe200028f0eff */
[C---:B------:R-:W-:Y:S01]  /*fc30*/  IMAD R8, R4.reuse, 0x75, RZ ;  /* 0x0000007504087824 */ /* 0x040fe200078e02ff */
[CC--:B------:R-:W-:Y:S01]  /*fc40*/  IADD3 R71, P5, PT, R21.reuse, R2.reuse, RZ ;  /* 0x0000000215477210 */ /* 0x0c0fe20007fbe0ff */
[----:B------:R-:W-:Y:S01]  /*fc50*/  STL [R1+0xc78], R25 ;  /* 0x000c781901007387 */ /* 0x000fe20000100800 */
[----:B0-----:R-:W-:Y:S02]  /*fc60*/  IMAD R23, R4, 0x7b, RZ ;  /* 0x0000007b04177824 */ /* 0x001fe400078e02ff */
[----:B------:R-:W-:Y:S01]  /*fc70*/  LEA.HI.X.SX32 R68, R21, R3, 0x1, P5 ;  /* 0x0000000315447211 */ /* 0x000fe200028f0eff */
[----:B------:R0:W-:Y:S01]  /*fc80*/  STL [R1+0x1640], R25 ;  /* 0x0016401901007387 */ /* 0x0001e20000100800 */
[----:B------:R-:W-:Y:S01]  /*fc90*/  IADD3 R42, P5, PT, R10, R2, RZ ;  /* 0x000000020a2a7210 */ /* 0x000fe20007fbe0ff */
[----:B------:R-:W-:-:S02]  /*fca0*/  IMAD R21, R4, 0x76, RZ ;  /* 0x0000007604157824 */ /* 0x000fc400078e02ff */
[----:B------:R-:W-:Y:S01]  /*fcb0*/  STL [R1+0xc6c], R31 ;  /* 0x000c6c1f01007387 */ /* 0x000fe20000100800 */
[-C--:B------:R-:W-:Y:S01]  /*fcc0*/  LEA.HI.X.SX32 R43, R10, R3.reuse, 0x1, P5 ;  /* 0x000000030a2b7211 */ /* 0x080fe200028f0eff */
[----:B------:R-:W-:Y:S01]  /*fcd0*/  IMAD R10, R4, 0x77, RZ ;  /* 0x00000077040a7824 */ /* 0x000fe200078e02ff */
[----:B------:R-:W-:Y:S01]  /*fce0*/  IADD3 R16, P5, PT, R36, R2, RZ ;  /* 0x0000000224107210 */ /* 0x000fe20007fbe0ff */
[----:B------:R-:W-:Y:S01]  /*fcf0*/  STL [R1+0x1644], R31 ;  /* 0x0016441f01007387 */ /* 0x000fe20000100800 */
[----:B0-----:R-:W-:Y:S02]  /*fd00*/  IMAD R25, R4, 0x72, RZ ;  /* 0x0000007204197824 */ /* 0x001fe400078e02ff */
[-C--:B------:R-:W-:Y:S01]  /*fd10*/  LEA.HI.X.SX32 R49, R36, R3.reuse, 0x1, P5 ;  /* 0x0000000324317211 */ /* 0x080fe200028f0eff */
        /* <DEDUP_REMOVED lines=13> */
[----:B0-----:R-:W-:-:S02]  /*fdf0*/  LEA.HI.X.SX32 R13, R41, R3, 0x1, P6 ;  /* 0x00000003290d7211 */ /* 0x001fc400030f0eff */
[CC--:B------:R-:W-:Y:S01]  /*fe00*/  IADD3 R15, P6, PT, R40.reuse, R2.reuse, RZ ;  /* 0x00000002280f7210 */ /* 0x0c0fe20007fde0ff */
[----:B------:R-:W-:Y:S03]  /*fe10*/  STL [R1+0xc8c], R46 ;  /* 0x000c8c2e01007387 */ /* 0x000fe60000100800 */
[----:B------:R-:W-:Y:S01]  /*fe20*/  LEA.HI.X.SX32 R51, R40, R3, 0x1, P6 ;  /* 0x0000000328337211 */ /* 0x000fe200030f0eff */
[----:B------:R-:W-:Y:S01]  /*fe30*/  STL [R1+0xca0], R58 ;  /* 0x000ca03a01007387 */ /* 0x000fe20000100800 */
[----:B------:R-:W-:-:S03]  /*fe40*/  IADD3 R64, P6, PT, R38, R2, RZ ;  /* 0x0000000226407210 */ /* 0x000fc60007fde0ff */
[----:B------:R0:W-:Y:S01]  /*fe50*/  STL [R1+0xc94], R13 ;  /* 0x000c940d01007387 */ /* 0x0001e20000100800 */
[-C--:B------:R-:W-:Y:S02]  /*fe60*/  LEA.HI.X.SX32 R69, R38, R3.reuse, 0x1, P6 ;  /* 0x0000000326457211 */ /* 0x080fe400030f0eff */
[CC--:B------:R-:W-:Y:S01]  /*fe70*/  IADD3 R38, P6, PT, R18.reuse, R2.reuse, RZ ;  /* 0x0000000212267210 */ /* 0x0c0fe20007fde0ff */
[----:B------:R-:W-:Y:S03]  /*fe80*/  STL [R1+0xca8], R15 ;  /* 0x000ca80f01007387 */ /* 0x000fe60000100800 */
[-C--:B------:R-:W-:Y:S01]  /*fe90*/  LEA.HI.X.SX32 R18, R18, R3.reuse, 0x1, P6 ;  /* 0x0000000312127211 */ /* 0x080fe200030f0eff */
[----:B------:R-:W-:Y:S01]  /*fea0*/  STL [R1+0xc9c], R28 ;  /* 0x000c9c1c01007387 */ /* 0x000fe20000100800 */
[CC--:B------:R-:W-:Y:S02]  /*feb0*/  IADD3 R45, P6, PT, R39.reuse, R2.reuse, RZ ;  /* 0x00000002272d7210 */ /* 0x0c0fe40007fde0ff */
[----:B0-----:R-:W-:Y:S01]  /*fec0*/  IADD3 R13, P5, PT, R32, R2, RZ ;  /* 0x00000002200d7210 */ /* 0x001fe20007fbe0ff */
[----:B------:R-:W-:Y:S01]  /*fed0*/  STL [R1+0xcb0], R27 ;  /* 0x000cb01b01007387 */ /* 0x000fe20000100800 */
[----:B------:R-:W-:-:S02]  /*fee0*/  LEA.HI.X.SX32 R17, R39, R3, 0x1, P6 ;  /* 0x0000000327117211 */ /* 0x000fc400030f0eff */
[-C--:B------:R-:W-:Y:S01]  /*fef0*/  IADD3 R47, P6, PT, R34, R2.reuse, RZ ;  /* 0x00000002222f7210 */ /* 0x080fe20007fde0ff */
[----:B------:R-:W-:Y:S01]  /*ff00*/  STL [R1+0xca4], R51 ;  /* 0x000ca43301007387 */ /* 0x000fe20000100800 */
[-C--:B------:R-:W-:Y:S01]  /*ff10*/  LEA.HI.X.SX32 R55, R32, R3.reuse, 0x1, P5 ;  /* 0x0000000320377211 */ /* 0x080fe200028f0eff */
[----:B------:R-:W-:Y:S01]  /*ff20*/  IMAD R32, R4, 0x79, RZ ;  /* 0x0000007904207824 */ /* 0x000fe200078e02ff */
[-C--:B------:R-:W-:Y:S01]  /*ff30*/  LEA.HI.X.SX32 R89, R34, R3.reuse, 0x1, P6 ;  /* 0x0000000322597211 */ /* 0x080fe200030f0eff */
[----:B------:R-:W-:Y:S01]  /*ff40*/  STL [R1+0xcb8], R64 ;  /* 0x000cb84001007387 */ /* 0x000fe20000100800 */
[-C--:B------:R-:W-:Y:S02]  /*ff50*/  IADD3 R63, P6, PT, R6, R2.reuse, RZ ;  /* 0x00000002063f7210 */ /* 0x080fe40007fde0ff */
[----:B------:R-:W-:Y:S01]  /*ff60*/  IADD3 R77, P5, PT, R24, R2, RZ ;  /* 0x00000002184d7210 */ /* 0x000fe20007fbe0ff */
[----:B------:R-:W-:Y:S01]  /*ff70*/  STL [R1+0xcac], R44 ;  /* 0x000cac2c01007387 */ /* 0x000fe20000100800 */
[----:B------:R-:W-:-:S02]  /*ff80*/  LEA.HI.X.SX32 R6, R6, R3, 0x1, P6 ;  /* 0x0000000306067211 */ /* 0x000fc400030f0eff */
[-C--:B------:R-:W-:Y:S01]  /*ff90*/  IADD3 R84, P6, PT, R30, R2.reuse, RZ ;  /* 0x000000021e547210 */ /* 0x080fe20007fde0ff */
[----:B------:R-:W-:Y:S01]  /*ffa0*/  STL [R1+0xcc0], R71 ;  /* 0x000cc04701007387 */ /* 0x000fe20000100800 */
[-C--:B------:R-:W-:Y:S01]  /*ffb0*/  LEA.HI.X.SX32 R74, R24, R3.reuse, 0x1, P5 ;  /* 0x00000003184a7211 */ /* 0x080fe200028f0eff */
[----:B------:R-:W-:Y:S01]  /*ffc0*/  IMAD R24, R4, 0x7a, RZ ;  /* 0x0000007a04187824 */ /* 0x000fe200078e02ff */
[-C--:B------:R-:W-:Y:S01]  /*ffd0*/  IADD3 R40, P5, PT, R20, R2.reuse, RZ ;  /* 0x0000000214287210 */ /* 0x080fe20007fbe0ff */
[----:B------:R-:W-:Y:S01]  /*ffe0*/  STL [R1+0xcb4], R69 ;  /* 0x000cb44501007387 */ /* 0x000fe20000100800 */
[-C--:B------:R-:W-:Y:S02]  /*fff0*/  LEA.HI.X.SX32 R85, R30, R3.reuse, 0x1, P6 ;  /* 0x000000031e557211 */ /* 0x080fe400030f0eff */
[----:B------:R-:W-:Y:S01]  /*10000*/  IADD3 R37, P6, PT, R7, R2, RZ ;  /* 0x0000000207257210 */ /* 0x000fe20007fde0ff */
[----:B------:R-:W-:Y:S01]  /*10010*/  STL [R1+0xcc8], R38 ;  /* 0x000cc82601007387 */ /* 0x000fe20000100800 */
[----:B------:R-:W-:-:S02]  /*10020*/  LEA.HI.X.SX32 R41, R20, R3, 0x1, P5 ;  /* 0x0000000314297211 */ /* 0x000fc400028f0eff */
[-C--:B------:R-:W-:Y:S01]  /*10030*/  IADD3 R56, P5, PT, R93, R2.reuse, RZ ;  /* 0x000000025d387210 */ /* 0x080fe20007fbe0ff */
[----:B------:R-:W-:Y:S01]  /*10040*/  STL [R1+0xcbc], R68 ;  /* 0x000cbc4401007387 */ /* 0x000fe20000100800 */
[-C--:B------:R-:W-:Y:S02]  /*10050*/  LEA.HI.X.SX32 R62, R7, R3.reuse, 0x1, P6 ;  /* 0x00000003073e7211 */ /* 0x080fe400030f0eff */
        /* <DEDUP_REMOVED lines=12> */
[CC--:B------:R-:W-:Y:S01]  /*10120*/  IADD3 R81, P6, PT, R9.reuse, R2.reuse, RZ ;  /* 0x0000000209517210 */ /* 0x0c0fe20007fde0ff */
[----:B------:R-:W-:Y:S01]  /*10130*/  STL [R1+0xce0], R16 ;  /* 0x000ce01001007387 */ /* 0x000fe20000100800 */
[-C--:B------:R-:W-:Y:S01]  /*10140*/  LEA.HI.X.SX32 R80, R86, R3.reuse, 0x1, P5 ;  /* 0x0000000356507211 */ /* 0x080fe200028f0eff */
[----:B------:R-:W-:Y:S01]  /*10150*/  IMAD R86, R4, 0x7e, RZ ;  /* 0x0000007e04567824 */ /* 0x000fe200078e02ff */
[-C--:B------:R-:W-:Y:S01]  /*10160*/  LEA.HI.X.SX32 R82, R9, R3.reuse, 0x1, P6 ;  /* 0x0000000309527211 */ /* 0x080fe200030f0eff */
[----:B------:R-:W-:Y:S01]  /*10170*/  STL [R1+0xcd4], R17 ;  /* 0x000cd41101007387 */ /* 0x000fe20000100800 */
[C---:B------:R-:W-:Y:S01]  /*10180*/  IADD3 R65, P6, PT, R29.reuse, R2, RZ ;  /* 0x000000021d417210 */ /* 0x040fe20007fde0ff */
[----:B------:R-:W0:Y:S02]  /*10190*/  LDC R9, c[0x0][0x3a0] ;  /* 0x0000e800ff097b82 */ /* 0x000e240000000800 */
[----:B------:R-:W-:Y:S01]  /*101a0*/  STL [R1+0xce8], R47 ;  /* 0x000ce82f01007387 */ /* 0x000fe20000100800 */
[----:B------:R-:W-:-:S02]  /*101b0*/  LEA.HI.X.SX32 R26, R29, R3, 0x1, P6 ;  /* 0x000000031d1a7211 */ /* 0x000fc400030f0eff */
[CC--:B------:R-:W-:Y:S01]  /*101c0*/  IADD3 R53, P6, PT, R25.reuse, R2.reuse, RZ ;  /* 0x0000000219357210 */ /* 0x0c0fe20007fde0ff */
[----:B------:R-:W-:Y:S03]  /*101d0*/  STL [R1+0xcdc], R49 ;  /* 0x000cdc3101007387 */ /* 0x000fe60000100800 */
[----:B------:R-:W-:Y:S01]  /*101e0*/  LEA.HI.X.SX32 R50, R25, R3, 0x1, P6 ;  /* 0x0000000319327211 */ /* 0x000fe200030f0eff */
[----:B------:R-:W-:Y:S01]  /*101f0*/  STL [R1+0xcf0], R13 ;  /* 0x000cf00d01007387 */ /* 0x000fe20000100800 */
[----:B------:R-:W-:-:S03]  /*10200*/  IADD3 R67, P6, PT, R19, R2, RZ ;  /* 0x0000000213437210 */ /* 0x000fc60007fde0ff */
[----:B------:R-:W-:Y:S01]  /*10210*/  STL [R1+0xce4], R89 ;  /* 0x000ce45901007387 */ /* 0x000fe20000100800 */
[-C--:B------:R-:W-:Y:S02]  /*10220*/  LEA.HI.X.SX32 R70, R19, R3.reuse, 0x1, P6 ;  /* 0x0000000313467211 */ /* 0x080fe400030f0eff */
[CC--:B------:R-:W-:Y:S01]  /*10230*/  IADD3 R78, P6, PT, R21.reuse, R2.reuse, RZ ;  /* 0x00000002154e7210 */ /* 0x0c0fe20007fde0ff */
[----:B------:R-:W-:Y:S03]  /*10240*/  STL [R1+0xcf8], R63 ;  /* 0x000cf83f01007387 */ /* 0x000fe60000100800 */
[-C--:B------:R-:W-:Y:S01]  /*10250*/  LEA.HI.X.SX32 R79, R21, R3.reuse, 0x1, P6 ;  /* 0x00000003154f7211 */ /* 0x080fe200030f0eff */
[----:B------:R-:W-:Y:S01]  /*10260*/  STL [R1+0xcec], R55 ;  /* 0x000cec3701007387 */ /* 0x000fe20000100800 */
[CC--:B------:R-:W-:Y:S01]  /*10270*/  IADD3 R25, P6, PT, R14.reuse, R2.reuse, RZ ;  /* 0x000000020e197210 */ /* 0x0c0fe20007fde0ff */
[C---:B0-----:R-:W-:Y:S01]  /*10280*/  VIADD R88, R9.reuse, 0xffffffe7 ;  /* 0xffffffe709587836 */ /* 0x041fe20000000000 */
[----:B------:R-:W-:Y:S01]  /*10290*/  MOV.SPILL R21, UR6 ;  /* 0x0000000600157c02 */ /* 0x000fe20009000f00 */
[----:B------:R-:W-:Y:S01]  /*102a0*/  STL [R1+0xd00], R77 ;  /* 0x000d004d01007387 */ /* 0x000fe20000100800 */
[-C--:B------:R-:W-:Y:S01]  /*102b0*/  LEA.HI.X.SX32 R31, R14, R3.reuse, 0x1, P6 ;  /* 0x000000030e1f7211 */ /* 0x080fe200030f0eff */
[----:B------:R-:W-:Y:S01]  /*102c0*/  VIADD R90, R9, 0xffffffef ;  /* 0xffffffef095a7836 */ /* 0x000fe20000000000 */
[CC--:B------:R-:W-:Y:S01]  /*102d0*/  IADD3 R14, P6, PT, R24.reuse, R2.reuse, RZ ;  /* 0x00000002180e7210 */ /* 0x0c0fe20007fde0ff */
[----:B------:R-:W-:Y:S03]  /*102e0*/  STL [R1+0xcf4], R6 ;  /* 0x000cf40601007387 */ /* 0x000fe60000100800 */
[----:B------:R-:W-:Y:S01]  /*102f0*/  LEA.HI.X.SX32 R61, R24, R3, 0x1, P6 ;  /* 0x00000003183d7211 */ /* 0x000fe200030f0eff */
[----:B------:R-:W-:Y:S01]  /*10300*/  STL [R1+0xd08], R84 ;  /* 0x000d085401007387 */ /* 0x000fe20000100800 */
[----:B------:R-:W-:-:S03]  /*10310*/  IADD3 R66, P6, PT, R91, R2, RZ ;  /* 0x000000025b427210 */ /* 0x000fc60007fde0ff */
[----:B------:R-:W-:Y:S01]  /*10320*/  STL [R1+0xcfc], R74 ;  /* 0x000cfc4a01007387 */ /* 0x000fe20000100800 */
[----:B------:R-:W-:Y:S02]  /*10330*/  LEA.HI.X.SX32 R24, R91, R3, 0x1, P6 ;  /* 0x000000035b187211 */ /* 0x000fe400030f0eff */
[-C--:B------:R-:W-:Y:S01]  /*10340*/  IADD3 R75, P6, PT, R86, R2.reuse, RZ ;  /* 0x00000002564b7210 */ /* 0x080fe20007fde0ff */
[----:B------:R-:W-:Y:S04]  /*10350*/  STL [R1+0xd10], R40 ;  /* 0x000d102801007387 */ /* 0x000fe80000100800 */
[----:B------:R-:W-:Y:S04]  /*10360*/  STL [R1+0xd04], R85 ;  /* 0x000d045501007387 */ /* 0x000fe80000100800 */
[----:B------:R-:W-:Y:S01]  /*10370*/  STL [R1+0xd18], R37 ;  /* 0x000d182501007387 */ /* 0x000fe20000100800 */
[----:B------:R-:W-:Y:S03]  /*10380*/  STTM.x64 tmem[UR8+0x40], RZ ;  /* 0x000040ff000079ed */ /* 0x000fe60008340008 */
[----:B------:R-:W-:Y:S01]  /*10390*/  STL [R1+0xd0c], R41 ;  /* 0x000d0c2901007387 */ /* 0x000fe20000100800 */
[----:B------:R-:W-:Y:S03]  /*103a0*/  STTM.x64 tmem[UR8+0x80], RZ ;  /* 0x000080ff000079ed */ /* 0x000fe60008340008 */
[----:B------:R-:W-:Y:S01]  /*103b0*/  STL [R1+0xd20], R56 ;  /* 0x000d203801007387 */ /* 0x000fe20000100800 */
[----:B------:R-:W-:Y:S03]  /*103c0*/  STTM.x64 tmem[UR8+0xc0], RZ ;  /* 0x0000c0ff000079ed */ /* 0x000fe60008340008 */
[----:B------:R-:W-:Y:S01]  /*103d0*/  STL [R1+0xd14], R62 ;  /* 0x000d143e01007387 */ /* 0x000fe20000100800 */
[----:B------:R-:W-:Y:S03]  /*103e0*/  STTM.x64 tmem[UR8+0x100], RZ ;  /* 0x000100ff000079ed */ /* 0x000fe60008340008 */
[----:B------:R0:W-:Y:S01]  /*103f0*/  STL [R1+0x120c], R93 ;  /* 0x00120c5d01007387 */ /* 0x0001e20000100800 */
[----:B------:R-:W-:Y:S01]  /*10400*/  STTM.x64 tmem[UR8+0x140], RZ ;  /* 0x000140ff000079ed */ /* 0x000fe20008340008 */
[----:B------:R-:W-:Y:S01]  /*10410*/  STTM.x64 tmem[UR8+0x180], RZ ;  /* 0x000180ff000079ed */ /* 0x000fe20008340008 */
[----:B------:R-:W-:Y:S01]  /*10420*/  STTM.x64 tmem[UR8+0x1c0], RZ ;  /* 0x0001c0ff000079ed */ /* 0x000fe20008340008 */
[----:B------:R-:W1:Y:S02]  /*10430*/  FENCE.VIEW.ASYNC.T ;  /* 0x00000000000073c6 */ /* 0x000e640000000200 */
[----:B-1----:R-:W-:Y:S01]  /*10440*/  BAR.SYNC.DEFER_BLOCKING 0x0 ;  /* 0x0000000000007b1d */ /* 0x002fe20000010000 */
[----:B0-----:R-:W-:-:S04]  /*10450*/  IADD3 R93, P5, PT, R11, R2, RZ ;  /* 0x000000020b5d7210 */ /* 0x001fc80007fbe0ff */
        /* <DEDUP_REMOVED lines=9> */
[C---:B------:R-:W-:Y:S02]  /*104f0*/  IADD3 R36, P5, PT, R8.reuse, R2, RZ ;  /* 0x0000000208247210 */ /* 0x040fe40007fbe0ff */
[----:B------:R-:W-:Y:S01]  /*10500*/  MOV.SPILL R22, UR7 ;  /* 0x0000000700167c02 */ /* 0x000fe20009000f00 */
[----:B------:R-:W-:Y:S01]  /*10510*/  STL [R1+0xd24], R33 ;  /* 0x000d242101007387 */ /* 0x000fe20000100800 */
[----:B------:R-:W-:-:S03]  /*10520*/  LEA.HI.X.SX32 R19, R8, R3, 0x1, P5 ;  /* 0x0000000308137211 */ /* 0x000fc600028f0eff */
[----:B------:R-:W0:Y:S02]  /*10530*/  FENCE.VIEW.ASYNC.S ;  /* 0x00000000000073c6 */ /* 0x000e240000000000 */
[----:B0-----:R0:W1:Y:S01]  /*10540*/  @!UP2 SYNCS.EXCH.64 URZ, [UR76], UR10 ;  /* 0x0000000a4cffa5b2 */ /* 0x0010620008000100 */
[CC--:B------:R-:W-:Y:S01]  /*10550*/  IADD3 R8, P5, PT, R10.reuse, R2.reuse, RZ ;  /* 0x000000020a087210 */ /* 0x0c0fe20007fbe0ff */
[----:B------:R-:W-:Y:S03]  /*10560*/  STL [R1+0xd38], R7 ;  /* 0x000d380701007387 */ /* 0x000fe60000100800 */
[----:B------:R-:W-:Y:S01]  /*10570*/  LEA.HI.X.SX32 R10, R10, R3, 0x1, P5 ;  /* 0x000000030a0a7211 */ /* 0x000fe200028f0eff */
[----:B------:R-:W-:Y:S01]  /*10580*/  STL [R1+0xd2c], R54 ;  /* 0x000d2c3601007387 */ /* 0x000fe20000100800 */
[----:B------:R-:W-:-:S03]  /*10590*/  IADD3 R52, P5, PT, R32, R2, RZ ;  /* 0x0000000220347210 */ /* 0x000fc60007fbe0ff */
[----:B------:R-:W-:Y:S01]  /*105a0*/  STL [R1+0xd40], R83 ;  /* 0x000d405301007387 */ /* 0x000fe20000100800 */
[-C--:B------:R-:W-:Y:S01]  /*105b0*/  LEA.HI.X.SX32 R59, R32, R3.reuse, 0x1, P5 ;  /* 0x00000003203b7211 */ /* 0x080fe200028f0eff */
[----:B0-----:R-:W0:Y:S01]  /*105c0*/  LDCU UR10, c[0x0][0x3b0] ;  /* 0x00007600ff0a77ac */ /* 0x001e220008000800 */
[CC--:B------:R-:W-:Y:S01]  /*105d0*/  IADD3 R57, P5, PT, R23.reuse, R2.reuse, RZ ;  /* 0x0000000217397210 */ /* 0x0c0fe20007fbe0ff */
[----:B------:R-:W-:Y:S01]  /*105e0*/  STL [R1+0xd34], R20 ;  /* 0x000d341401007387 */ /* 0x000fe20000100800 */
[-C--:B------:R-:W-:Y:S01]  /*105f0*/  LEA.HI.X.SX32 R76, R86, R3.reuse, 0x1, P6 ;  /* 0x00000003564c7211 */ /* 0x080fe200030f0eff */
[----:B------:R-:W2:Y:S01]  /*10600*/  LDCU UR11, c[0x0][0x3b0] ;  /* 0x00007600ff0b77ac */ /* 0x000ea20008000800 */
[----:B------:R-:W-:Y:S01]  /*10610*/  LEA.HI.X.SX32 R72, R23, R3, 0x1, P5 ;  /* 0x0000000317487211 */ /* 0x000fe200028f0eff */
        /* <DEDUP_REMOVED lines=25> */
[----:B------:R-:W-:Y:S01]  /*107b0*/  STL [R1+0x1184], R22 ;  /* 0x0011841601007387 */ /* 0x000fe20000100800 */
[----:B------:R-:W-:-:S03]  /*107c0*/  IADD3 R23, P5, PT, R2, R4, RZ ;  /* 0x0000000402177210 */ /* 0x000fc60007fbe0ff */
[----:B------:R-:W-:Y:S04]  /*107d0*/  STL [R1+0x1188], R21 ;  /* 0x0011881501007387 */ /* 0x000fe80000100800 */
[----:B------:R-:W-:Y:S04]  /*107e0*/  STL [R1+0xd94], R31 ;  /* 0x000d941f01007387 */ /* 0x000fe80000100800 */
[----:B------:R-:W-:Y:S04]  /*107f0*/  STL [R1+0xda8], R14 ;  /* 0x000da80e01007387 */ /* 0x000fe80000100800 */
[----:B------:R-:W-:Y:S01]  /*10800*/  STL [R1+0xd9c], R59 ;  /* 0x000d9c3b01007387 */ /* 0x000fe20000100800 */
[----:B------:R-:W-:-:S03]  /*10810*/  LEA.HI.X.SX32 R60, R4, R3, 0x1, P5 ;  /* 0x00000003043c7211 */ /* 0x000fc600028f0eff */
[----:B------:R-:W-:Y:S01]  /*10820*/  STL [R1+0xdb0], R57 ;  /* 0x000db03901007387 */ /* 0x000fe20000100800 */
[----:B------:R-:W-:-:S03]  /*10830*/  ISETP.GE.U32.AND P5, PT, R88, 0x7fffff68, PT ;  /* 0x7fffff685800780c */ /* 0x000fc60003fa6070 */
[----:B------:R-:W-:Y:S01]  /*10840*/  STL [R1+0xda4], R61 ;  /* 0x000da43d01007387 */ /* 0x000fe20000100800 */
[----:B------:R-:W-:Y:S01]  /*10850*/  PRMT R88, RZ, 0x7610, R88 ;  /* 0x00007610ff587816 */ /* 0x000fe20000000058 */
[----:B-1----:R-:W-:Y:S01]  /*10860*/  BAR.SYNC.DEFER_BLOCKING 0x0 ;  /* 0x0000000000007b1d */ /* 0x002fe20000010000 */
[----:B------:R-:W-:-:S05]  /*10870*/  VIADD R86, R9, 0xffffffdf ;  /* 0xffffffdf09567836 */ /* 0x000fca0000000000 */
[----:B------:R-:W-:Y:S04]  /*10880*/  STL [R1+0xdb8], R66 ;  /* 0x000db84201007387 */ /* 0x000fe80000100800 */
[----:B------:R-:W-:Y:S04]  /*10890*/  STL [R1+0xdac], R72 ;  /* 0x000dac4801007387 */ /* 0x000fe80000100800 */
[----:B------:R-:W-:Y:S04]  /*108a0*/  STL [R1+0x1208], R91 ;  /* 0x0012085b01007387 */ /* 0x000fe80000100800 */
[----:B------:R-:W-:Y:S04]  /*108b0*/  STL [R1+0xdb4], R24 ;  /* 0x000db41801007387 */ /* 0x000fe80000100800 */
[----:B------:R-:W-:Y:S04]  /*108c0*/  STL [R1+0xdc0], R32 ;  /* 0x000dc02001007387 */ /* 0x000fe80000100800 */
[----:B------:R-:W2:Y:S01]  /*108d0*/  LDL R87, [R1+0x210] ;  /* 0x0002100001577983 */ /* 0x000ea20000100800 */
[----:B------:R-:W-:-:S02]  /*108e0*/  PRMT R0, RZ, 0x7610, R0 ;  /* 0x00007610ff007816 */ /* 0x000fc40000000000 */
[----:B------:R-:W-:Y:S01]  /*108f0*/  ISETP.GE.U32.AND P6, PT, R90, 0x7fffff70, PT ;  /* 0x7fffff705a00780c */ /* 0x000fe20003fc6070 */
[----:B------:R-:W-:Y:S04]  /*10900*/  STL [R1+0xdc8], R75 ;  /* 0x000dc84b01007387 */ /* 0x000fe80000100800 */
[----:B------:R-:W-:Y:S04]  /*10910*/  STL [R1+0xdbc], R34 ;  /* 0x000dbc2201007387 */ /* 0x000fe80000100800 */
[----:B------:R-:W-:Y:S04]  /*10920*/  STL [R1+0x1d8], R23 ;  /* 0x0001d81701007387 */ /* 0x000fe80000100800 */
[----:B------:R-:W-:Y:S04]  /*10930*/  STL [R1+0xdc4], R76 ;  /* 0x000dc44c01007387 */ /* 0x000fe80000100800 */
[----:B------:R-:W2:Y:S01]  /*10940*/  @!P2 LDG.E.U8 R88, desc[UR42][R2.64] ;  /* 0x0000002a0258a981 */ /* 0x000ea2000c1e1100 */
[----:B------:R-:W-:-:S03]  /*10950*/  ISETP.GE.U32.AND P2, PT, R86, 0x7fffff60, PT ;  /* 0x7fffff605600780c */ /* 0x000fc60003f46070 */
[----:B------:R-:W-:Y:S04]  /*10960*/  STL [R1+0x1d4], R60 ;  /* 0x0001d43c01007387 */ /* 0x000fe80000100800 */
[----:B------:R-:W2:Y:S02]  /*10970*/  LDL R86, [R1+0x20c] ;  /* 0x00020c0001567983 */ /* 0x000ea40000100800 */
[----:B--2---:R-:W-:-:S04]  /*10980*/  @!P3 LOP3.LUT R87, R87, R86, RZ, 0x3c, !PT ;  /* 0x000000565757b212 */ /* 0x004fc800078e3cff */
[----:B------:R-:W-:-:S04]  /*10990*/  @!P3 LOP3.LUT R86, R87, R86, RZ, 0x3c, !PT ;  /* 0x000000565756b212 */ /* 0x000fc800078e3cff */
[----:B------:R-:W-:-:S05]  /*109a0*/  @!P3 LOP3.LUT R87, R87, R86, RZ, 0x3c, !PT ;  /* 0x000000565757b212 */ /* 0x000fca00078e3cff */
[----:B------:R-:W2:Y:S04]  /*109b0*/  @!P3 LDG.E.U8 R0, desc[UR42][R86.64] ;  /* 0x0000002a5600b981 */ /* 0x000ea8000c1e1100 */
[----:B------:R-:W-:Y:S04]  /*109c0*/  STL [R1+0xde8], R88 ;  /* 0x000de85801007387 */ /* 0x000fe80000100800 */
[----:B--2---:R1:W-:Y:S04]  /*109d0*/  STL [R1+0xde4], R0 ;  /* 0x000de40001007387 */ /* 0x0043e80000100800 */
[----:B-1----:R-:W2:Y:S04]  /*109e0*/  LDL.LU R0, [R1+0x1694] ;  /* 0x0016940001007983 */ /* 0x002ea80000300800 */
[----:B------:R-:W2:Y:S04]  /*109f0*/  LDL R86, [R1+0x24c] ;  /* 0x00024c0001567983 */ /* 0x000ea80000100800 */
[----:B------:R-:W2:Y:S01]  /*10a00*/  LDL R87, [R1+0x250] ;  /* 0x0002500001577983 */ /* 0x000ea20000100800 */
[----:B------:R-:W-:-:S02]  /*10a10*/  PRMT R5, RZ, 0x7610, R5 ;  /* 0x00007610ff057816 */ /* 0x000fc40000000005 */
[----:B--2---:R-:W-:-:S04]  /*10a20*/  @!P6 LOP3.LUT R87, R87, R86, RZ, 0x3c, !PT ;  /* 0x000000565757e212 */ /* 0x004fc800078e3cff */
[----:B------:R-:W-:-:S04]  /*10a30*/  @!P6 LOP3.LUT R86, R87, R86, RZ, 0x3c, !PT ;  /* 0x000000565756e212 */ /* 0x000fc800078e3cff */
[----:B------:R-:W-:-:S05]  /*10a40*/  @!P6 LOP3.LUT R87, R87, R86, RZ, 0x3c, !PT ;  /* 0x000000565757e212 */ /* 0x000fca00078e3cff */
[----:B------:R-:W2:Y:S04]  /*10a50*/  @!P6 LDG.E.U8 R5, desc[UR42][R86.64] ;  /* 0x0000002a5605e981 */ /* 0x000ea8000c1e1100 */
        /* <DEDUP_REMOVED lines=17> */
[----:B------:R-:W2:Y:S01]  /*10b70*/  @!P2 LDG.E.U8 R5, desc[UR42][R86.64] ;  /* 0x0000002a5605a981 */ /* 0x000ea2000c1e1100 */
[----:B------:R-:W-:-:S05]  /*10b80*/  VIADD R88, R9, 0xffffffd7 ;  /* 0xffffffd709587836 */ /* 0x000fca0000000000 */
[----:B------:R-:W-:Y:S01]  /*10b90*/  ISETP.GE.U32.AND P3, PT, R88, 0x7fffff58, PT ;  /* 0x7fffff585800780c */ /* 0x000fe20003f66070 */
        /* <DEDUP_REMOVED lines=70> */
[----:B------:R-:W-:-:S05]  /*11000*/  VIADD R88, R9, 0xffffff9f ;  /* 0xffffff9f09587836 */ /* 0x000fca0000000000 */
[----:B------:R-:W-:Y:S02]  /*11010*/  ISETP.GE.U32.AND P2, PT, R88, 0x7fffff20, PT ;  /* 0x7fffff205800780c */ /* 0x000fe40003f46070 */
[----:B------:R-:W-:Y:S02]  /*11020*/  PRMT R0, RZ, 0x7610, R0 ;  /* 0x00007610ff007816 */ /* 0x000fe40000000000 */
[----:B--2---:R-:W-:-:S04]  /*11030*/  @!P5 LOP3.LUT R87, R87, R86, RZ, 0x3c, !PT ;  /* 0x000000565757d212 */ /* 0x004fc800078e3cff */
[----:B------:R-:W-:-:S04]  /*11040*/  @!P5 LOP3.LUT R86, R87, R86, RZ, 0x3c, !PT ;  /* 0x000000565756d212 */ /* 0x000fc800078e3cff */
[----:B------:R-:W-:Y:S02]  /*11050*/  @!P5 LOP3.LUT R87, R87, R86, RZ, 0x3c, !PT ;  /* 0x000000565757d212 */ /* 0x000fe400078e3cff */
[----:B------:R-:W-:-:S03]  /*11060*/  PRMT R5, RZ, 0x7610, R5 ;  /* 0x00007610ff057816 */ /* 0x000fc60000000005 */
[----:B------:R1:W2:Y:S02]  /*11070*/  @!P5 LDG.E.U8 R0, desc[UR42][R86.64] ;  /* 0x0000002a5600d981 */ /* 0x0002a4000c1e1100 */
[----:B-1----:R-:W-:Y:S02]  /*11080*/  @!P2 IMAD.MOV.U32 R86, RZ, RZ, R45 ;  /* 0x000000ffff56a224 */ /* 0x002fe400078e002d */
[----:B------:R-:W-:-:S05]  /*11090*/  @!P2 IMAD.MOV.U32 R87, RZ, RZ, R17 ;  /* 0x000000ffff57a224 */ /* 0x000fca00078e0011 */
[----:B------:R-:W3:Y:S04]  /*110a0*/  @!P2 LDG.E.U8 R5, desc[UR42][R86.64] ;  /* 0x0000002a5605a981 */ /* 0x000ee8000c1e1100 */
[----:B--2---:R1:W-:Y:S04]  /*110b0*/  STL [R1+0xa5c], R0 ;  /* 0x000a5c0001007387 */ /* 0x0043e80000100800 */
[----:B-1----:R-:W2:Y:S04]  /*110c0*/  LDL.LU R0, [R1+0x166c] ;  /* 0x00166c0001007983 */ /* 0x002ea80000300800 */
[----:B------:R-:W4:Y:S04]  /*110d0*/  LDL.LU R17, [R1+0x1668] ;  /* 0x0016680001117983 */ /* 0x000f280000300800 */
[----:B------:R-:W4:Y:S04]  /*110e0*/  LDL.LU R45, [R1+0x1664] ;  /* 0x00166400012d7983 */ /* 0x000f280000300800 */
[----:B---3--:R1:W-:Y:S04]  /*110f0*/  STL [R1+0xa60], R5 ;  /* 0x000a600501007387 */ /* 0x0083e80000100800 */
[----:B-1----:R-:W3:Y:S01]  /*11100*/  LDL.LU R5, [R1+0x1660] ;  /* 0x0016600001057983 */ /* 0x002ee20000300800 */
[----:B------:R-:W-:-:S05]  /*11110*/  VIADD R88, R9, 0xffffff97 ;  /* 0xffffff9709587836 */ /* 0x000fca0000000000 */
[----:B------:R-:W-:Y:S01]  /*11120*/  ISETP.GE.U32.AND P3, PT, R88, 0x7fffff18, PT ;  /* 0x7fffff185800780c */ /* 0x000fe20003f66070 */
[----:B------:R-:W-:-:S05]  /*11130*/  VIADD R88, R9, 0xffffff8f ;  /* 0xffffff8f09587836 */ /* 0x000fca0000000000 */
[----:B------:R-:W-:-:S07]  /*11140*/  ISETP.GE.U32.AND P6, PT, R88, 0x7fffff10, PT ;  /* 0x7fffff105800780c */ /* 0x000fce0003fc6070 */
[----:B------:R-:W-:Y:S02]  /*11150*/  @!P3 IMAD.MOV.U32 R86, RZ, RZ, R37 ;  /* 0x000000ffff56b224 */ /* 0x000fe400078e0025 */
[----:B------:R-:W-:Y:S02]  /*11160*/  @!P3 IMAD.MOV.U32 R87, RZ, RZ, R62 ;  /* 0x000000ffff57b224 */ /* 0x000fe400078e003e */
[----:B------:R-:W4:Y:S04]  /*11170*/  LDL.LU R62, [R1+0x165c] ;  /* 0x00165c00013e7983 */ /* 0x000f280000300800 */
[----:B------:R-:W4:Y:S01]  /*11180*/  LDL.LU R37, [R1+0x1658] ;  /* 0x0016580001257983 */ /* 0x000f220000300800 */
[----:B--2---:R-:W-:-:S06]  /*11190*/  PRMT R0, RZ, 0x7610, R0 ;  /* 0x00007610ff007816 */ /* 0x004fcc0000000000 */
[----:B------:R1:W2:Y:S02]  /*111a0*/  @!P3 LDG.E.U8 R0, desc[UR42][R86.64] ;  /* 0x0000002a5600b981 */ /* 0x0002a4000c1e1100 */
[----:B-1----:R-:W-:Y:S02]  /*111b0*/  @!P6 IMAD.MOV.U32 R86, RZ, RZ, R65 ;  /* 0x000000ffff56e224 */ /* 0x002fe400078e0041 */
[----:B------:R-:W-:Y:S01]  /*111c0*/  @!P6 IMAD.MOV.U32 R87, RZ, RZ, R26 ;  /* 0x000000ffff57e224 */ /* 0x000fe200078e001a */
[----:B---3--:R-:W-:-:S06]  /*111d0*/  PRMT R5, RZ, 0x7610, R5 ;  /* 0x00007610ff057816 */ /* 0x008fcc0000000005 */
        /* <DEDUP_REMOVED lines=26> */
[----:B-1----:R-:W3:Y:S04]  /*11380*/  LDL.LU R5, [R1+0x1630] ;  /* 0x0016300001057983 */ /* 0x002ee80000300800 */
[----:B------:R-:W3:Y:S04]  /*11390*/  LDL R86, [R1+0x214] ;  /* 0x0002140001567983 */ /* 0x000ee80000100800 */
[----:B------:R-:W3:Y:S01]  /*113a0*/  LDL R87, [R1+0x218] ;  /* 0x0002180001577983 */ /* 0x000ee20000100800 */
[----:B------:R-:W-:-:S05]  /*113b0*/  VIADD R88, R9, 0xfffffff6 ;  /* 0xfffffff609587836 */ /* 0x000fca0000000000 */
[----:B------:R-:W-:Y:S02]  /*113c0*/  ISETP.GE.U32.AND P3, PT, R88, 0x7fffff77, PT ;  /* 0x7fffff775800780c */ /* 0x000fe40003f66070 */
[----:B--2---:R-:W-:-:S11]  /*113d0*/  PRMT R0, RZ, 0x7610, R0 ;  /* 0x00007610ff007816 */ /* 0x004fd60000000000 */
[----:B---3--:R-:W-:-:S04]  /*113e0*/  @!P3 LOP3.LUT R87, R87, R86, RZ, 0x3c, !PT ;  /* 0x000000565757b212 */ /* 0x008fc800078e3cff */
[----:B------:R-:W-:-:S04]  /*113f0*/  @!P3 LOP3.LUT R86, R87, R86, RZ, 0x3c, !PT ;  /* 0x000000565756b212 */ /* 0x000fc800078e3cff */
[----:B------:R-:W-:-:S05]  /*11400*/  @!P3 LOP3.LUT R87, R87, R86, RZ, 0x3c, !PT ;  /* 0x000000565757b212 */ /* 0x000fca00078e3cff */
[----:B------:R-:W2:Y:S01]  /*11410*/  @!P3 LDG.E.U8 R0, desc[UR42][R86.64] ;  /* 0x0000002a5600b981 */ /* 0x000ea2000c1e1100 */
[----:B------:R-:W-:-:S05]  /*11420*/  VIADD R88, R9, 0xffffffee ;  /* 0xffffffee09587836 */ /* 0x000fca0000000000 */
[----:B------:R-:W-:Y:S01]  /*11430*/  ISETP.GE.U32.AND P6, PT, R88, 0x7fffff6f, PT ;  /* 0x7fffff6f5800780c */ /* 0x000fe20003fc6070 */
[----:B--2---:R1:W-:Y:S04]  /*11440*/  STL [R1+0xa38], R0 ;  /* 0x000a380001007387 */ /* 0x0043e80000100800 */
[----:B-1----:R-:W2:Y:S04]  /*11450*/  LDL.LU R0, [R1+0x162c] ;  /* 0x00162c0001007983 */ /* 0x002ea80000300800 */
[----:B------:R-:W3:Y:S04]  /*11460*/  LDL R86, [R1+0x254] ;  /* 0x0002540001567983 */ /* 0x000ee80000100800 */
[----:B------:R-:W3:Y:S01]  /*11470*/  LDL R87, [R1+0x258] ;  /* 0x0002580001577983 */ /* 0x000ee20000100800 */
[----:B------:R-:W-:-:S02]  /*11480*/  PRMT R5, RZ, 0x7610, R5 ;  /* 0x00007610ff057816 */ /* 0x000fc40000000005 */
[----:B---3--:R-:W-:-:S04]  /*11490*/  @!P6 LOP3.LUT R87, R87, R86, RZ, 0x3c, !PT ;  /* 0x000000565757e212 */ /* 0x008fc800078e3cff */
[----:B------:R-:W-:-:S04]  /*114a0*/  @!P6 LOP3.LUT R86, R87, R86, RZ, 0x3c, !PT ;  /* 0x000000565756e212 */ /* 0x000fc800078e3cff */
[----:B------:R-:W-:-:S05]  /*114b0*/  @!P6 LOP3.LUT R87, R87, R86, RZ, 0x3c, !PT ;  /* 0x000000565757e212 */ /* 0x000fca00078e3cff */
[----:B------:R-:W3:Y:S01]  /*114c0*/  @!P6 LDG.E.U8 R5, desc[UR42][R86.64] ;  /* 0x0000002a5605e981 */ /* 0x000ee2000c1e1100 */
[----:B------:R-:W-:-:S05]  /*114d0*/  VIADD R88, R9, 0xffffffe6 ;  /* 0xffffffe609587836 */ /* 0x000fca0000000000 */
[----:B------:R-:W-:Y:S01]  /*114e0*/  ISETP.GE.U32.AND P5, PT, R88, 0x7fffff67, PT ;  /* 0x7fffff675800780c */ /* 0x000fe20003fa6070 */
[----:B---3--:R1:W-:Y:S04]  /*114f0*/  STL [R1+0xa34], R5 ;  /* 0x000a340501007387 */ /* 0x0083e80000100800 */
[----:B-1----:R-:W3:Y:S04]  /*11500*/  LDL.LU R5, [R1+0x1628] ;  /* 0x0016280001057983 */ /* 0x002ee80000300800 */
[----:B------:R-:W3:Y:S04]  /*11510*/  LDL R86, [R1+0xa9c] ;  /* 0x000a9c0001567983 */ /* 0x000ee80000100800 */
[----:B------:R-:W3:Y:S01]  /*11520*/  LDL R87, [R1+0xaa0] ;  /* 0x000aa00001577983 */ /* 0x000ee20000100800 */
[----:B--2---:R-:W-:-:S02]  /*11530*/  PRMT R0, RZ, 0x7610, R0 ;  /* 0x00007610ff007816 */ /* 0x004fc40000000000 */
        /* <DEDUP_REMOVED lines=80> */
[----:B------:R1:W3:Y:S01]  /*11a40*/  @!P6 LDG.E.U8 R5, desc[UR42][R86.64] ;  /* 0x0000002a5605e981 */ /* 0x0002e2000c1e1100 */
[----:B------:R-:W-:-:S05]  /*11a50*/  VIADD R88, R9, 0xffffffa6 ;  /* 0xffffffa609587836 */ /* 0x000fca0000000000 */
[----:B------:R-:W-:-:S13]  /*11a60*/  ISETP.GE.U32.AND P5, PT, R88, 0x7fffff27, PT ;  /* 0x7fffff275800780c */ /* 0x000fda0003fa6070 */
[----:B-1----:R-:W-:Y:S02]  /*11a70*/  @!P5 IMAD.MOV.U32 R87, RZ, RZ, R28 ;  /* 0x000000ffff57d224 */ /* 0x002fe400078e001c */
[----:B------:R-:W-:Y:S01]  /*11a80*/  @!P5 IMAD.MOV.U32 R86, RZ, RZ, R58 ;  /* 0x000000ffff56d224 */ /* 0x000fe200078e003a */
[----:B---3--:R1:W-:Y:S04]  /*11a90*/  STL [R1+0xa04], R5 ;  /* 0x000a040501007387 */ /* 0x0083e80000100800 */
[----:B-1----:R-:W3:Y:S04]  /*11aa0*/  LDL.LU R5, [R1+0x1608] ;  /* 0x0016080001057983 */ /* 0x002ee80000300800 */
[----:B------:R-:W4:Y:S04]  /*11ab0*/  LDL.LU R28, [R1+0x1604] ;  /* 0x00160400011c7983 */ /* 0x000f280000300800 */
[----:B------:R-:W4:Y:S01]  /*11ac0*/  LDL.LU R58, [R1+0x1600] ;  /* 0x00160000013a7983 */ /* 0x000f220000300800 */
[----:B------:R-:W-:-:S05]  /*11ad0*/  VIADD R88, R9, 0xffffff9e ;  /* 0xffffff9e09587836 */ /* 0x000fca0000000000 */
[----:B------:R-:W-:Y:S01]  /*11ae0*/  ISETP.GE.U32.AND P2, PT, R88, 0x7fffff1f, PT ;  /* 0x7fffff1f5800780c */ /* 0x000fe20003f46070 */
[----:B------:R-:W-:Y:S01]  /*11af0*/  VIADD R88, R9, 0xffffff96 ;  /* 0xffffff9609587836 */ /* 0x000fe20000000000 */
[----:B--2---:R-:W-:-:S04]  /*11b00*/  PRMT R0, RZ, 0x7610, R0 ;  /* 0x00007610ff007816 */ /* 0x004fc80000000000 */
[----:B------:R-:W-:Y:S02]  /*11b10*/  ISETP.GE.U32.AND P3, PT, R88, 0x7fffff17, PT ;  /* 0x7fffff175800780c */ /* 0x000fe40003f66070 */
[----:B------:R1:W2:Y:S05]  /*11b20*/  @!P5 LDG.E.U8 R0, desc[UR42][R86.64] ;  /* 0x0000002a5600d981 */ /* 0x0002aa000c1e1100 */
[----:B-1----:R-:W-:Y:S02]  /*11b30*/  @!P2 IMAD.MOV.U32 R86, RZ, RZ, R16 ;  /* 0x000000ffff56a224 */ /* 0x002fe400078e0010 */
[----:B------:R-:W-:Y:S01]  /*11b40*/  @!P2 IMAD.MOV.U32 R87, RZ, RZ, R49 ;  /* 0x000000ffff57a224 */ /* 0x000fe200078e0031 */
[----:B---3--:R-:W-:-:S06]  /*11b50*/  PRMT R5, RZ, 0x7610, R5 ;  /* 0x00007610ff057816 */ /* 0x008fcc0000000005 */
[----:B------:R1:W3:Y:S01]  /*11b60*/  @!P2 LDG.E.U8 R5, desc[UR42][R86.64] ;  /* 0x0000002a5605a981 */ /* 0x0002e2000c1e1100 */
[----:B----4-:R-:W-:Y:S01]  /*11b70*/  PRMT R58, RZ, 0x7610, R58 ;  /* 0x00007610ff3a7816 */ /* 0x010fe2000000003a */
[----:B-1----:R-:W-:Y:S02]  /*11b80*/  @!P3 IMAD.MOV.U32 R86, RZ, RZ, R56 ;  /* 0x000000ffff56b224 */ /* 0x002fe400078e0038 */
[----:B------:R-:W-:-:S05]  /*11b90*/  @!P3 IMAD.MOV.U32 R87, RZ, RZ, R48 ;  /* 0x000000ffff57b224 */ /* 0x000fca00078e0030 */
[----:B------:R-:W4:Y:S04]  /*11ba0*/  @!P3 LDG.E.U8 R58, desc[UR42][R86.64] ;  /* 0x0000002a563ab981 */ /* 0x000f28000c1e1100 */
[----:B--2---:R-:W-:Y:S04]  /*11bb0*/  STL [R1+0x1128], R0 ;  /* 0x0011280001007387 */ /* 0x004fe80000100800 */
[----:B------:R-:W2:Y:S04]  /*11bc0*/  LDL.LU R49, [R1+0x15fc] ;  /* 0x0015fc0001317983 */ /* 0x000ea80000300800 */
[----:B------:R-:W2:Y:S04]  /*11bd0*/  LDL.LU R16, [R1+0x15f8] ;  /* 0x0015f80001107983 */ /* 0x000ea80000300800 */
[----:B---3--:R1:W-:Y:S04]  /*11be0*/  STL [R1+0xa00], R5 ;  /* 0x000a000501007387 */ /* 0x0083e80000100800 */
[----:B-1----:R-:W3:Y:S04]  /*11bf0*/  LDL.LU R5, [R1+0x15f4] ;  /* 0x0015f40001057983 */ /* 0x002ee80000300800 */
[----:B------:R-:W2:Y:S04]  /*11c00*/  LDL.LU R48, [R1+0x15f0] ;  /* 0x0015f00001307983 */ /* 0x000ea80000300800 */
[----:B------:R-:W2:Y:S04]  /*11c10*/  LDL.LU R56, [R1+0x15ec] ;  /* 0x0015ec0001387983 */ /* 0x000ea80000300800 */
[----:B----4-:R1:W-:Y:S04]  /*11c20*/  STL [R1+0x9f8], R58 ;  /* 0x0009f83a01007387 */ /* 0x0103e80000100800 */
[----:B-1----:R-:W4:Y:S01]  /*11c30*/  LDL.LU R58, [R1+0x15e8] ;  /* 0x0015e800013a7983 */ /* 0x002f220000300800 */
[----:B------:R-:W-:-:S05]  /*11c40*/  VIADD R88, R9, 0xffffff8e ;  /* 0xffffff8e09587836 */ /* 0x000fca0000000000 */
[----:B------:R-:W-:Y:S01]  /*11c50*/  ISETP.GE.U32.AND P6, PT, R88, 0x7fffff0f, PT ;  /* 0x7fffff0f5800780c */ /* 0x000fe20003fc6070 */
[----:B------:R-:W-:-:S05]  /*11c60*/  VIADD R88, R9, 0xffffff86 ;  /* 0xffffff8609587836 */ /* 0x000fca0000000000 */
[----:B------:R-:W-:-:S07]  /*11c70*/  ISETP.GE.U32.AND P5, PT, R88, 0x7fffff07, PT ;  /* 0x7fffff075800780c */ /* 0x000fce0003fa6070 */
[----:B------:R-:W-:Y:S02]  /*11c80*/  @!P6 IMAD.MOV.U32 R86, RZ, RZ, R11 ;  /* 0x000000ffff56e224 */ /* 0x000fe400078e000b */
[----:B------:R-:W-:Y:S02]  /*11c90*/  @!P6 IMAD.MOV.U32 R87, RZ, RZ, R35 ;  /* 0x000000ffff57e224 */ /* 0x000fe400078e0023 */
[----:B------:R-:W2:Y:S04]  /*11ca0*/  LDL.LU R35, [R1+0x15e4] ;  /* 0x0015e40001237983 */ /* 0x000ea80000300800 */
[----:B------:R-:W2:Y:S01]  /*11cb0*/  LDL.LU R11, [R1+0x15e0] ;  /* 0x0015e000010b7983 */ /* 0x000ea20000300800 */
[----:B---3--:R-:W-:-:S06]  /*11cc0*/  PRMT R5, RZ, 0x7610, R5 ;  /* 0x00007610ff057816 */ /* 0x008fcc0000000005 */
[----:B------:R1:W3:Y:S02]  /*11cd0*/  @!P6 LDG.E.U8 R5, desc[UR42][R86.64] ;  /* 0x0000002a5605e981 */ /* 0x0002e4000c1e1100 */
[----:B-1----:R-:W-:Y:S02]  /*11ce0*/  @!P5 IMAD.MOV.U32 R86, RZ, RZ, R52 ;  /* 0x000000ffff56d224 */ /* 0x002fe400078e0034 */
[----:B------:R-:W-:Y:S01]  /*11cf0*/  @!P5 IMAD.MOV.U32 R87, RZ, RZ, R59 ;  /* 0x000000ffff57d224 */ /* 0x000fe200078e003b */
[----:B----4-:R-:W-:-:S06]  /*11d00*/  PRMT R58, RZ, 0x7610, R58 ;  /* 0x00007610ff3a7816 */ /* 0x010fcc000000003a */
[----:B------:R-:W4:Y:S04]  /*11d10*/  @!P5 LDG.E.U8 R58, desc[UR42][R86.64] ;  /* 0x0000002a563ad981 */ /* 0x000f28000c1e1100 */
[----:B---3--:R1:W-:Y:S04]  /*11d20*/  STL [R1+0x9f4], R5 ;  /* 0x0009f40501007387 */ /* 0x0083e80000100800 */
[----:B-1----:R-:W3:Y:S04]  /*11d30*/  LDL.LU R5, [R1+0x15dc] ;  /* 0x0015dc0001057983 */ /* 0x002ee80000300800 */
[----:B------:R-:W2:Y:S04]  /*11d40*/  LDL.LU R59, [R1+0x15d8] ;  /* 0x0015d800013b7983 */ /* 0x000ea80000300800 */
[----:B------:R-:W2:Y:S04]  /*11d50*/  LDL.LU R52, [R1+0x15d4] ;  /* 0x0015d40001347983 */ /* 0x000ea80000300800 */
[----:B----4-:R1:W-:Y:S04]  /*11d60*/  STL [R1+0x9ec], R58 ;  /* 0x0009ec3a01007387 */ /* 0x0103e80000100800 */
[----:B-1----:R-:W4:Y:S04]  /*11d70*/  LDL.LU R58, [R1+0x15d0] ;  /* 0x0015d000013a7983 */ /* 0x002f280000300800 */
[----:B------:R-:W2:Y:S04]  /*11d80*/  LDL R86, [R1+0x1dc] ;  /* 0x0001dc0001567983 */ /* 0x000ea80000100800 */
[----:B------:R-:W2:Y:S01]  /*11d90*/  LDL R87, [R1+0x1e0] ;  /* 0x0001e00001577983 */ /* 0x000ea20000100800 */
[----:B------:R-:W-:-:S05]  /*11da0*/  VIADD R88, R9, 0xfffffffd ;  /* 0xfffffffd09587836 */ /* 0x000fca0000000000 */
[----:B------:R-:W-:Y:S02]  /*11db0*/  ISETP.GE.U32.AND P2, PT, R88, 0x7fffff7e, PT ;  /* 0x7fffff7e5800780c */ /* 0x000fe40003f46070 */
[----:B---3--:R-:W-:-:S11]  /*11dc0*/  PRMT R5, RZ, 0x7610, R5 ;  /* 0x00007610ff057816 */ /* 0x008fd60000000005 */
        /* <DEDUP_REMOVED lines=10> */
[----:B----4-:R-:W-:-:S02]  /*11e70*/  PRMT R58, RZ, 0x7610, R58 ;  /* 0x00007610ff3a7816 */ /* 0x010fc4000000003a */
        /* <DEDUP_REMOVED lines=8> */
[----:B------:R-:W4:Y:S04]  /*11f00*/  LDL R86, [R1+0x25c] ;  /* 0x00025c0001567983 */ /* 0x000f280000100800 */
[----:B------:R-:W4:Y:S01]  /*11f10*/  LDL R87, [R1+0x260] ;  /* 0x0002600001577983 */ /* 0x000f220000100800 */
[----:B--2---:R-:W-:-:S02]  /*11f20*/  PRMT R5, RZ, 0x7610, R5 ;  /* 0x00007610ff057816 */ /* 0x004fc40000000005 */
[----:B----4-:R-:W-:-:S04]  /*11f30*/  @!P6 LOP3.LUT R87, R87, R86, RZ, 0x3c, !PT ;  /* 0x000000565757e212 */ /* 0x010fc800078e3cff */
[----:B------:R-:W-:-:S04]  /*11f40*/  @!P6 LOP3.LUT R86, R87, R86, RZ, 0x3c, !PT ;  /* 0x000000565756e212 */ /* 0x000fc800078e3cff */
[----:B------:R-:W-:-:S05]  /*11f50*/  @!P6 LOP3.LUT R87, R87, R86, RZ, 0x3c, !PT ;  /* 0x000000565757e212 */ /* 0x000fca00078e3cff */
[----:B------:R-:W2:Y:S01]  /*11f60*/  @!P6 LDG.E.U8 R5, desc[UR42][R86.64] ;  /* 0x0000002a5605e981 */ /* 0x000ea2000c1e1100 */
[----:B------:R-:W-:-:S05]  /*11f70*/  VIADD R88, R9, 0xffffffe5 ;  /* 0xffffffe509587836 */ /* 0x000fca0000000000 */
[----:B------:R-:W-:Y:S01]  /*11f80*/  ISETP.GE.U32.AND P5, PT, R88, 0x7fffff66, PT ;  /* 0x7fffff665800780c */ /* 0x000fe20003fa6070 */
[----:B--2---:R1:W-:Y:S04]  /*11f90*/  STL [R1+0x9e4], R5 ;  /* 0x0009e40501007387 */ /* 0x0043e80000100800 */
[----:B-1----:R-:W2:Y:S04]  /*11fa0*/  LDL.LU R5, [R1+0x15c4] ;  /* 0x0015c40001057983 */ /* 0x002ea80000300800 */
[----:B------:R-:W4:Y:S04]  /*11fb0*/  LDL R86, [R1+0xaa4] ;  /* 0x000aa40001567983 */ /* 0x000f280000100800 */
[----:B------:R-:W4:Y:S01]  /*11fc0*/  LDL R87, [R1+0xaa8] ;  /* 0x000aa80001577983 */ /* 0x000f220000100800 */
[----:B---3--:R-:W-:-:S02]  /*11fd0*/  PRMT R58, RZ, 0x7610, R58 ;  /* 0x00007610ff3a7816 */ /* 0x008fc4000000003a */
[----:B----4-:R-:W-:-:S04]  /*11fe0*/  @!P5 LOP3.LUT R87, R87, R86, RZ, 0x3c, !PT ;  /* 0x000000565757d212 */ /* 0x010fc800078e3cff */
        /* <DEDUP_REMOVED lines=71> */
[----:B------:R-:W-:Y:S01]  /*12460*/  VIADD R88, R9, 0xffffffa5 ;  /* 0xffffffa509587836 */ /* 0x000fe20000000000 */
[----:B---3--:R1:W-:Y:S04]  /*12470*/  STL [R1+0x9b4], R58 ;  /* 0x0009b43a01007387 */ /* 0x0083e80000100800 */
[----:B-1----:R-:W3:Y:S01]  /*12480*/  LDL.LU R58, [R1+0x15a8] ;  /* 0x0015a800013a7983 */ /* 0x002ee20000300800 */
[----:B------:R-:W-:-:S06]  /*12490*/  ISETP.GE.U32.AND P5, PT, R88, 0x7fffff26, PT ;  /* 0x7fffff265800780c */ /* 0x000fcc0003fa6070 */
[----:B------:R-:W-:Y:S01]  /*124a0*/  @!P6 IMAD.MOV.U32 R86, RZ, RZ, R28 ;  /* 0x000000ffff56e224 */ /* 0x000fe200078e001c */
[----:B--2---:R-:W-:Y:S01]  /*124b0*/  PRMT R5, RZ, 0x7610, R5 ;  /* 0x00007610ff057816 */ /* 0x004fe20000000005 */
[----:B------:R-:W-:Y:S02]  /*124c0*/  @!P6 IMAD.MOV.U32 R87, RZ, RZ, R60 ;  /* 0x000000ffff57e224 */ /* 0x000fe400078e003c */
[----:B------:R-:W2:Y:S04]  /*124d0*/  LDL.LU R60, [R1+0x15a4] ;  /* 0x0015a400013c7983 */ /* 0x000ea80000300800 */
[----:B------:R1:W4:Y:S04]  /*124e0*/  @!P6 LDG.E.U8 R5, desc[UR42][R86.64] ;  /* 0x0000002a5605e981 */ /* 0x000328000c1e1100 */
[----:B------:R-:W2:Y:S01]  /*124f0*/  LDL.LU R28, [R1+0x15a0] ;  /* 0x0015a000011c7983 */ /* 0x000ea20000300800 */
[----:B-1----:R-:W-:-:S02]  /*12500*/  @!P5 IMAD.MOV.U32 R86, RZ, RZ, R15 ;  /* 0x000000ffff56d224 */ /* 0x002fc400078e000f */
[----:B------:R-:W-:Y:S01]  /*12510*/  @!P5 IMAD.MOV.U32 R87, RZ, RZ, R51 ;  /* 0x000000ffff57d224 */ /* 0x000fe200078e0033 */
[----:B---3--:R-:W-:-:S06]  /*12520*/  PRMT R58, RZ, 0x7610, R58 ;  /* 0x00007610ff3a7816 */ /* 0x008fcc000000003a */
[----:B------:R-:W3:Y:S04]  /*12530*/  @!P5 LDG.E.U8 R58, desc[UR42][R86.64] ;  /* 0x0000002a563ad981 */ /* 0x000ee8000c1e1100 */
[----:B----4-:R1:W-:Y:S04]  /*12540*/  STL [R1+0x9b0], R5 ;  /* 0x0009b00501007387 */ /* 0x0103e80000100800 */
[----:B-1----:R-:W4:Y:S04]  /*12550*/  LDL.LU R5, [R1+0x159c] ;  /* 0x00159c0001057983 */ /* 0x002f280000300800 */
[----:B------:R-:W2:Y:S04]  /*12560*/  LDL.LU R51, [R1+0x1598] ;  /* 0x0015980001337983 */ /* 0x000ea80000300800 */
[----:B------:R-:W2:Y:S04]  /*12570*/  LDL.LU R15, [R1+0x1594] ;  /* 0x00159400010f7983 */ /* 0x000ea80000300800 */
[----:B---3--:R1:W-:Y:S04]  /*12580*/  STL [R1+0x9a8], R58 ;  /* 0x0009a83a01007387 */ /* 0x0083e80000100800 */
[----:B-1----:R-:W3:Y:S01]  /*12590*/  LDL.LU R58, [R1+0x1590] ;  /* 0x00159000013a7983 */ /* 0x002ee20000300800 */
[----:B------:R-:W-:-:S05]  /*125a0*/  VIADD R88, R9, 0xffffff9d ;  /* 0xffffff9d09587836 */ /* 0x000fca0000000000 */
[----:B------:R-:W-:Y:S01]  /*125b0*/  ISETP.GE.U32.AND P2, PT, R88, 0x7fffff1e, PT ;  /* 0x7fffff1e5800780c */ /* 0x000fe20003f46070 */
[----:B------:R-:W-:-:S05]  /*125c0*/  VIADD R88, R9, 0xffffff95 ;  /* 0xffffff9509587836 */ /* 0x000fca0000000000 */
[----:B------:R-:W-:Y:S02]  /*125d0*/  ISETP.GE.U32.AND P3, PT, R88, 0x7fffff16, PT ;  /* 0x7fffff165800780c */ /* 0x000fe40003f66070 */
[----:B----4-:R-:W-:-:S05]  /*125e0*/  PRMT R5, RZ, 0x7610, R5 ;  /* 0x00007610ff057816 */ /* 0x010fca0000000005 */
[----:B------:R-:W-:Y:S02]  /*125f0*/  @!P2 IMAD.MOV.U32 R86, RZ, RZ, R47 ;  /* 0x000000ffff56a224 */ /* 0x000fe400078e002f */
[----:B------:R-:W-:Y:S02]  /*12600*/  @!P2 IMAD.MOV.U32 R87, RZ, RZ, R89 ;  /* 0x000000ffff57a224 */ /* 0x000fe400078e0059 */
[----:B------:R-:W4:Y:S04]  /*12610*/  LDL.LU R89, [R1+0x158c] ;  /* 0x00158c0001597983 */ /* 0x000f280000300800 */
[----:B------:R1:W2:Y:S04]  /*12620*/  @!P2 LDG.E.U8 R5, desc[UR42][R86.64] ;  /* 0x0000002a5605a981 */ /* 0x0002a8000c1e1100 */
[----:B------:R-:W4:Y:S01]  /*12630*/  LDL.LU R47, [R1+0x1588] ;  /* 0x00158800012f7983 */ /* 0x000f220000300800 */
[----:B-1----:R-:W-:-:S02]  /*12640*/  @!P3 IMAD.MOV.U32 R86, RZ, RZ, R73 ;  /* 0x000000ffff56b224 */ /* 0x002fc400078e0049 */
        /* <DEDUP_REMOVED lines=13> */
[----:B------:R-:W-:Y:S01]  /*12720*/  @!P6 IMAD.MOV.U32 R86, RZ, RZ, R53 ;  /* 0x000000ffff56e224 */ /* 0x000fe200078e0035 */
[----:B--2---:R-:W-:Y:S01]  /*12730*/  PRMT R5, RZ, 0x7610, R5 ;  /* 0x00007610ff057816 */ /* 0x004fe20000000005 */
[----:B------:R-:W-:Y:S02]  /*12740*/  @!P6 IMAD.MOV.U32 R87, RZ, RZ, R50 ;  /* 0x000000ffff57e224 */ /* 0x000fe400078e0032 */
[----:B------:R-:W2:Y:S04]  /*12750*/  LDL.LU R50, [R1+0x1574] ;  /* 0x0015740001327983 */ /* 0x000ea80000300800 */
        /* <DEDUP_REMOVED lines=104> */
[----:B----4-:R-:W-:Y:S01]  /*12de0*/  @!P2 IMAD.MOV.U32 R86, RZ, RZ, R14 ;  /* 0x000000ffff56a224 */ /* 0x010fe200078e000e */
        /* <DEDUP_REMOVED lines=60> */
[----:B------:R-:W-:Y:S01]  /*131b0*/  @!P6 IMAD.MOV.U32 R87, RZ, RZ, R29 ;  /* 0x000000ffff57e224 */ /* 0x000fe200078e001d */
[----:B--2---:R-:W-:Y:S01]  /*131c0*/  PRMT R5, RZ, 0x7610, R5 ;  /* 0x00007610ff057816 */ /* 0x004fe20000000005 */
[----:B------:R-:W2:Y:S04]  /*131d0*/  LDL.LU R29, [R1+0x14f4] ;  /* 0x0014f400011d7983 */ /* 0x000ea80000300800 */
[----:B------:R-:W2:Y:S04]  /*131e0*/  LDL.LU R12, [R1+0x14f0] ;  /* 0x0014f000010c7983 */ /* 0x000ea80000300800 */
[----:B------:R1:W2:Y:S02]  /*131f0*/  @!P6 LDG.E.U8 R5, desc[UR42][R86.64] ;  /* 0x0000002a5605e981 */ /* 0x0002a4000c1e1100 */
        /* <DEDUP_REMOVED lines=77> */
[----:B-1----:R-:W2:Y:S08]  /*136d0*/  LDL.LU R5, [R1+0x14c8] ;  /* 0x0014c80001057983 */ /* 0x002eb00000300800 */
[----:B----4-:R-:W-:-:S02]  /*136e0*/  @!P6 IMAD.MOV.U32 R86, RZ, RZ, R57 ;  /* 0x000000ffff56e224 */ /* 0x010fc400078e0039 */
[----:B------:R-:W-:Y:S02]  /*136f0*/  @!P6 IMAD.MOV.U32 R87, RZ, RZ, R12 ;  /* 0x000000ffff57e224 */ /* 0x000fe400078e000c */
[----:B------:R-:W3:Y:S04]  /*13700*/  LDL.LU R12, [R1+0x14c4] ;  /* 0x0014c400010c7983 */ /* 0x000ee80000300800 */
[----:B------:R-:W4:Y:S01]  /*13710*/  LDL.LU R57, [R1+0x14c0] ;  /* 0x0014c00001397983 */ /* 0x000f220000300800 */
[----:B--2---:R-:W-:-:S06]  /*13720*/  PRMT R5, RZ, 0x7610, R5 ;  /* 0x00007610ff057816 */ /* 0x004fcc0000000005 */
[----:B------:R-:W2:Y:S01]  /*13730*/  @!P6 LDG.E.U8 R5, desc[UR42][R86.64] ;  /* 0x0000002a5605e981 */ /* 0x000ea2000c1e1100 */
[----:B------:R-:W-:-:S05]  /*13740*/  VIADD R88, R9, 0xffffffc3 ;  /* 0xffffffc309587836 */ /* 0x000fca0000000000 */
[----:B------:R-:W-:Y:S01]  /*13750*/  ISETP.GE.U32.AND P5, PT, R88, 0x7fffff44, PT ;  /* 0x7fffff445800780c */ /* 0x000fe20003fa6070 */
[----:B--2---:R1:W-:Y:S04]  /*13760*/  STL [R1+0x904], R5 ;  /* 0x0009040501007387 */ /* 0x0043e80000100800 */
[----:B-1----:R-:W2:Y:S08]  /*13770*/  LDL.LU R5, [R1+0x14bc] ;  /* 0x0014bc0001057983 */ /* 0x002eb00000300800 */
[----:B------:R-:W-:-:S02]  /*13780*/  @!P5 IMAD.MOV.U32 R86, RZ, RZ, R27 ;  /* 0x000000ffff56d224 */ /* 0x000fc400078e001b */
[----:B------:R-:W-:Y:S02]  /*13790*/  @!P5 IMAD.MOV.U32 R87, RZ, RZ, R23 ;  /* 0x000000ffff57d224 */ /* 0x000fe400078e0017 */
[----:B------:R-:W3:Y:S04]  /*137a0*/  LDL.LU R23, [R1+0x14b8] ;  /* 0x0014b80001177983 */ /* 0x000ee80000300800 */
[----:B------:R-:W3:Y:S01]  /*137b0*/  LDL.LU R27, [R1+0x14b4] ;  /* 0x0014b400011b7983 */ /* 0x000ee20000300800 */
        /* <DEDUP_REMOVED lines=249> */
[----:B---3--:R-:W-:-:S02]  /*14750*/  @!P2 IMAD.MOV.U32 R86, RZ, RZ, R28 ;  /* 0x000000ffff56a224 */ /* 0x008fc400078e001c */
        /* <DEDUP_REMOVED lines=11> */
[----:B------:R-:W-:Y:S01]  /*14810*/  VIADD R88, R9, 0xffffffe9 ;  /* 0xffffffe909587836 */ /* 0x000fe20000000000 */
[----:B------:R-:W3:Y:S01]  /*14820*/  LDL.LU R26, [R1+0x1398] ;  /* 0x00139800011a7983 */ /* 0x000ee20000300800 */
[----:B--2---:R-:W-:-:S03]  /*14830*/  PRMT R5, RZ, 0x7610, R5 ;  /* 0x00007610ff057816 */ /* 0x004fc60000000005 */
[----:B------:R-:W2:Y:S04]  /*14840*/  LDL.LU R23, [R1+0x1394] ;  /* 0x0013940001177983 */ /* 0x000ea80000300800 */
[----:B------:R1:W2:Y:S01]  /*14850*/  @!P3 LDG.E.U8 R5, desc[UR42][R86.64] ;  /* 0x0000002a5605b981 */ /* 0x0002a2000c1e1100 */
[----:B------:R-:W-:-:S13]  /*14860*/  ISETP.GE.U32.AND P6, PT, R88, 0x7fffff6a, PT ;  /* 0x7fffff6a5800780c */ /* 0x000fda0003fc6070 */
[----:B-1----:R-:W-:Y:S01]  /*14870*/  @!P6 IMAD.MOV.U32 R87, RZ, RZ, R24 ;  /* 0x000000ffff57e224 */ /* 0x002fe200078e0018 */
[----:B--2---:R1:W-:Y:S04]  /*14880*/  STL [R1+0x878], R5 ;  /* 0x0008780501007387 */ /* 0x0043e80000100800 */
[----:B-1----:R-:W2:Y:S04]  /*14890*/  LDL.LU R5, [R1+0x1390] ;  /* 0x0013900001057983 */ /* 0x002ea80000300800 */
[----:B------:R-:W4:Y:S01]  /*148a0*/  LDL.LU R24, [R1+0x138c] ;  /* 0x00138c0001187983 */ /* 0x000f220000300800 */
[----:B------:R-:W-:-:S05]  /*148b0*/  VIADD R88, R9, 0xffffffe1 ;  /* 0xffffffe109587836 */ /* 0x000fca0000000000 */
[----:B------:R-:W-:Y:S01]  /*148c0*/  ISETP.GE.U32.AND P5, PT, R88, 0x7fffff62, PT ;  /* 0x7fffff625800780c */ /* 0x000fe20003fa6070 */
[C---:B------:R-:W-:Y:S02]  /*148d0*/  VIADD R88, R9.reuse, 0xffffffd9 ;  /* 0xffffffd909587836 */ /* 0x040fe40000000000 */
[----:B------:R-:W-:Y:S01]  /*148e0*/  @!P6 IMAD.MOV.U32 R86, RZ, RZ, R20 ;  /* 0x000000ffff56e224 */ /* 0x000fe200078e0014 */
[----:B------:R-:W-:Y:S01]  /*148f0*/  PRMT R23, RZ, 0x7610, R23 ;  /* 0x00007610ff177816 */ /* 0x000fe20000000017 */
[----:B------:R-:W4:Y:S01]  /*14900*/  LDL.LU R20, [R1+0x1388] ;  /* 0x0013880001147983 */ /* 0x000f220000300800 */
[----:B------:R-:W-:Y:S01]  /*14910*/  ISETP.GE.U32.AND P2, PT, R88, 0x7fffff5a, PT ;  /* 0x7fffff5a5800780c */ /* 0x000fe20003f46070 */
[----:B------:R-:W-:-:S05]  /*14920*/  VIADD R88, R9, 0xffffffd1 ;  /* 0xffffffd109587836 */ /* 0x000fca0000000000 */
[----:B------:R-:W-:Y:S01]  /*14930*/  ISETP.GE.U32.AND P3, PT, R88, 0x7fffff52, PT ;  /* 0x7fffff525800780c */ /* 0x000fe20003f66070 */
[----:B------:R-:W-:Y:S01]  /*14940*/  VIADD R88, R9, 0xffffffc9 ;  /* 0xffffffc909587836 */ /* 0x000fe20000000000 */
[----:B---3--:R-:W-:Y:S02]  /*14950*/  PRMT R26, RZ, 0x7610, R26 ;  /* 0x00007610ff1a7816 */ /* 0x008fe4000000001a */
[----:B------:R-:W-:Y:S02]  /*14960*/  PRMT R28, RZ, 0x7610, R28 ;  /* 0x00007610ff1c7816 */ /* 0x000fe4000000001c */
[----:B------:R-:W-:Y:S02]  /*14970*/  PRMT R30, RZ, 0x7610, R30 ;  /* 0x00007610ff1e7816 */ /* 0x000fe4000000001e */
[----:B------:R-:W-:Y:S02]  /*14980*/  PRMT R32, RZ, 0x7610, R32 ;  /* 0x00007610ff207816 */ /* 0x000fe40000000020 */
[----:B------:R-:W-:-:S02]  /*14990*/  PRMT R34, RZ, 0x7610, R34 ;  /* 0x00007610ff227816 */ /* 0x000fc40000000022 */
[----:B------:R-:W-:Y:S02]  /*149a0*/  PRMT R36, RZ, 0x7610, R36 ;  /* 0x00007610ff247816 */ /* 0x000fe40000000024 */
[----:B------:R-:W-:Y:S02]  /*149b0*/  PRMT R19, RZ, 0x7610, R19 ;  /* 0x00007610ff137816 */ /* 0x000fe40000000013 */
        /* <DEDUP_REMOVED lines=12> */
[----:B--2---:R-:W-:-:S06]  /*14a80*/  PRMT R5, RZ, 0x7610, R5 ;  /* 0x00007610ff057816 */ /* 0x004fcc0000000005 */
[----:B------:R1:W2:Y:S01]  /*14a90*/  @!P6 LDG.E.U8 R5, desc[UR42][R86.64] ;  /* 0x0000002a5605e981 */ /* 0x0002a2000c1e1100 */
[----:B------:R-:W-:Y:S01]  /*14aa0*/  ISETP.GE.U32.AND P6, PT, R88, 0x7fffff4a, PT ;  /* 0x7fffff4a5800780c */ /* 0x000fe20003fc6070 */
[----:B------:R-:W-:Y:S01]  /*14ab0*/  VIADD R88, R9, 0xffffffc1 ;  /* 0xffffffc109587836 */ /* 0x000fe20000000000 */
[----:B----4-:R-:W-:Y:S01]  /*14ac0*/  PRMT R24, RZ, 0x7610, R24 ;  /* 0x00007610ff187816 */ /* 0x010fe20000000018 */
[----:B-1----:R-:W-:Y:S02]  /*14ad0*/  @!P5 IMAD.MOV.U32 R86, RZ, RZ, R7 ;  /* 0x000000ffff56d224 */ /* 0x002fe400078e0007 */
[----:B------:R-:W-:-:S05]  /*14ae0*/  @!P5 IMAD.MOV.U32 R87, RZ, RZ, R6 ;  /* 0x000000ffff57d224 */ /* 0x000fca00078e0006 */
[----:B------:R1:W3:Y:S01]  /*14af0*/  @!P5 LDG.E.U8 R23, desc[UR42][R86.64] ;  /* 0x0000002a5617d981 */ /* 0x0002e2000c1e1100 */
[----:B------:R-:W-:Y:S01]  /*14b00*/  ISETP.GE.U32.AND P5, PT, R88, 0x7fffff42, PT ;  /* 0x7fffff425800780c */ /* 0x000fe20003fa6070 */
[----:B------:R-:W-:Y:S02]  /*14b10*/  VIADD R88, R9, 0xffffffb9 ;  /* 0xffffffb909587836 */ /* 0x000fe40000000000 */
[----:B-1----:R-:W-:Y:S02]  /*14b20*/  @!P2 IMAD.MOV.U32 R86, RZ, RZ, R25 ;  /* 0x000000ffff56a224 */ /* 0x002fe400078e0019 */
[----:B------:R-:W-:-:S05]  /*14b30*/  @!P2 IMAD.MOV.U32 R87, RZ, RZ, R11 ;  /* 0x000000ffff57a224 */ /* 0x000fca00078e000b */
[----:B------:R1:W4:Y:S01]  /*14b40*/  @!P2 LDG.E.U8 R24, desc[UR42][R86.64] ;  /* 0x0000002a5618a981 */ /* 0x000322000c1e1100 */
[----:B------:R-:W-:Y:S01]  /*14b50*/  ISETP.GE.U32.AND P2, PT, R88, 0x7fffff3a, PT ;  /* 0x7fffff3a5800780c */ /* 0x000fe20003f46070 */
[----:B------:R-:W-:Y:S02]  /*14b60*/  VIADD R88, R9, 0xffffffb1 ;  /* 0xffffffb109587836 */ /* 0x000fe40000000000 */
[----:B-1----:R-:W-:Y:S02]  /*14b70*/  @!P3 IMAD.MOV.U32 R86, RZ, RZ, R27 ;  /* 0x000000ffff56b224 */ /* 0x002fe400078e001b */
[----:B------:R-:W-:-:S05]  /*14b80*/  @!P3 IMAD.MOV.U32 R87, RZ, RZ, R12 ;  /* 0x000000ffff57b224 */ /* 0x000fca00078e000c */
[----:B------:R1:W2:Y:S01]  /*14b90*/  @!P3 LDG.E.U8 R26, desc[UR42][R86.64] ;  /* 0x0000002a561ab981 */ /* 0x0002a2000c1e1100 */
[----:B------:R-:W-:Y:S01]  /*14ba0*/  ISETP.GE.U32.AND P3, PT, R88, 0x7fffff32, PT ;  /* 0x7fffff325800780c */ /* 0x000fe20003f66070 */
[----:B------:R-:W-:Y:S02]  /*14bb0*/  VIADD R88, R9, 0xffffffa9 ;  /* 0xffffffa909587836 */ /* 0x000fe40000000000 */
        /* <DEDUP_REMOVED lines=69> */
[----:B-1----:R-:W-:Y:S02]  /*15010*/  @!P2 IMAD.MOV.U32 R86, RZ, RZ, R60 ;  /* 0x000000ffff56a224 */ /* 0x002fe400078e003c */
[----:B------:R-:W-:-:S05]  /*15020*/  @!P2 IMAD.MOV.U32 R87, RZ, RZ, R61 ;  /* 0x000000ffff57a224 */ /* 0x000fca00078e003d */
[----:B------:R1:W4:Y:S02]  /*15030*/  @!P2 LDG.E.U8 R59, desc[UR42][R86.64] ;  /* 0x0000002a563ba981 */ /* 0x000324000c1e1100 */
        /* <DEDUP_REMOVED lines=8> */
[----:B------:R1:W4:Y:S04]  /*150c0*/  @!P5 LDG.E.U8 R22, desc[UR42][R86.64] ;  /* 0x0000002a5616d981 */ /* 0x000328000c1e1100 */
[----:B--2---:R2:W-:Y:S04]  /*150d0*/  STL [R1+0x874], R5 ;  /* 0x0008740501007387 */ /* 0x0045e80000100800 */
[----:B--2---:R-:W2:Y:S04]  /*150e0*/  LDL.LU R5, [R1+0x1384] ;  /* 0x0013840001057983 */ /* 0x004ea80000300800 */
[----:B------:R-:W2:Y:S04]  /*150f0*/  LDL.LU R6, [R1+0x1380] ;  /* 0x0013800001067983 */ /* 0x000ea80000300800 */
[----:B------:R-:W2:Y:S04]  /*15100*/  LDL.LU R7, [R1+0x137c] ;  /* 0x00137c0001077983 */ /* 0x000ea80000300800 */
[----:B---3--:R3:W-:Y:S04]  /*15110*/  STL [R1+0x870], R23 ;  /* 0x0008701701007387 */ /* 0x0087e80000100800 */
[----:B---3--:R-:W3:Y:S04]  /*15120*/  LDL.LU R23, [R1+0x1378] ;  /* 0x0013780001177983 */ /* 0x008ee80000300800 */
[----:B------:R-:W2:Y:S04]  /*15130*/  LDL.LU R11, [R1+0x1374] ;  /* 0x00137400010b7983 */ /* 0x000ea80000300800 */
[----:B------:R-:W2:Y:S04]  /*15140*/  LDL.LU R25, [R1+0x1370] ;  /* 0x0013700001197983 */ /* 0x000ea80000300800 */
[----:B----4-:R4:W-:Y:S04]  /*15150*/  STL [R1+0x86c], R24 ;  /* 0x00086c1801007387 */ /* 0x0109e80000100800 */
[----:B----4-:R-:W4:Y:S04]  /*15160*/  LDL.LU R24, [R1+0x136c] ;  /* 0x00136c0001187983 */ /* 0x010f280000300800 */
[----:B------:R-:W2:Y:S04]  /*15170*/  LDL.LU R12, [R1+0x1368] ;  /* 0x00136800010c7983 */ /* 0x000ea80000300800 */
[----:B------:R-:W2:Y:S04]  /*15180*/  LDL.LU R27, [R1+0x1364] ;  /* 0x00136400011b7983 */ /* 0x000ea80000300800 */
[----:B------:R0:W-:Y:S04]  /*15190*/  STL [R1+0x868], R26 ;  /* 0x0008681a01007387 */ /* 0x0001e80000100800 */
[----:B0-----:R-:W2:Y:S04]  /*151a0*/  LDL.LU R26, [R1+0x1360] ;  /* 0x00136000011a7983 */ /* 0x001ea80000300800 */
        /* <DEDUP_REMOVED lines=14> */
[----:B------:R0:W-:Y:S01]  /*15290*/  STL [R1+0x848], R34 ;  /* 0x0008482201007387 */ /* 0x0001e20000100800 */
[----:B------:R-:W-:-:S03]  /*152a0*/  VIADD R88, R9, 0xffffffb8 ;  /* 0xffffffb809587836 */ /* 0x000fc60000000000 */
[----:B0-----:R-:W2:Y:S04]  /*152b0*/  LDL.LU R34, [R1+0x1330] ;  /* 0x0013300001227983 */ /* 0x001ea80000300800 */
[----:B------:R-:W2:Y:S04]  /*152c0*/  LDL.LU R17, [R1+0x132c] ;  /* 0x00132c0001117983 */ /* 0x000ea80000300800 */
[----:B------:R-:W2:Y:S04]  /*152d0*/  LDL.LU R37, [R1+0x1328] ;  /* 0x0013280001257983 */ /* 0x000ea80000300800 */
[----:B------:R0:W-:Y:S01]  /*152e0*/  STL [R1+0x844], R36 ;  /* 0x0008442401007387 */ /* 0x0001e20000100800 */
[----:B------:R-:W-:-:S03]  /*152f0*/  ISETP.GE.U32.AND P2, PT, R88, 0x7fffff39, PT ;  /* 0x7fffff395800780c */ /* 0x000fc60003f46070 */
        /* <DEDUP_REMOVED lines=9> */
[----:B------:R-:W-:Y:S01]  /*15390*/  ISETP.GE.U32.AND P3, PT, R88, 0x7fffff31, PT ;  /* 0x7fffff315800780c */ /* 0x000fe20003f66070 */
[----:B------:R-:W-:-:S02]  /*153a0*/  VIADD R88, R9, 0xffffffa8 ;  /* 0xffffffa809587836 */ /* 0x000fc40000000000 */
        /* <DEDUP_REMOVED lines=9> */
[----:B------:R-:W-:Y:S01]  /*15440*/  PRMT R50, RZ, 0x7610, R50 ;  /* 0x00007610ff327816 */ /* 0x000fe20000000032 */
[----:B------:R-:W-:-:S02]  /*15450*/  VIADD R88, R9, 0xffffffa0 ;  /* 0xffffffa009587836 */ /* 0x000fc40000000000 */
[----:B-1----:R-:W-:Y:S01]  /*15460*/  @!P2 IMAD.MOV.U32 R86, RZ, RZ, R89 ;  /* 0x000000ffff56a224 */ /* 0x002fe200078e0059 */
[----:B0-----:R-:W2:Y:S04]  /*15470*/  LDL.LU R77, [R1+0x12f4] ;  /* 0x0012f400014d7983 */ /* 0x001ea80000300800 */
[----:B------:R-:W2:Y:S04]  /*15480*/  LDL.LU R76, [R1+0x12f0] ;  /* 0x0012f000014c7983 */ /* 0x000ea80000300800 */
[----:B------:R-:W2:Y:S01]  /*15490*/  LDL.LU R75, [R1+0x12ec] ;  /* 0x0012ec00014b7983 */ /* 0x000ea20000300800 */
[----:B------:R-:W-:-:S03]  /*154a0*/  @!P2 IMAD.MOV.U32 R87, RZ, RZ, R51 ;  /* 0x000000ffff57a224 */ /* 0x000fc600078e0033 */
[----:B------:R0:W-:Y:S01]  /*154b0*/  STL [R1+0x830], R74 ;  /* 0x0008304a01007387 */ /* 0x0001e20000100800 */
[----:B------:R-:W-:Y:S01]  /*154c0*/  ISETP.GE.U32.AND P5, PT, R88, 0x7fffff21, PT ;  /* 0x7fffff215800780c */ /* 0x000fe20003fa6070 */
[----:B------:R-:W-:Y:S01]  /*154d0*/  VIADD R88, R9, 0xffffff98 ;  /* 0xffffff9809587836 */ /* 0x000fe20000000000 */
[----:B------:R-:W-:Y:S01]  /*154e0*/  PRMT R47, RZ, 0x7610, R47 ;  /* 0x00007610ff2f7816 */ /* 0x000fe2000000002f */
[----:B------:R1:W2:Y:S04]  /*154f0*/  @!P2 LDG.E.U8 R50, desc[UR42][R86.64] ;  /* 0x0000002a5632a981 */ /* 0x0002a8000c1e1100 */
[----:B0-----:R-:W3:Y:S04]  /*15500*/  LDL.LU R74, [R1+0x12e8] ;  /* 0x0012e800014a7983 */ /* 0x001ee80000300800 */
[----:B------:R-:W3:Y:S04]  /*15510*/  LDL.LU R73, [R1+0x12e4] ;  /* 0x0012e40001497983 */ /* 0x000ee80000300800 */
[----:B------:R-:W3:Y:S04]  /*15520*/  LDL.LU R72, [R1+0x12e0] ;  /* 0x0012e00001487983 */ /* 0x000ee80000300800 */
[----:B------:R0:W-:Y:S01]  /*15530*/  STL [R1+0x82c], R71 ;  /* 0x00082c4701007387 */ /* 0x0001e20000100800 */
[----:B-1----:R-:W-:-:S02]  /*15540*/  @!P3 IMAD.MOV.U32 R86, RZ, RZ, R48 ;  /* 0x000000ffff56b224 */ /* 0x002fc400078e0030 */
[----:B------:R-:W-:Y:S01]  /*15550*/  @!P3 IMAD.MOV.U32 R87, RZ, RZ, R49 ;  /* 0x000000ffff57b224 */ /* 0x000fe200078e0031 */
[----:B------:R-:W-:Y:S01]  /*15560*/  ISETP.GE.U32.AND P2, PT, R88, 0x7fffff19, PT ;  /* 0x7fffff195800780c */ /* 0x000fe20003f46070 */
[----:B0-----:R-:W3:Y:S04]  /*15570*/  LDL.LU R71, [R1+0x12dc] ;  /* 0x0012dc0001477983 */ /* 0x001ee80000300800 */
[----:B------:R-:W3:Y:S04]  /*15580*/  LDL.LU R70, [R1+0x12d8] ;  /* 0x0012d80001467983 */ /* 0x000ee80000300800 */
[----:B------:R-:W3:Y:S04]  /*15590*/  LDL.LU R69, [R1+0x12d4] ;  /* 0x0012d40001457983 */ /* 0x000ee80000300800 */
[----:B------:R0:W-:Y:S01]  /*155a0*/  STL [R1+0x828], R68 ;  /* 0x0008284401007387 */ /* 0x0001e20000100800 */
[----:B------:R-:W-:Y:S01]  /*155b0*/  PRMT R44, RZ, 0x7610, R44 ;  /* 0x00007610ff2c7816 */ /* 0x000fe2000000002c */
[----:B------:R-:W-:-:S02]  /*155c0*/  VIADD R88, R9, 0xffffff90 ;  /* 0xffffff9009587836 */ /* 0x000fc40000000000 */
[----:B------:R1:W3:Y:S04]  /*155d0*/  @!P3 LDG.E.U8 R47, desc[UR42][R86.64] ;  /* 0x0000002a562fb981 */ /* 0x0002e8000c1e1100 */
[----:B0-----:R-:W4:Y:S04]  /*155e0*/  LDL.LU R68, [R1+0x12d0] ;  /* 0x0012d00001447983 */ /* 0x001f280000300800 */
[----:B------:R-:W4:Y:S04]  /*155f0*/  LDL.LU R67, [R1+0x12cc] ;  /* 0x0012cc0001437983 */ /* 0x000f280000300800 */
[----:B------:R-:W4:Y:S01]  /*15600*/  LDL.LU R66, [R1+0x12c8] ;  /* 0x0012c80001427983 */ /* 0x000f220000300800 */
[----:B-1----:R-:W-:-:S03]  /*15610*/  @!P6 IMAD.MOV.U32 R86, RZ, RZ, R45 ;  /* 0x000000ffff56e224 */ /* 0x002fc600078e002d */
[----:B------:R0:W-:Y:S01]  /*15620*/  STL [R1+0x824], R65 ;  /* 0x0008244101007387 */ /* 0x0001e20000100800 */
[----:B------:R-:W-:Y:S01]  /*15630*/  @!P6 IMAD.MOV.U32 R87, RZ, RZ, R46 ;  /* 0x000000ffff57e224 */ /* 0x000fe200078e002e */
[----:B------:R-:W-:Y:S02]  /*15640*/  ISETP.GE.U32.AND P3, PT, R88, 0x7fffff11, PT ;  /* 0x7fffff115800780c */ /* 0x000fe40003f66070 */
[----:B0-----:R-:W4:Y:S04]  /*15650*/  LDL.LU R65, [R1+0x12c4] ;  /* 0x0012c40001417983 */ /* 0x001f280000300800 */
[----:B------:R-:W4:Y:S04]  /*15660*/  LDL.LU R64, [R1+0x12c0] ;  /* 0x0012c00001407983 */ /* 0x000f280000300800 */
[----:B------:R-:W4:Y:S04]  /*15670*/  LDL.LU R63, [R1+0x12bc] ;  /* 0x0012bc00013f7983 */ /* 0x000f280000300800 */
[----:B------:R0:W-:Y:S01]  /*15680*/  STL [R1+0x820], R62 ;  /* 0x0008203e01007387 */ /* 0x0001e20000100800 */
[----:B------:R-:W-:Y:S01]  /*15690*/  PRMT R91, RZ, 0x7610, R91 ;  /* 0x00007610ff5b7816 */ /* 0x000fe2000000005b */
[----:B------:R-:W-:-:S02]  /*156a0*/  VIADD R88, R9, 0xffffff88 ;  /* 0xffffff8809587836 */ /* 0x000fc40000000000 */
[----:B------:R1:W4:Y:S04]  /*156b0*/  @!P6 LDG.E.U8 R44, desc[UR42][R86.64] ;  /* 0x0000002a562ce981 */ /* 0x000328000c1e1100 */
[----:B0-----:R-:W4:Y:S04]  /*156c0*/  LDL.LU R62, [R1+0x12b8] ;  /* 0x0012b800013e7983 */ /* 0x001f280000300800 */
[----:B------:R-:W4:Y:S01]  /*156d0*/  LDL.LU R61, [R1+0x12b4] ;  /* 0x0012b400013d7983 */ /* 0x000f220000300800 */
[----:B-1----:R-:W-:-:S03]  /*156e0*/  @!P5 IMAD.MOV.U32 R86, RZ, RZ, R42 ;  /* 0x000000ffff56d224 */ /* 0x002fc600078e002a */
[----:B------:R-:W4:Y:S01]  /*156f0*/  LDL.LU R60, [R1+0x12b0] ;  /* 0x0012b000013c7983 */ /* 0x000f220000300800 */
[----:B------:R-:W-:-:S03]  /*15700*/  @!P5 IMAD.MOV.U32 R87, RZ, RZ, R43 ;  /* 0x000000ffff57d224 */ /* 0x000fc600078e002b */
[----:B------:R0:W-:Y:S01]  /*15710*/  STL [R1+0x80c], R59 ;  /* 0x00080c3b01007387 */ /* 0x0001e20000100800 */
[----:B------:R-:W-:Y:S02]  /*15720*/  ISETP.GE.U32.AND P6, PT, R88, 0x7fffff09, PT ;  /* 0x7fffff095800780c */ /* 0x000fe40003fc6070 */
[----:B------:R-:W-:Y:S01]  /*15730*/  PRMT R90, RZ, 0x7610, R90 ;  /* 0x00007610ff5a7816 */ /* 0x000fe2000000005a */
[----:B------:R1:W4:Y:S04]  /*15740*/  @!P5 LDG.E.U8 R91, desc[UR42][R86.64] ;  /* 0x0000002a565bd981 */ /* 0x000328000c1e1100 */
[----:B0-----:R-:W4:Y:S04]  /*15750*/  LDL.LU R59, [R1+0x12ac] ;  /* 0x0012ac00013b7983 */ /* 0x001f280000300800 */
[----:B------:R-:W4:Y:S04]  /*15760*/  LDL.LU R58, [R1+0x12a8] ;  /* 0x0012a800013a7983 */ /* 0x000f280000300800 */
[----:B------:R-:W4:Y:S01]  /*15770*/  LDL.LU R57, [R1+0x12a4] ;  /* 0x0012a40001397983 */ /* 0x000f220000300800 */
[----:B-1----:R-:W-:-:S03]  /*15780*/  @!P2 IMAD.MOV.U32 R86, RZ, RZ, R40 ;  /* 0x000000ffff56a224 */ /* 0x002fc600078e0028 */
[----:B------:R0:W-:Y:S01]  /*15790*/  STL [R1+0x808], R56 ;  /* 0x0008083801007387 */ /* 0x0001e20000100800 */
[----:B------:R-:W-:Y:S01]  /*157a0*/  @!P2 IMAD.MOV.U32 R87, RZ, RZ, R41 ;  /* 0x000000ffff57a224 */ /* 0x000fe200078e0029 */
[----:B------:R-:W-:-:S04]  /*157b0*/  PRMT R21, RZ, 0x7610, R21 ;  /* 0x00007610ff157816 */ /* 0x000fc80000000015 */
[----:B------:R1:W4:Y:S04]  /*157c0*/  @!P2 LDG.E.U8 R90, desc[UR42][R86.64] ;  /* 0x0000002a565aa981 */ /* 0x000328000c1e1100 */
[----:B0-----:R-:W4:Y:S04]  /*157d0*/  LDL.LU R56, [R1+0x12a0] ;  /* 0x0012a00001387983 */ /* 0x001f280000300800 */
[----:B------:R-:W4:Y:S04]  /*157e0*/  LDL.LU R55, [R1+0x129c] ;  /* 0x00129c0001377983 */ /* 0x000f280000300800 */
[----:B------:R-:W4:Y:S04]  /*157f0*/  LDL.LU R54, [R1+0x1298] ;  /* 0x0012980001367983 */ /* 0x000f280000300800 */
[----:B------:R0:W-:Y:S01]  /*15800*/  STL [R1+0x804], R92 ;  /* 0x0008045c01007387 */ /* 0x0001e20000100800 */
[----:B-1----:R-:W-:-:S02]  /*15810*/  @!P3 IMAD.MOV.U32 R86, RZ, RZ, R93 ;  /* 0x000000ffff56b224 */ /* 0x002fc400078e005d */
        /* <DEDUP_REMOVED lines=8> */
[----:B------:R-:W-:-:S05]  /*158a0*/  @!P6 IMAD.MOV.U32 R87, RZ, RZ, R10 ;  /* 0x000000ffff57e224 */ /* 0x000fca00078e000a */
[----:B------:R-:W4:Y:S04]  /*158b0*/  @!P6 LDG.E.U8 R0, desc[UR42][R86.64] ;  /* 0x0000002a5600e981 */ /* 0x000f28000c1e1100 */
[----:B0-----:R-:W4:Y:S04]  /*158c0*/  LDL.LU R22, [R1+0x9c] ;  /* 0x00009c0001167983 */ /* 0x001f280000300800 */
[----:B------:R-:W4:Y:S04]  /*158d0*/  LDL.LU R51, [R1+0x128c] ;  /* 0x00128c0001337983 */ /* 0x000f280000300800 */
[----:B------:R-:W4:Y:S01]  /*158e0*/  LDL.LU R89, [R1+0xa4] ;  /* 0x0000a40001597983 */ /* 0x000f220000300800 */
[----:B------:R-:W-:-:S04]  /*158f0*/  IMAD.MOV.U32 R8, RZ, RZ, R20 ;  /* 0x000000ffff087224 */ /* 0x000fc800078e0014 */
[----:B------:R-:W-:Y:S01]  /*15900*/  @!P4 IMAD.MOV R8, RZ, RZ, -R8 ;  /* 0x000000ffff08c224 */ /* 0x000fe200078e0a08 */
[----:B--2---:R0:W-:Y:S04]  /*15910*/  STL [R1+0x7fc], R50 ;  /* 0x0007fc3201007387 */ /* 0x0041e80000100800 */
[----:B0-----:R-:W2:Y:S04]  /*15920*/  LDL.LU R50, [R1+0x1288] ;  /* 0x0012880001327983 */ /* 0x001ea80000300800 */
[----:B------:R-:W2:Y:S04]  /*15930*/  LDL.LU R49, [R1+0x1284] ;  /* 0x0012840001317983 */ /* 0x000ea80000300800 */
[----:B------:R-:W2:Y:S04]  /*15940*/  LDL.LU R48, [R1+0x1280] ;  /* 0x0012800001307983 */ /* 0x000ea80000300800 */
[----:B---3--:R0:W-:Y:S04]  /*15950*/  STL [R1+0x7f8], R47 ;  /* 0x0007f82f01007387 */ /* 0x0081e80000100800 */
[----:B0-----:R-:W3:Y:S04]  /*15960*/  LDL.LU R47, [R1+0x127c] ;  /* 0x00127c00012f7983 */ /* 0x001ee80000300800 */
[----:B------:R-:W2:Y:S04]  /*15970*/  LDL.LU R46, [R1+0x1278] ;  /* 0x00127800012e7983 */ /* 0x000ea80000300800 */
[----:B------:R-:W2:Y:S04]  /*15980*/  LDL.LU R45, [R1+0x1274] ;  /* 0x00127400012d7983 */ /* 0x000ea80000300800 */
[----:B----4-:R0:W-:Y:S04]  /*15990*/  STL [R1+0x318], R44 ;  /* 0x0003182c01007387 */ /* 0x0101e80000100800 */
[----:B0-----:R-:W4:Y:S04]  /*159a0*/  LDL.LU R44, [R1+0x1270] ;  /* 0x00127000012c7983 */ /* 0x001f280000300800 */
[----:B------:R-:W2:Y:S04]  /*159b0*/  LDL.LU R43, [R1+0x126c] ;  /* 0x00126c00012b7983 */ /* 0x000ea80000300800 */
[----:B------:R-:W2:Y:S04]  /*159c0*/  LDL.LU R42, [R1+0x1268] ;  /* 0x00126800012a7983 */ /* 0x000ea80000300800 */
[----:B------:R-:W2:Y:S04]  /*159d0*/  LDL.LU R41, [R1+0x1264] ;  /* 0x0012640001297983 */ /* 0x000ea80000300800 */
[----:B------:R-:W2:Y:S01]  /*159e0*/  LDL.LU R40, [R1+0x1260] ;  /* 0x0012600001287983 */ /* 0x000ea20000300800 */
[----:B------:R-:W-:-:S03]  /*159f0*/  ISETP.GE.AND P5, PT, R92, RZ, PT ;  /* 0x000000ff5c00720c */ /* 0x000fc60003fa6270 */
[----:B------:R-:W2:Y:S04]  /*15a00*/  LDL.LU R92, [R1+0xa8] ;  /* 0x0000a800015c7983 */ /* 0x000ea80000300800 */
[----:B------:R-:W3:Y:S04]  /*15a10*/  LDL.LU R39, [R1+0x125c] ;  /* 0x00125c0001277983 */ /* 0x000ee80000300800 */
[----:B------:R-:W3:Y:S01]  /*15a20*/  LDL.LU R93, [R1+0xb0] ;  /* 0x0000b000015d7983 */ /* 0x000ee20000300800 */
[----:B------:R-:W-:-:S03]  /*15a30*/  ISETP.GE.AND P3, PT, R89, RZ, PT ;  /* 0x000000ff5900720c */ /* 0x000fc60003f66270 */
[----:B------:R-:W4:Y:S04]  /*15a40*/  LDL.LU R89, [R1+0xb4] ;  /* 0x0000b40001597983 */ /* 0x000f280000300800 */
        /* <DEDUP_REMOVED lines=10> */
[----:B0-----:R-:W4:Y:S01]  /*15af0*/  LDL.LU R8, [R1+0xbc] ;  /* 0x0000bc0001087983 */ /* 0x001f220000300800 */
[----:B------:R-:W-:-:S04]  /*15b00*/  IMAD.MOV.U32 R0, RZ, RZ, R6 ;  /* 0x000000ffff007224 */ /* 0x000fc800078e0006 */
[----:B------:R-:W-:-:S05]  /*15b10*/  @!P0 IMAD.MOV R0, RZ, RZ, -R0 ;  /* 0x000000ffff008224 */ /* 0x000fca00078e0a00 */
[----:B------:R0:W-:Y:S04]  /*15b20*/  STL [R1+0x960], R0 ;  /* 0x0009600001007387 */ /* 0x0001e80000100800 */
[----:B------:R-:W-:Y:S01]  /*15b30*/  STL [R1+0x30c], R21 ;  /* 0x00030c1501007387 */ /* 0x000fe20000100800 */
[----:B0-----:R-:W-:-:S04]  /*15b40*/  IMAD.MOV.U32 R0, RZ, RZ, R11 ;  /* 0x000000ffff007224 */ /* 0x001fc800078e000b */
[----:B------:R-:W-:Y:S01]  /*15b50*/  @!P5 IMAD.MOV R0, RZ, RZ, -R0 ;  /* 0x000000ffff00d224 */ /* 0x000fe200078e0a00 */
[----:B--2---:R-:W-:Y:S02]  /*15b60*/  ISETP.GE.AND P0, PT, R92, RZ, PT ;  /* 0x000000ff5c00720c */ /* 0x004fe40003f06270 */
[----:B------:R-:W2:Y:S01]  /*15b70*/  LDL.LU R92, [R1+0xc0] ;  /* 0x0000c000015c7983 */ /* 0x000ea20000300800 */
[----:B---3--:R-:W-:-:S03]  /*15b80*/  ISETP.GE.AND P5, PT, R93, RZ, PT ;  /* 0x000000ff5d00720c */ /* 0x008fc60003fa6270 */
[----:B------:R-:W3:Y:S07]  /*15b90*/  LDL.LU R93, [R1+0xc4] ;  /* 0x0000c400015d7983 */ /* 0x000eee0000300800 */
[----:B------:R-:W-:Y:S01]  /*15ba0*/  @!P0 IMAD.MOV R12, RZ, RZ, -R12 ;  /* 0x000000ffff0c8224 */ /* 0x000fe200078e0a0c */
[----:B------:R0:W-:Y:S02]  /*15bb0*/  STL [R1+0x968], R0 ;  /* 0x0009680001007387 */ /* 0x0001e40000100800 */
[----:B------:R-:W-:Y:S01]  /*15bc0*/  @!P5 IMAD.MOV R13, RZ, RZ, -R13 ;  /* 0x000000ffff0dd224 */ /* 0x000fe200078e0a0d */
[----:B----4-:R-:W-:-:S02]  /*15bd0*/  ISETP.GE.AND P0, PT, R89, RZ, PT ;  /* 0x000000ff5900720c */ /* 0x010fc40003f06270 */
[----:B------:R-:W4:Y:S01]  /*15be0*/  LDL.LU R89, [R1+0xcc] ;  /* 0x0000cc0001597983 */ /* 0x000f220000300800 */
[----:B------:R-:W-:-:S03]  /*15bf0*/  ISETP.GE.AND P5, PT, R8, RZ, PT ;  /* 0x000000ff0800720c */ /* 0x000fc60003fa6270 */
[----:B------:R-:W4:Y:S01]  /*15c00*/  LDL.LU R8, [R1+0xd0] ;  /* 0x0000d00001087983 */ /* 0x000f220000300800 */
[----:B------:R-:W1:Y:S09]  /*15c10*/  S2R R10, SR_TID.X ;  /* 0x00000000000a7919 */ /* 0x000e720000002100 */
[----:B------:R-:W-:Y:S01]  /*15c20*/  @!P5 IMAD.MOV R15, RZ, RZ, -R15 ;  /* 0x000000ffff0fd224 */ /* 0x000fe200078e0a0f */
[----:B------:R-:W-:-:S02]  /*15c30*/  ISETP.NE.AND P4, PT, R7, RZ, PT ;  /* 0x000000ff0700720c */ /* 0x000fc40003f85270 */
[----:B------:R-:W-:Y:S01]  /*15c40*/  LOP3.LUT R20, RZ, R7, RZ, 0x33, !PT ;  /* 0x00000007ff147212 */ /* 0x000fe200078e33ff */
[----:B------:R-:W-:Y:S01]  /*15c50*/  IMAD R90, R4, 0x7f, RZ ;  /* 0x0000007f045a7824 */ /* 0x000fe200078e02ff */
[----:B------:R-:W-:Y:S02]  /*15c60*/  STL [R1+0xe80], R4 ;  /* 0x000e800401007387 */ /* 0x000fe40000100800 */
[----:B------:R-:W-:Y:S02]  /*15c70*/  SEL R82, R20, R82, !P4 ;  /* 0x0000005214527207 */ /* 0x000fe40006000000 */
[----:B------:R0:W-:Y:S04]  /*15c80*/  STL [R1+0xf50], R4 ;  /* 0x000f500401007387 */ /* 0x0001e80000100800 */
[----:B------:R-:W-:Y:S04]  /*15c90*/  STL [R1+0x11d0], R20 ;  /* 0x0011d01401007387 */ /* 0x000fe80000100800 */
[----:B------:R-:W-:Y:S04]  /*15ca0*/  STL [R1+0x11f4], R82 ;  /* 0x0011f45201007387 */ /* 0x000fe80000100800 */
[----:B------:R-:W-:Y:S01]  /*15cb0*/  STL [R1+0xe84], R2 ;  /* 0x000e840201007387 */ /* 0x000fe20000100800 */
[----:B-1----:R-:W-:-:S03]  /*15cc0*/  LOP3.LUT R10, R10, 0x7f, RZ, 0xc0, !PT ;  /* 0x0000007f0a0a7812 */ /* 0x002fc600078ec0ff */
[----:B------:R-:W-:Y:S04]  /*15cd0*/  STL [R1+0xf64], R2 ;  /* 0x000f640201007387 */ /* 0x000fe80000100800 */
[----:B------:R-:W-:Y:S01]  /*15ce0*/  STL [R1+0xf6c], R2 ;  /* 0x000f6c0201007387 */ /* 0x000fe20000100800 */
[----:B------:R-:W-:Y:S02]  /*15cf0*/  IMAD R86, R10, R5, RZ ;  /* 0x000000050a567224 */ /* 0x000fe400078e02ff */
[----:B------:R-:W-:Y:S01]  /*15d00*/  @!P0 IMAD.MOV R14, RZ, RZ, -R14 ;  /* 0x000000ffff0e8224 */ /* 0x000fe200078e0a0e */
[C---:B------:R-:W-:Y:S02]  /*15d10*/  SEL R11, R20.reuse, R85, !P4 ;  /* 0x00000055140b7207 */ /* 0x040fe40006000000 */
[----:B------:R-:W-:Y:S01]  /*15d20*/  SEL R23, R20, R23, !P4 ;  /* 0x0000001714177207 */ /* 0x000fe20006000000 */
[----:B0-----:R-:W-:Y:S01]  /*15d30*/  VIADD R0, R9, 0x7f ;  /* 0x0000007f09007836 */ /* 0x001fe20000000000 */
[----:B------:R-:W-:Y:S01]  /*15d40*/  IADD3 R7, P6, PT, R86, UR22, RZ ;  /* 0x0000001656077c10 */ /* 0x000fe2000ffde0ff */
[----:B------:R-:W-:Y:S01]  /*15d50*/  IMAD R11, R11, UR9, RZ ;  /* 0x000000090b0b7c24 */ /* 0x000fe2000f8e02ff */
[C---:B------:R-:W-:Y:S01]  /*15d60*/  SEL R25, R20.reuse, R25, !P4 ;  /* 0x0000001914197207 */ /* 0x040fe20006000000 */
[----:B------:R-:W-:Y:S01]  /*15d70*/  IMAD R88, R23, UR28, RZ ;  /* 0x0000001c17587c24 */ /* 0x000fe2000f8e02ff */
[----:B------:R-:W-:Y:S01]  /*15d80*/  SEL R23, R20, R49, !P4 ;  /* 0x0000003114177207 */ /* 0x000fe20006000000 */
[----:B------:R-:W0:Y:S01]  /*15d90*/  LDCU UR22, c[0x0][0x3b0] ;  /* 0x00007600ff1677ac */ /* 0x000e220008000800 */
[----:B------:R-:W-:-:S02]  /*15da0*/  LEA.HI.X.SX32 R6, R86, UR23, 0x1, P6 ;  /* 0x0000001756067c11 */ /* 0x000fc4000b0f0eff */
[----:B------:R-:W-:Y:S01]  /*15db0*/  SEL R49, R20, R13, !P4 ;  /* 0x0000000d14317207 */ /* 0x000fe20006000000 */
[----:B------:R-:W-:Y:S01]  /*15dc0*/  IMAD R13, R82, UR9, RZ ;  /* 0x00000009520d7c24 */ /* 0x000fe2000f8e02ff */
[C---:B------:R-:W-:Y:S01]  /*15dd0*/  SEL R24, R20.reuse, R24, !P4 ;  /* 0x0000001814187207 */ /* 0x040fe20006000000 */
[----:B------:R-:W-:Y:S01]  /*15de0*/  IMAD R87, R25, UR27, RZ ;  /* 0x0000001b19577c24 */ /* 0x000fe2000f8e02ff */
[C---:B------:R-:W-:Y:S02]  /*15df0*/  SEL R27, R20.reuse, R27, !P4 ;  /* 0x0000001b141b7207 */ /* 0x040fe40006000000 */
[----:B------:R-:W-:Y:S01]  /*15e00*/  SEL R26, R20, R26, !P4 ;  /* 0x0000001a141a7207 */ /* 0x000fe20006000000 */
[----:B------:R-:W-:Y:S01]  /*15e10*/  IMAD R86, R24, UR10, RZ ;  /* 0x0000000a18567c24 */ /* 0x000fe2000f8e02ff */
[C---:B------:R-:W-:Y:S01]  /*15e20*/  SEL R29, R20.reuse, R29, !P4 ;  /* 0x0000001d141d7207 */ /* 0x040fe20006000000 */
[----:B------:R-:W-:Y:S01]  /*15e30*/  IMAD R27, R27, UR11, RZ ;  /* 0x0000000b1b1b7c24 */ /* 0x000fe2000f8e02ff */
        /* <DEDUP_REMOVED lines=14> */
[----:B------:R-:W-:Y:S01]  /*15f20*/  SEL R37, R20, R37, !P4 ;  /* 0x0000002514257207 */ /* 0x000fe20006000000 */
[----:B------:R-:W-:Y:S01]  /*15f30*/  IMAD R35, R35, UR19, RZ ;  /* 0x0000001323237c24 */ /* 0x000fe2000f8e02ff */
[----:B---3--:R-:W-:-:S02]  /*15f40*/  ISETP.GE.AND P5, PT, R93, RZ, PT ;  /* 0x000000ff5d00720c */ /* 0x008fc40003fa6270 */
[----:B--2---:R-:W-:Y:S01]  /*15f50*/  ISETP.GE.AND P0, PT, R92, RZ, PT ;  /* 0x000000ff5c00720c */ /* 0x004fe20003f06270 */
[----:B------:R-:W-:Y:S01]  /*15f60*/  IMAD R34, R34, UR20, RZ ;  /* 0x0000001422227c24 */ /* 0x000fe2000f8e02ff */
[C---:B------:R-:W-:Y:S01]  /*15f70*/  SEL R36, R20.reuse, R36, !P4 ;  /* 0x0000002414247207 */ /* 0x040fe20006000000 */
[----:B------:R-:W-:Y:S01]  /*15f80*/  IMAD R37, R37, UR21, RZ ;  /* 0x0000001525257c24 */ /* 0x000fe2000f8e02ff */
[C---:B------:R-:W-:Y:S02]  /*15f90*/  SEL R38, R20.reuse, R38, !P4 ;  /* 0x0000002614267207 */ /* 0x040fe40006000000 */
[C---:B------:R-:W-:Y:S02]  /*15fa0*/  SEL R58, R20.reuse, R58, !P4 ;  /* 0x0000003a143a7207 */ /* 0x040fe40006000000 */
[C---:B------:R-:W-:Y:S02]  /*15fb0*/  SEL R56, R20.reuse, R56, !P4 ;  /* 0x0000003814387207 */ /* 0x040fe40006000000 */
[C---:B------:R-:W-:Y:S01]  /*15fc0*/  SEL R54, R20.reuse, R54, !P4 ;  /* 0x0000003614367207 */ /* 0x040fe20006000000 */
[----:B------:R-:W-:Y:S01]  /*15fd0*/  @!P5 IMAD.MOV R17, RZ, RZ, -R17 ;  /* 0x000000ffff11d224 */ /* 0x000fe200078e0a11 */
[C---:B------:R-:W-:Y:S01]  /*15fe0*/  SEL R52, R20.reuse, R52, !P4 ;  /* 0x0000003414347207 */ /* 0x040fe20006000000 */
[----:B------:R-:W-:Y:S01]  /*15ff0*/  @!P0 IMAD.MOV R16, RZ, RZ, -R16 ;  /* 0x000000ffff108224 */ /* 0x000fe200078e0a10 */
[----:B------:R-:W-:Y:S01]  /*16000*/  SEL R50, R20, R50, !P4 ;  /* 0x0000003214327207 */ /* 0x000fe20006000000 */
[----:B------:R-:W-:Y:S01]  /*16010*/  IMAD R36, R36, UR24, RZ ;  /* 0x0000001824247c24 */ /* 0x000fe2000f8e02ff */
[----:B------:R-:W-:-:S02]  /*16020*/  SEL R48, R20, R48, !P4 ;  /* 0x0000003014307207 */ /* 0x000fc40006000000 */
[C---:B------:R-:W-:Y:S02]  /*16030*/  SEL R46, R20.reuse, R46, !P4 ;  /* 0x0000002e142e7207 */ /* 0x040fe40006000000 */
[C---:B------:R-:W-:Y:S02]  /*16040*/  SEL R44, R20.reuse, R44, !P4 ;  /* 0x0000002c142c7207 */ /* 0x040fe40006000000 */
[C---:B------:R-:W-:Y:S02]  /*16050*/  SEL R62, R20.reuse, R62, !P4 ;  /* 0x0000003e143e7207 */ /* 0x040fe40006000000 */
[C---:B------:R-:W-:Y:S02]  /*16060*/  SEL R42, R20.reuse, R42, !P4 ;  /* 0x0000002a142a7207 */ /* 0x040fe40006000000 */
[C---:B------:R-:W-:Y:S02]  /*16070*/  SEL R61, R20.reuse, R61, !P4 ;  /* 0x0000003d143d7207 */ /* 0x040fe40006000000 */
        /* <DEDUP_REMOVED lines=32> */
[----:B------:R-:W-:Y:S01]  /*16280*/  SEL R39, R20, R39, !P4 ;  /* 0x0000002714277207 */ /* 0x000fe20006000000 */
[----:B------:R-:W-:Y:S01]  /*16290*/  IMAD R23, R23, UR40, RZ ;  /* 0x0000002817177c24 */ /* 0x000fe2000f8e02ff */
[----:B----4-:R-:W-:Y:S01]  /*162a0*/  ISETP.GE.AND P5, PT, R8, RZ, PT ;  /* 0x000000ff0800720c */ /* 0x010fe20003fa6270 */
[----:B------:R-:W1:Y:S01]  /*162b0*/  LDCU UR23, c[0x0][0x3b0] ;  /* 0x00007600ff1777ac */ /* 0x000e620008000800 */
[----:B------:R-:W-:Y:S01]  /*162c0*/  ISETP.GE.AND P0, PT, R89, RZ, PT ;  /* 0x000000ff5900720c */ /* 0x000fe20003f06270 */
[----:B------:R-:W-:Y:S02]  /*162d0*/  IMAD R38, R38, UR25, RZ ;  /* 0x0000001926267c24 */ /* 0x000fe4000f8e02ff */
[----:B------:R-:W-:Y:S01]  /*162e0*/  IMAD R58, R58, UR26, RZ ;  /* 0x0000001a3a3a7c24 */ /* 0x000fe2000f8e02ff */
[----:B------:R-:W-:Y:S01]  /*162f0*/  SEL R25, R20, R53, !P4 ;  /* 0x0000003514197207 */ /* 0x000fe20006000000 */
[----:B------:R-:W-:Y:S01]  /*16300*/  IMAD R56, R56, UR75, RZ ;  /* 0x0000004b38387c24 */ /* 0x000fe2000f8e02ff */
[----:B------:R-:W-:Y:S01]  /*16310*/  SEL R24, R20, R51, !P4 ;  /* 0x0000003314187207 */ /* 0x000fe20006000000 */
[----:B------:R-:W-:Y:S01]  /*16320*/  IMAD R54, R54, UR74, RZ ;  /* 0x0000004a36367c24 */ /* 0x000fe2000f8e02ff */
[----:B------:R-:W-:Y:S01]  /*16330*/  ISETP.GE.AND P2, PT, R22, RZ, PT ;  /* 0x000000ff1600720c */ /* 0x000fe20003f46270 */
[----:B------:R-:W-:Y:S01]  /*16340*/  IMAD R52, R52, UR73, RZ ;  /* 0x0000004934347c24 */ /* 0x000fe2000f8e02ff */
[----:B------:R-:W-:Y:S01]  /*16350*/  SEL R16, R20, R16, !P4 ;  /* 0x0000001014107207 */ /* 0x000fe20006000000 */
[----:B------:R-:W-:Y:S01]  /*16360*/  @!P5 IMAD.MOV R19, RZ, RZ, -R19 ;  /* 0x000000ffff13d224 */ /* 0x000fe200078e0a13 */
[C---:B------:R-:W-:Y:S01]  /*16370*/  IADD3 R4, P5, PT, R90.reuse, R2, RZ ;  /* 0x000000025a047210 */ /* 0x040fe20007fbe0ff */
[----:B------:R-:W-:Y:S01]  /*16380*/  @!P0 IMAD.MOV R18, RZ, RZ, -R18 ;  /* 0x000000ffff128224 */ /* 0x000fe200078e0a12 */
[----:B------:R-:W2:Y:S03]  /*16390*/  LDCU UR28, c[0x0][0x3b0] ;  /* 0x00007600ff1c77ac */ /* 0x000ea60008000800 */
[----:B------:R-:W-:Y:S01]  /*163a0*/  STL [R1+0x26c], R4 ;  /* 0x00026c0401007387 */ /* 0x000fe20000100800 */
[----:B------:R-:W-:Y:S01]  /*163b0*/  LEA.HI.X.SX32 R5, R90, R3, 0x1, P5 ;  /* 0x000000035a057211 */ /* 0x000fe200028f0eff */
[----:B------:R-:W-:Y:S01]  /*163c0*/  IMAD R50, R50, UR72, RZ ;  /* 0x0000004832327c24 */ /* 0x000fe2000f8e02ff */
[----:B------:R-:W-:Y:S01]  /*163d0*/  ISETP.GT.AND P0, PT, R0, 0x7f, PT ;  /* 0x0000007f0000780c */ /* 0x000fe20003f04270 */
[----:B------:R-:W-:Y:S01]  /*163e0*/  STL [R1+0x118c], R4 ;  /* 0x00118c0401007387 */ /* 0x000fe20000100800 */
[----:B------:R-:W-:Y:S01]  /*163f0*/  IMAD R48, R48, UR71, RZ ;  /* 0x0000004730307c24 */ /* 0x000fe2000f8e02ff */
[----:B------:R-:W-:Y:S01]  /*16400*/  IADD3 R0, P6, PT, R11, R7, RZ ;  /* 0x000000070b007210 */ /* 0x000fe20007fde0ff */
[----:B------:R-:W-:Y:S01]  /*16410*/  IMAD R46, R46, UR70, RZ ;  /* 0x000000462e2e7c24 */ /* 0x000fe2000f8e02ff */
[----:B------:R-:W-:Y:S01]  /*16420*/  STL [R1+0xf78], R2 ;  /* 0x000f780201007387 */ /* 0x000fe20000100800 */
[----:B------:R-:W-:Y:S01]  /*16430*/  IMAD R44, R44, UR69, RZ ;  /* 0x000000452c2c7c24 */ /* 0x000fe2000f8e02ff */
[----:B------:R-:W3:Y:S02]  /*16440*/  LDCU UR27, c[0x0][0x3b0] ;  /* 0x00007600ff1b77ac */ /* 0x000ee40008000800 */
[----:B------:R-:W-:Y:S01]  /*16450*/  STL [R1+0x1200], R90 ;  /* 0x0012005a01007387 */ /* 0x000fe20000100800 */
[----:B------:R-:W-:Y:S01]  /*16460*/  IMAD R42, R42, UR68, RZ ;  /* 0x000000442a2a7c24 */ /* 0x000fe2000f8e02ff */
[----:B------:R-:W4:Y:S02]  /*16470*/  LDCU UR10, c[0x0][0x3b0] ;  /* 0x00007600ff0a77ac */ /* 0x000f240008000800 */
[----:B------:R-:W-:Y:S01]  /*16480*/  STL [R1+0xe88], R3 ;  /* 0x000e880301007387 */ /* 0x000fe20000100800 */
[----:B------:R-:W-:Y:S01]  /*16490*/  IMAD R40, R40, UR67, RZ ;  /* 0x0000004328287c24 */ /* 0x000fe2000f8e02ff */
[----:B------:R-:W0:Y:S02]  /*164a0*/  LDCU UR11, c[0x0][0x3b0] ;  /* 0x00007600ff0b77ac */ /* 0x000e240008000800 */
[----:B------:R-:W-:Y:S01]  /*164b0*/  STL [R1+0xf7c], R3 ;  /* 0x000f7c0301007387 */ /* 0x000fe20000100800 */
[----:B------:R-:W-:Y:S01]  /*164c0*/  IMAD R12, R12, UR66, RZ ;  /* 0x000000420c0c7c24 */ /* 0x000fe2000f8e02ff */
[----:B------:R-:W0:Y:S02]  /*164d0*/  LDCU UR12, c[0x0][0x3b0] ;  /* 0x00007600ff0c77ac */ /* 0x000e240008000800 */
[----:B------:R-:W-:Y:S01]  /*164e0*/  STL [R1+0xf84], R3 ;  /* 0x000f840301007387 */ /* 0x000fe20000100800 */
[----:B------:R-:W-:Y:S01]  /*164f0*/  IMAD R14, R14, UR65, RZ ;  /* 0x000000410e0e7c24 */ /* 0x000fe2000f8e02ff */
[----:B------:R-:W-:Y:S01]  /*16500*/  SEL R18, R20, R18, !P4 ;  /* 0x0000001214127207 */ /* 0x000fe20006000000 */
[----:B------:R-:W-:Y:S01]  /*16510*/  IMAD R16, R16, UR64, RZ ;  /* 0x0000004010107c24 */ /* 0x000fe2000f8e02ff */
        /* <DEDUP_REMOVED lines=31> */
[----:B------:R-:W-:-:S02]  /*16710*/  IMAD R67, R67, UR55, RZ ;  /* 0x0000003743437c24 */ /* 0x000fc4000f8e02ff */
[----:B------:R-:W-:Y:S01]  /*16720*/  IMAD R66, R66, UR54, RZ ;  /* 0x0000003642427c24 */ /* 0x000fe2000f8e02ff */
[----:B------:R-:W-:Y:S01]  /*16730*/  STL [R1+0xfd4], R3 ;  /* 0x000fd40301007387 */ /* 0x000fe20000100800 */
[----:B------:R-:W-:Y:S02]  /*16740*/  IMAD R65, R65, UR53, RZ ;  /* 0x0000003541417c24 */ /* 0x000fe4000f8e02ff */
[----:B------:R-:W-:Y:S01]  /*16750*/  IMAD R64, R64, UR52, RZ ;  /* 0x0000003440407c24 */ /* 0x000fe2000f8e02ff */
[----:B------:R-:W-:Y:S01]  /*16760*/  STL [R1+0xfdc], R3 ;  /* 0x000fdc0301007387 */ /* 0x000fe20000100800 */
[C---:B------:R-:W-:Y:S01]  /*16770*/  SEL R70, R20.reuse, R19, !P4 ;  /* 0x0000001314467207 */ /* 0x040fe20006000000 */
[----:B------:R-:W-:Y:S01]  /*16780*/  IMAD R83, R83, UR9, RZ ;  /* 0x0000000953537c24 */ /* 0x000fe2000f8e02ff */
[C---:B------:R-:W-:Y:S01]  /*16790*/  SEL R53, R20.reuse, R17, !P4 ;  /* 0x0000001114357207 */ /* 0x040fe20006000000 */
[----:B------:R-:W-:Y:S01]  /*167a0*/  STL [R1+0xfe4], R3 ;  /* 0x000fe40301007387 */ /* 0x000fe20000100800 */
[----:B------:R-:W-:Y:S01]  /*167b0*/  SEL R51, R20, R15, !P4 ;  /* 0x0000000f14337207 */ /* 0x000fe20006000000 */
[----:B------:R-:W-:Y:S01]  /*167c0*/  IMAD R25, R25, UR44, RZ ;  /* 0x0000002c19197c24 */ /* 0x000fe2000f8e02ff */
[----:B------:R-:W0:Y:S01]  /*167d0*/  LDCU UR25, c[0x0][0x3b0] ;  /* 0x00007600ff1977ac */ /* 0x000e220008000800 */
[----:B------:R-:W-:Y:S01]  /*167e0*/  STL [R1+0xfec], R3 ;  /* 0x000fec0301007387 */ /* 0x000fe20000100800 */
[----:B------:R-:W-:-:S02]  /*167f0*/  IMAD R19, R63, UR51, RZ ;  /* 0x000000333f137c24 */ /* 0x000fc4000f8e02ff */
[----:B------:R-:W-:Y:S01]  /*16800*/  IMAD R17, R62, UR50, RZ ;  /* 0x000000323e117c24 */ /* 0x000fe2000f8e02ff */
[----:B------:R-:W-:Y:S01]  /*16810*/  STL [R1+0xff4], R3 ;  /* 0x000ff40301007387 */ /* 0x000fe20000100800 */
[----:B------:R-:W-:Y:S01]  /*16820*/  IMAD R15, R61, UR49, RZ ;  /* 0x000000313d0f7c24 */ /* 0x000fe2000f8e02ff */
[----:B------:R-:W0:Y:S02]  /*16830*/  LDCU UR40, c[0x0][0x3b0] ;  /* 0x00007600ff2877ac */ /* 0x000e240008000800 */
[----:B------:R-:W-:Y:S01]  /*16840*/  STL [R1+0xffc], R3 ;  /* 0x000ffc0301007387 */ /* 0x000fe20000100800 */
[----:B------:R-:W-:Y:S01]  /*16850*/  IMAD R24, R24, UR41, RZ ;  /* 0x0000002918187c24 */ /* 0x000fe2000f8e02ff */
[----:B------:R-:W-:Y:S01]  /*16860*/  ISETP.LT.AND P0, PT, R10, R9, P0 ;  /* 0x000000090a00720c */ /* 0x000fe20000701270 */
[----:B------:R-:W-:Y:S01]  /*16870*/  IMAD R80, R80, UR9, RZ ;  /* 0x0000000950507c24 */ /* 0x000fe2000f8e02ff */
        /* <DEDUP_REMOVED lines=35> */
[----:B------:R-:W-:-:S04]  /*16ab0*/  @!UP1 UIADD3 UR6, UPT, UPT, -UR4, 0x100000, URZ ;  /* 0x0010000004069890 */ /* 0x000fc8000fffe1ff */
[----:B------:R-:W-:Y:S02]  /*16ac0*/  @!UP1 USHF.L.U32 UR7, UR6, 0xb, URZ ;  /* 0x0000000b06079899 */ /* 0x000fe400080006ff */
[----:B------:R-:W-:Y:S01]  /*16ad0*/  @!UP1 USHF.L.U32 UR6, UR6, 0x1, URZ ;  /* 0x0000000106069899 */ /* 0x000fe200080006ff */
[----:B------:R-:W0:Y:S01]  /*16ae0*/  LDCU UR75, c[0x0][0x3b0] ;  /* 0x00007600ff4b77ac */ /* 0x000e220008000800 */
[----:B------:R-:W-:Y:S01]  /*16af0*/  STL [R1+0x1094], R3 ;  /* 0x0010940301007387 */ /* 0x000fe20000100800 */
[----:B------:R-:W0:Y:S03]  /*16b00*/  LDCU UR74, c[0x0][0x3b0] ;  /* 0x00007600ff4a77ac */ /* 0x000e260008000800 */
[----:B------:R-:W-:Y:S01]  /*16b10*/  STL [R1+0x109c], R3 ;  /* 0x00109c0301007387 */ /* 0x000fe20000100800 */
[----:B------:R-:W0:Y:S03]  /*16b20*/  LDCU UR73, c[0x0][0x3b0] ;  /* 0x00007600ff4977ac */ /* 0x000e260008000800 */
[----:B------:R1:W-:Y:S01]  /*16b30*/  STL [R1+0x10a4], R3 ;  /* 0x0010a40301007387 */ /* 0x0003e20000100800 */
[----:B------:R-:W0:Y:S03]  /*16b40*/  LDCU UR72, c[0x0][0x3b0] ;  /* 0x00007600ff4877ac */ /* 0x000e260008000800 */
[----:B------:R2:W-:Y:S01]  /*16b50*/  STL [R1+0x274], R0 ;  /* 0x0002740001007387 */ /* 0x0005e20000100800 */
[----:B------:R-:W0:Y:S01]  /*16b60*/  LDCU UR71, c[0x0][0x3b0] ;  /* 0x00007600ff4777ac */ /* 0x000e220008000800 */
[----:B-1----:R-:W-:Y:S01]  /*16b70*/  IADD3 R3, P5, PT, R13, R7, RZ ;  /* 0x000000070d037210 */ /* 0x002fe20007fbe0ff */
[----:B------:R-:W1:Y:S01]  /*16b80*/  LDCU UR70, c[0x0][0x3b0] ;  /* 0x00007600ff4677ac */ /* 0x000e620008000800 */
[----:B--2---:R-:W-:-:S03]  /*16b90*/  LEA.HI.X.SX32 R0, R11, R6, 0x1, P6 ;  /* 0x000000060b007211 */ /* 0x004fc600030f0eff */
[----:B------:R-:W-:Y:S01]  /*16ba0*/  STL [R1+0x2b4], R3 ;  /* 0x0002b40301007387 */ /* 0x000fe20000100800 */
[-C--:B------:R-:W-:Y:S01]  /*16bb0*/  IADD3 R2, P6, PT, R88, R7.reuse, RZ ;  /* 0x0000000758027210 */ /* 0x080fe20007fde0ff */
[----:B------:R-:W2:Y:S02]  /*16bc0*/  LDCU UR69, c[0x0][0x3b0] ;  /* 0x00007600ff4577ac */ /* 0x000ea40008000800 */
[----:B------:R0:W-:Y:S01]  /*16bd0*/  STL [R1+0x270], R0 ;  /* 0x0002700001007387 */ /* 0x0001e20000100800 */
[----:B------:R-:W1:Y:S03]  /*16be0*/  LDCU UR68, c[0x0][0x3b0] ;  /* 0x00007600ff4477ac */ /* 0x000e660008000800 */
[----:B------:R3:W-:Y:S01]  /*16bf0*/  STL [R1+0x2f4], R2 ;  /* 0x0002f40201007387 */ /* 0x0007e20000100800 */
[----:B------:R-:W1:Y:S01]  /*16c00*/  LDCU UR67, c[0x0][0x3b0] ;  /* 0x00007600ff4377ac */ /* 0x000e620008000800 */
[----:B0-----:R-:W-:Y:S01]  /*16c10*/  LEA.HI.X.SX32 R0, R13, R6, 0x1, P5 ;  /* 0x000000060d007211 */ /* 0x001fe200028f0eff */
[----:B------:R-:W0:Y:S01]  /*16c20*/  LDCU UR66, c[0x0][0x3b0] ;  /* 0x00007600ff4277ac */ /* 0x000e220008000800 */
[----:B------:R-:W-:-:S02]  /*16c30*/  IADD3 R3, P5, PT, R87, R7, RZ ;  /* 0x0000000757037210 */ /* 0x000fc40007fbe0ff */
[-C--:B---3--:R-:W-:Y:S01]  /*16c40*/  LEA.HI.X.SX32 R2, R88, R6.reuse, 0x1, P6 ;  /* 0x0000000658027211 */ /* 0x088fe200030f0eff */
[----:B------:R3:W-:Y:S01]  /*16c50*/  STL [R1+0x2b0], R0 ;  /* 0x0002b00001007387 */ /* 0x0007e20000100800 */
[----:B------:R-:W0:Y:S03]  /*16c60*/  LDCU UR65, c[0x0][0x3b0] ;  /* 0x00007600ff4177ac */ /* 0x000e260008000800 */
[----:B------:R-:W-:Y:S01]  /*16c70*/  STL [R1+0x354], R3 ;  /* 0x0003540301007387 */ /* 0x000fe20000100800 */
[----:B------:R-:W0:Y:S01]  /*16c80*/  LDCU UR64, c[0x0][0x3b0] ;  /* 0x00007600ff4077ac */ /* 0x000e220008000800 */
[----:B------:R-:W0:Y:S01]  /*16c90*/  LDCU UR63, c[0x0][0x3b0] ;  /* 0x00007600ff3f77ac */ /* 0x000e220008000800 */
[----:B---3--:R-:W-:Y:S01]  /*16ca0*/  IADD3 R0, P6, PT, R86, R7, RZ ;  /* 0x0000000756007210 */ /* 0x008fe20007fde0ff */
[----:B------:R3:W-:Y:S01]  /*16cb0*/  STL [R1+0x2f0], R2 ;  /* 0x0002f00201007387 */ /* 0x0007e20000100800 */
[----:B------:R-:W0:Y:S03]  /*16cc0*/  LDCU UR4, c[0x0][0x3b0] ;  /* 0x00007600ff0477ac */ /* 0x000e260008000800 */
[----:B------:R1:W-:Y:S01]  /*16cd0*/  STL [R1+0x394], R0 ;  /* 0x0003940001007387 */ /* 0x0003e20000100800 */
[----:B---3--:R-:W-:-:S03]  /*16ce0*/  LEA.HI.X.SX32 R2, R87, R6, 0x1, P5 ;  /* 0x0000000657027211 */ /* 0x008fc600028f0eff */
[----:B------:R-:W-:Y:S01]  /*16cf0*/  STL [R1+0x11fc], R87 ;  /* 0x0011fc5701007387 */ /* 0x000fe20000100800 */
[----:B-1----:R-:W-:-:S03]  /*16d00*/  IADD3 R0, P5, PT, R27, R7, RZ ;  /* 0x000000071b007210 */ /* 0x002fc60007fbe0ff */
[----:B------:R1:W-:Y:S04]  /*16d10*/  STL [R1+0x350], R2 ;  /* 0x0003500201007387 */ /* 0x0003e80000100800 */
[----:B------:R-:W-:Y:S04]  /*16d20*/  STL [R1+0x11f8], R86 ;  /* 0x0011f85601007387 */ /* 0x000fe80000100800 */
[----:B------:R3:W-:Y:S01]  /*16d30*/  STL [R1+0x3d4], R0 ;  /* 0x0003d40001007387 */ /* 0x0007e20000100800 */
[----:B-1----:R-:W-:-:S05]  /*16d40*/  LEA.HI.X.SX32 R2, R86, R6, 0x1, P6 ;  /* 0x0000000656027211 */ /* 0x002fca00030f0eff */
[----:B------:R1:W-:Y:S01]  /*16d50*/  STL [R1+0x390], R2 ;  /* 0x0003900201007387 */ /* 0x0003e20000100800 */
[----:B---3--:R-:W-:-:S05]  /*16d60*/  IADD3 R0, P6, PT, R26, R7, RZ ;  /* 0x000000071a007210 */ /* 0x008fca0007fde0ff */
[----:B------:R3:W-:Y:S01]  /*16d70*/  STL [R1+0x414], R0 ;  /* 0x0004140001007387 */ /* 0x0007e20000100800 */
[----:B-1----:R-:W-:Y:S02]  /*16d80*/  LEA.HI.X.SX32 R2, R27, R6, 0x1, P5 ;  /* 0x000000061b027211 */ /* 0x002fe400028f0eff */
[----:B------:R-:W-:-:S03]  /*16d90*/  IADD3 R3, P5, PT, R29, R7, RZ ;  /* 0x000000071d037210 */ /* 0x000fc60007fbe0ff */
[----:B------:R1:W-:Y:S01]  /*16da0*/  STL [R1+0x3d0], R2 ;  /* 0x0003d00201007387 */ /* 0x0003e20000100800 */
[----:B---3--:R-:W-:-:S03]  /*16db0*/  LEA.HI.X.SX32 R0, R26, R6, 0x1, P6 ;  /* 0x000000061a007211 */ /* 0x008fc600030f0eff */
[----:B------:R-:W-:Y:S04]  /*16dc0*/  STL [R1+0x454], R3 ;  /* 0x0004540301007387 */ /* 0x000fe80000100800 */
[----:B------:R3:W-:Y:S01]  /*16dd0*/  STL [R1+0x410], R0 ;  /* 0x0004100001007387 */ /* 0x0007e20000100800 */
[----:B-1----:R-:W-:-:S05]  /*16de0*/  IADD3 R2, P6, PT, R28, R7, RZ ;  /* 0x000000071c027210 */ /* 0x002fca0007fde0ff */
[----:B------:R-:W-:Y:S01]  /*16df0*/  STL [R1+0x494], R2 ;  /* 0x0004940201007387 */ /* 0x000fe20000100800 */
[----:B---3--:R-:W-:-:S03]  /*16e00*/  LEA.HI.X.SX32 R0, R29, R6, 0x1, P5 ;  /* 0x000000061d007211 */ /* 0x008fc600028f0eff */
[----:B------:R-:W-:Y:S01]  /*16e10*/  STL [R1+0x1194], R29 ;  /* 0x0011941d01007387 */ /* 0x000fe20000100800 */
[----:B------:R-:W-:-:S03]  /*16e20*/  IADD3 R3, P5, PT, R31, R7, RZ ;  /* 0x000000071f037210 */ /* 0x000fc60007fbe0ff */
[----:B------:R1:W-:Y:S04]  /*16e30*/  STL [R1+0x450], R0 ;  /* 0x0004500001007387 */ /* 0x0003e80000100800 */
[----:B------:R-:W-:Y:S01]  /*16e40*/  STL [R1+0x4d4], R3 ;  /* 0x0004d40301007387 */ /* 0x000fe20000100800 */
[----:B-1----:R-:W-:Y:S02]  /*16e50*/  LEA.HI.X.SX32 R0, R28, R6, 0x1, P6 ;  /* 0x000000061c007211 */ /* 0x002fe400030f0eff */
[----:B------:R-:W-:-:S03]  /*16e60*/  IADD3 R2, P6, PT, R30, R7, RZ ;  /* 0x000000071e027210 */ /* 0x000fc60007fde0ff */
[----:B------:R1:W-:Y:S04]  /*16e70*/  STL [R1+0x490], R0 ;  /* 0x0004900001007387 */ /* 0x0003e80000100800 */
[----:B------:R3:W-:Y:S01]  /*16e80*/  STL [R1+0x514], R2 ;  /* 0x0005140201007387 */ /* 0x0007e20000100800 */
[----:B-1----:R-:W-:-:S03]  /*16e90*/  LEA.HI.X.SX32 R0, R31, R6, 0x1, P5 ;  /* 0x000000061f007211 */ /* 0x002fc600028f0eff */
[----:B------:R-:W-:Y:S01]  /*16ea0*/  STL [R1+0x1198], R31 ;  /* 0x0011981f01007387 */ /* 0x000fe20000100800 */
[----:B---3--:R-:W-:-:S03]  /*16eb0*/  IADD3 R2, P5, PT, R33, R7, RZ ;  /* 0x0000000721027210 */ /* 0x008fc60007fbe0ff */
[----:B------:R1:W-:Y:S04]  /*16ec0*/  STL [R1+0x4d0], R0 ;  /* 0x0004d00001007387 */ /* 0x0003e80000100800 */
[----:B------:R-:W-:Y:S01]  /*16ed0*/  STL [R1+0x119c], R30 ;  /* 0x00119c1e01007387 */ /* 0x000fe20000100800 */
[----:B-1----:R-:W-:-:S03]  /*16ee0*/  LEA.HI.X.SX32 R0, R30, R6, 0x1, P6 ;  /* 0x000000061e007211 */ /* 0x002fc600030f0eff */
[----:B------:R1:W-:Y:S04]  /*16ef0*/  STL [R1+0x554], R2 ;  /* 0x0005540201007387 */ /* 0x0003e80000100800 */
[----:B------:R3:W-:Y:S01]  /*16f00*/  STL [R1+0x510], R0 ;  /* 0x0005100001007387 */ /* 0x0007e20000100800 */
[----:B-1----:R-:W-:Y:S02]  /*16f10*/  IADD3 R2, P6, PT, R32, R7, RZ ;  /* 0x0000000720027210 */ /* 0x002fe40007fde0ff */
[----:B---3--:R-:W-:-:S03]  /*16f20*/  LEA.HI.X.SX32 R0, R33, R6, 0x1, P5 ;  /* 0x0000000621007211 */ /* 0x008fc600028f0eff */
[----:B------:R-:W-:Y:S01]  /*16f30*/  STL [R1+0x594], R2 ;  /* 0x0005940201007387 */ /* 0x000fe20000100800 */
[----:B------:R-:W-:-:S03]  /*16f40*/  IADD3 R3, P5, PT, R35, R7, RZ ;  /* 0x0000000723037210 */ /* 0x000fc60007fbe0ff */
[----:B------:R-:W-:Y:S04]  /*16f50*/  STL [R1+0x11a0], R33 ;  /* 0x0011a02101007387 */ /* 0x000fe80000100800 */
[----:B------:R1:W-:Y:S04]  /*16f60*/  STL [R1+0x550], R0 ;  /* 0x0005500001007387 */ /* 0x0003e80000100800 */
[----:B------:R-:W-:Y:S01]  /*16f70*/  STL [R1+0x5d4], R3 ;  /* 0x0005d40301007387 */ /* 0x000fe20000100800 */
[----:B-1----:R-:W-:Y:S02]  /*16f80*/  LEA.HI.X.SX32 R0, R32, R6, 0x1, P6 ;  /* 0x0000000620007211 */ /* 0x002fe400030f0eff */
[----:B------:R-:W-:-:S03]  /*16f90*/  IADD3 R2, P6, PT, R34, R7, RZ ;  /* 0x0000000722027210 */ /* 0x000fc60007fde0ff */
[----:B------:R1:W-:Y:S04]  /*16fa0*/  STL [R1+0x590], R0 ;  /* 0x0005900001007387 */ /* 0x0003e80000100800 */
[----:B------:R3:W-:Y:S01]  /*16fb0*/  STL [R1+0x614], R2 ;  /* 0x0006140201007387 */ /* 0x0007e20000100800 */
[-C--:B-1----:R-:W-:Y:S02]  /*16fc0*/  LEA.HI.X.SX32 R0, R35, R6.reuse, 0x1, P5 ;  /* 0x0000000623007211 */ /* 0x082fe400028f0eff */
[----:B------:R-:W-:Y:S01]  /*16fd0*/  IADD3 R3, P5, PT, R37, R7, RZ ;  /* 0x0000000725037210 */ /* 0x000fe20007fbe0ff */
[----:B------:R-:W-:Y:S01]  /*16fe0*/  STL [R1+0x11a4], R35 ;  /* 0x0011a42301007387 */ /* 0x000fe20000100800 */
[----:B---3--:R-:W-:-:S03]  /*16ff0*/  LEA.HI.X.SX32 R2, R34, R6, 0x1, P6 ;  /* 0x0000000622027211 */ /* 0x008fc600030f0eff */
[----:B------:R1:W-:Y:S04]  /*17000*/  STL [R1+0x5d0], R0 ;  /* 0x0005d00001007387 */ /* 0x0003e80000100800 */
[----:B------:R3:W-:Y:S01]  /*17010*/  STL [R1+0x654], R3 ;  /* 0x0006540301007387 */ /* 0x0007e20000100800 */
[----:B-1----:R-:W-:-:S03]  /*17020*/  IADD3 R0, P6, PT, R36, R7, RZ ;  /* 0x0000000724007210 */ /* 0x002fc60007fde0ff */
[----:B------:R1:W-:Y:S01]  /*17030*/  STL [R1+0x610], R2 ;  /* 0x0006100201007387 */ /* 0x0003e20000100800 */
[----:B---3--:R-:W-:-:S03]  /*17040*/  LEA.HI.X.SX32 R3, R37, R6, 0x1, P5 ;  /* 0x0000000625037211 */ /* 0x008fc600028f0eff */
[----:B------:R3:W-:Y:S01]  /*17050*/  STL [R1+0x694], R0 ;  /* 0x0006940001007387 */ /* 0x0007e20000100800 */
[----:B-1----:R-:W-:-:S03]  /*17060*/  IADD3 R2, P5, PT, R38, R7, RZ ;  /* 0x0000000726027210 */ /* 0x002fc60007fbe0ff */
[----:B------:R-:W-:Y:S01]  /*17070*/  STL [R1+0x650], R3 ;  /* 0x0006500301007387 */ /* 0x000fe20000100800 */
[----:B---3--:R-:W-:-:S03]  /*17080*/  LEA.HI.X.SX32 R0, R36, R6, 0x1, P6 ;  /* 0x0000000624007211 */ /* 0x008fc600030f0eff */
[----:B------:R-:W-:Y:S04]  /*17090*/  STL [R1+0x11a8], R36 ;  /* 0x0011a82401007387 */ /* 0x000fe80000100800 */
[----:B------:R1:W-:Y:S04]  /*170a0*/  STL [R1+0x6d4], R2 ;  /* 0x0006d40201007387 */ /* 0x0003e80000100800 */
[----:B------:R3:W-:Y:S01]  /*170b0*/  STL [R1+0x690], R0 ;  /* 0x0006900001007387 */ /* 0x0007e20000100800 */
[----:B-1----:R-:W-:Y:S02]  /*170c0*/  IADD3 R2, P6, PT, R58, R7, RZ ;  /* 0x000000073a027210 */ /* 0x002fe40007fde0ff */
[----:B---3--:R-:W-:-:S03]  /*170d0*/  LEA.HI.X.SX32 R0, R38, R6, 0x1, P5 ;  /* 0x0000000626007211 */ /* 0x008fc600028f0eff */
[----:B------:R1:W-:Y:S04]  /*170e0*/  STL [R1+0x714], R2 ;  /* 0x0007140201007387 */ /* 0x0003e80000100800 */
[----:B------:R-:W-:Y:S04]  /*170f0*/  STL [R1+0x11ac], R38 ;  /* 0x0011ac2601007387 */ /* 0x000fe80000100800 */
[----:B------:R3:W-:Y:S01]  /*17100*/  STL [R1+0x6d0], R0 ;  /* 0x0006d00001007387 */ /* 0x0007e20000100800 */
[----:B-1----:R-:W-:-:S03]  /*17110*/  IADD3 R2, P5, PT, R56, R7, RZ ;  /* 0x0000000738027210 */ /* 0x002fc60007fbe0ff */
[----:B------:R-:W-:Y:S01]  /*17120*/  STL [R1+0x11b0], R58 ;  /* 0x0011b03a01007387 */ /* 0x000fe20000100800 */
[----:B---3--:R-:W-:-:S03]  /*17130*/  LEA.HI.X.SX32 R0, R58, R6, 0x1, P6 ;  /* 0x000000063a007211 */ /* 0x008fc600030f0eff */
[----:B------:R1:W-:Y:S04]  /*17140*/  STL [R1+0x754], R2 ;  /* 0x0007540201007387 */ /* 0x0003e80000100800 */
[----:B------:R3:W-:Y:S01]  /*17150*/  STL [R1+0x710], R0 ;  /* 0x0007100001007387 */ /* 0x0007e20000100800 */
[----:B-1----:R-:W-:Y:S02]  /*17160*/  IADD3 R2, P6, PT, R54, R7, RZ ;  /* 0x0000000736027210 */ /* 0x002fe40007fde0ff */
[----:B---3--:R-:W-:-:S03]  /*17170*/  LEA.HI.X.SX32 R0, R56, R6, 0x1, P5 ;  /* 0x0000000638007211 */ /* 0x008fc600028f0eff */
[----:B------:R1:W-:Y:S01]  /*17180*/  STL [R1+0x794], R2 ;  /* 0x0007940201007387 */ /* 0x0003e20000100800 */
[----:B------:R-:W-:-:S03]  /*17190*/  IADD3 R3, P5, PT, R52, R7, RZ ;  /* 0x0000000734037210 */ /* 0x000fc60007fbe0ff */
[----:B------:R-:W-:Y:S04]  /*171a0*/  STL [R1+0x11b4], R56 ;  /* 0x0011b43801007387 */ /* 0x000fe80000100800 */
[----:B------:R3:W-:Y:S01]  /*171b0*/  STL [R1+0x750], R0 ;  /* 0x0007500001007387 */ /* 0x0007e20000100800 */
[----:B-1----:R-:W-:-:S03]  /*171c0*/  LEA.HI.X.SX32 R2, R54, R6, 0x1, P6 ;  /* 0x0000000636027211 */ /* 0x002fc600030f0eff */
[----:B------:R1:W-:Y:S01]  /*171d0*/  STL [R1+0x7d4], R3 ;  /* 0x0007d40301007387 */ /* 0x0003e20000100800 */
[----:B---3--:R-:W-:-:S03]  /*171e0*/  IADD3 R0, P6, PT, R50, R7, RZ ;  /* 0x0000000732007210 */ /* 0x008fc60007fde0ff */
[----:B------:R3:W-:Y:S01]  /*171f0*/  STL [R1+0x790], R2 ;  /* 0x0007900201007387 */ /* 0x0007e20000100800 */
[----:B-1----:R-:W-:-:S03]  /*17200*/  LEA.HI.X.SX32 R3, R52, R6, 0x1, P5 ;  /* 0x0000000634037211 */ /* 0x002fc600028f0eff */
[----:B------:R1:W-:Y:S04]  /*17210*/  STL [R1+0x814], R0 ;  /* 0x0008140001007387 */ /* 0x0003e80000100800 */
[----:B------:R-:W-:Y:S01]  /*17220*/  STL [R1+0x7d0], R3 ;  /* 0x0007d00301007387 */ /* 0x000fe20000100800 */
[----:B---3--:R-:W-:Y:S02]  /*17230*/  LEA.HI.X.SX32 R2, R50, R6, 0x1, P6 ;  /* 0x0000000632027211 */ /* 0x008fe400030f0eff */
[-C--:B-1----:R-:W-:Y:S01]  /*17240*/  IADD3 R0, P5, PT, R48, R7.reuse, RZ ;  /* 0x0000000730007210 */ /* 0x082fe20007fbe0ff */
[----:B------:R-:W-:Y:S04]  /*17250*/  STL [R1+0x11b8], R50 ;  /* 0x0011b83201007387 */ /* 0x000fe80000100800 */
[----:B------:R1:W-:Y:S04]  /*17260*/  STL [R1+0x854], R0 ;  /* 0x0008540001007387 */ /* 0x0003e80000100800 */
[----:B------:R3:W-:Y:S01]  /*17270*/  STL [R1+0x810], R2 ;  /* 0x0008100201007387 */ /* 0x0007e20000100800 */
[----:B-1----:R-:W-:-:S03]  /*17280*/  IADD3 R0, P6, PT, R46, R7, RZ ;  /* 0x000000072e007210 */ /* 0x002fc60007fde0ff */
[----:B------:R-:W-:Y:S01]  /*17290*/  STL [R1+0x11c0], R62 ;  /* 0x0011c03e01007387 */ /* 0x000fe20000100800 */
[----:B---3--:R-:W-:-:S03]  /*172a0*/  LEA.HI.X.SX32 R2, R48, R6, 0x1, P5 ;  /* 0x0000000630027211 */ /* 0x008fc600028f0eff */
[----:B------:R1:W-:Y:S01]  /*172b0*/  STL [R1+0x894], R0 ;  /* 0x0008940001007387 */ /* 0x0003e20000100800 */
[----:B------:R-:W-:-:S03]  /*172c0*/  IADD3 R93, P5, PT, R44, R7, RZ ;  /* 0x000000072c5d7210 */ /* 0x000fc60007fbe0ff */
[----:B------:R-:W-:Y:S01]  /*172d0*/  STL [R1+0x850], R2 ;  /* 0x0008500201007387 */ /* 0x000fe20000100800 */
[----:B-1----:R-:W-:-:S05]  /*172e0*/  LEA.HI.X.SX32 R0, R46, R6, 0x1, P6 ;  /* 0x000000062e007211 */ /* 0x002fca00030f0eff */
[----:B------:R1:W-:Y:S04]  /*172f0*/  STL [R1+0x890], R0 ;  /* 0x0008900001007387 */ /* 0x0003e80000100800 */
[----:B------:R-:W-:Y:S04]  /*17300*/  STL [R1+0x8d4], R93 ;  /* 0x0008d45d01007387 */ /* 0x000fe80000100800 */
[----:B------:R-:W-:Y:S04]  /*17310*/  STL [R1+0x1210], R93 ;  /* 0x0012105d01007387 */ /* 0x000fe80000100800 */
[----:B------:R-:W-:Y:S04]  /*17320*/  STL [R1+0x1218], R93 ;  /* 0x0012185d01007387 */ /* 0x000fe80000100800 */
[----:B------:R-:W-:Y:S01]  /*17330*/  STL [R1+0x1220], R93 ;  /* 0x0012205d01007387 */ /* 0x000fe20000100800 */
[----:B------:R-:W-:-:S03]  /*17340*/  IADD3 R92, P6, PT, R42, R7, RZ ;  /* 0x000000072a5c7210 */ /* 0x000fc60007fde0ff */
[----:B------:R-:W-:Y:S04]  /*17350*/  STL [R1+0x1228], R93 ;  /* 0x0012285d01007387 */ /* 0x000fe80000100800 */
[----:B------:R-:W-:Y:S01]  /*17360*/  STL [R1+0x1230], R93 ;  /* 0x0012305d01007387 */ /* 0x000fe20000100800 */
[----:B-1----:R-:W-:-:S03]  /*17370*/  LEA.HI.X.SX32 R0, R44, R6, 0x1, P5 ;  /* 0x000000062c007211 */ /* 0x002fc600028f0eff */
        /* <DEDUP_REMOVED lines=10> */
[----:B------:R-:W-:Y:S04]  /*17420*/  STL [R1+0x1224], R92 ;  /* 0x0012245c01007387 */ /* 0x000fe80000100800 */
[----:B------:R-:W-:Y:S01]  /*17430*/  STL [R1+0x122c], R92 ;  /* 0x00122c5c01007387 */ /* 0x000fe20000100800 */
[----:B-1----:R-:W-:-:S03]  /*17440*/  IADD3 R0, P5, PT, R40, R7, RZ ;  /* 0x0000000728007210 */ /* 0x002fc60007fbe0ff */
[----:B------:R-:W-:Y:S04]  /*17450*/  STL [R1+0x1234], R92 ;  /* 0x0012345c01007387 */ /* 0x000fe80000100800 */
[----:B------:R-:W-:Y:S04]  /*17460*/  STL [R1+0x123c], R92 ;  /* 0x00123c5c01007387 */ /* 0x000fe80000100800 */
[----:B------:R-:W-:Y:S01]  /*17470*/  STL [R1+0x1248], R92 ;  /* 0x0012485c01007387 */ /* 0x000fe20000100800 */
[----:B------:R-:W-:-:S03]  /*17480*/  LEA.HI.X.SX32 R91, R42, R6, 0x1, P6 ;  /* 0x000000062a5b7211 */ /* 0x000fc600030f0eff */
[----:B------:R-:W-:Y:S01]  /*17490*/  STL [R1+0x1250], R92 ;  /* 0x0012505c01007387 */ /* 0x000fe20000100800 */
[----:B------:R-:W-:-:S03]  /*174a0*/  IADD3 R90, P6, PT, R12, R7, RZ ;  /* 0x000000070c5a7210 */ /* 0x000fc60007fde0ff */
[----:B------:R-:W-:Y:S04]  /*174b0*/  STL [R1+0x1258], R92 ;  /* 0x0012585c01007387 */ /* 0x000fe80000100800 */
[----:B------:R-:W-:Y:S04]  /*174c0*/  STL [R1+0x11c4], R44 ;  /* 0x0011c42c01007387 */ /* 0x000fe80000100800 */
[----:B------:R-:W-:Y:S04]  /*174d0*/  STL [R1+0x11c8], R42 ;  /* 0x0011c82a01007387 */ /* 0x000fe80000100800 */
[----:B------:R1:W-:Y:S04]  /*174e0*/  STL [R1+0x954], R0 ;  /* 0x0009540001007387 */ /* 0x0003e80000100800 */
[----:B------:R-:W-:Y:S01]  /*174f0*/  STL [R1+0x910], R91 ;  /* 0x0009105b01007387 */ /* 0x000fe20000100800 */
[----:B-1----:R-:W-:-:S03]  /*17500*/  LEA.HI.X.SX32 R0, R40, R6, 0x1, P5 ;  /* 0x0000000628007211 */ /* 0x002fc600028f0eff */
[----:B------:R-:W-:Y:S01]  /*17510*/  STL [R1+0x994], R90 ;  /* 0x0009945a01007387 */ /* 0x000fe20000100800 */
[----:B------:R-:W-:-:S03]  /*17520*/  IADD3 R87, P5, PT, R14, R7, RZ ;  /* 0x000000070e577210 */ /* 0x000fc60007fbe0ff */
[----:B------:R1:W-:Y:S02]  /*17530*/  STL [R1+0x950], R0 ;  /* 0x0009500001007387 */ /* 0x0003e40000100800 */
[----:B-1----:R-:W-:Y:S02]  /*17540*/  LEA.HI.X.SX32 R0, R12, R6, 0x1, P6 ;  /* 0x000000060c007211 */ /* 0x002fe400030f0eff */
[----:B------:R-:W-:-:S03]  /*17550*/  IADD3 R86, P6, PT, R16, R7, RZ ;  /* 0x0000000710567210 */ /* 0x000fc60007fde0ff */
[----:B------:R1:W-:Y:S04]  /*17560*/  STL [R1+0x990], R0 ;  /* 0x0009900001007387 */ /* 0x0003e80000100800 */
[----:B------:R-:W-:Y:S01]  /*17570*/  STL [R1+0x9d4], R87 ;  /* 0x0009d45701007387 */ /* 0x000fe20000100800 */
[----:B-1----:R-:W-:-:S03]  /*17580*/  LEA.HI.X.SX32 R0, R14, R6, 0x1, P5 ;  /* 0x000000060e007211 */ /* 0x002fc600028f0eff */
        /* <DEDUP_REMOVED lines=10> */
[-C--:B------:R-:W-:Y:S02]  /*17630*/  IADD3 R82, P5, PT, R81, R7.reuse, RZ ;  /* 0x0000000751527210 */ /* 0x080fe40007fbe0ff */
[----:B---3--:R-:W-:Y:S01]  /*17640*/  LEA.HI.X.SX32 R2, R84, R6, 0x1, P6 ;  /* 0x0000000654027211 */ /* 0x008fe200030f0eff */
[----:B------:R1:W-:Y:S04]  /*17650*/  STL [R1+0xa40], R0 ;  /* 0x000a400001007387 */ /* 0x0003e80000100800 */
[----:B------:R3:W-:Y:S01]  /*17660*/  STL [R1+0x278], R2 ;  /* 0x0002780201007387 */ /* 0x0007e20000100800 */
[----:B-1----:R-:W-:-:S03]  /*17670*/  IADD3 R0, P6, PT, R79, R7, RZ ;  /* 0x000000074f007210 */ /* 0x002fc60007fde0ff */
[----:B------:R-:W-:Y:S01]  /*17680*/  STL [R1+0x2bc], R82 ;  /* 0x0002bc5201007387 */ /* 0x000fe20000100800 */
[----:B---3--:R-:W-:-:S03]  /*17690*/  LEA.HI.X.SX32 R2, R81, R6, 0x1, P5 ;  /* 0x0000000651027211 */ /* 0x008fc600028f0eff */
[----:B------:R1:W-:Y:S04]  /*176a0*/  STL [R1+0x2fc], R0 ;  /* 0x0002fc0001007387 */ /* 0x0003e80000100800 */
[----:B------:R-:W-:Y:S04]  /*176b0*/  STL [R1+0x11d4], R55 ;  /* 0x0011d43701007387 */ /* 0x000fe80000100800 */
[----:B------:R3:W-:Y:S01]  /*176c0*/  STL [R1+0x11f0], R81 ;  /* 0x0011f05101007387 */ /* 0x0007e20000100800 */
[----:B-1----:R-:W-:-:S03]  /*176d0*/  IADD3 R0, P5, PT, R77, R7, RZ ;  /* 0x000000074d007210 */ /* 0x002fc60007fbe0ff */
[----:B------:R1:W-:Y:S01]  /*176e0*/  STL [R1+0x2b8], R2 ;  /* 0x0002b80201007387 */ /* 0x0003e20000100800 */
[----:B---3--:R-:W-:-:S03]  /*176f0*/  LEA.HI.X.SX32 R81, R79, R6, 0x1, P6 ;  /* 0x000000064f517211 */ /* 0x008fc600030f0eff */
[----:B------:R3:W-:Y:S01]  /*17700*/  STL [R1+0x35c], R0 ;  /* 0x00035c0001007387 */ /* 0x0007e20000100800 */
[----:B-1----:R-:W-:-:S05]  /*17710*/  IADD3 R2, P6, PT, R75, R7, RZ ;  /* 0x000000074b027210 */ /* 0x002fca0007fde0ff */
[----:B------:R1:W-:Y:S01]  /*17720*/  STL [R1+0x39c], R2 ;  /* 0x00039c0201007387 */ /* 0x0003e20000100800 */
[----:B---3--:R-:W-:-:S03]  /*17730*/  LEA.HI.X.SX32 R0, R77, R6, 0x1, P5 ;  /* 0x000000064d007211 */ /* 0x008fc600028f0eff */
[----:B------:R-:W-:Y:S04]  /*17740*/  STL [R1+0x2f8], R81 ;  /* 0x0002f85101007387 */ /* 0x000fe80000100800 */
[----:B------:R-:W-:Y:S04]  /*17750*/  STL [R1+0x11ec], R77 ;  /* 0x0011ec4d01007387 */ /* 0x000fe80000100800 */
[----:B------:R3:W-:Y:S01]  /*17760*/  STL [R1+0x358], R0 ;  /* 0x0003580001007387 */ /* 0x0007e20000100800 */
[----:B-1----:R-:W-:-:S03]  /*17770*/  LEA.HI.X.SX32 R2, R75, R6, 0x1, P6 ;  /* 0x000000064b027211 */ /* 0x002fc600030f0eff */
[----:B------:R-:W-:Y:S01]  /*17780*/  STL [R1+0x11e8], R75 ;  /* 0x0011e84b01007387 */ /* 0x000fe20000100800 */
[----:B---3--:R-:W-:-:S05]  /*17790*/  IADD3 R0, P5, PT, R73, R7, RZ ;  /* 0x0000000749007210 */ /* 0x008fca0007fbe0ff */
[----:B------:R1:W-:Y:S01]  /*177a0*/  STL [R1+0x3dc], R0 ;  /* 0x0003dc0001007387 */ /* 0x0003e20000100800 */
[----:B------:R-:W-:-:S03]  /*177b0*/  LEA.HI.X.SX32 R77, R73, R6, 0x1, P5 ;  /* 0x00000006494d7211 */ /* 0x000fc600028f0eff */
[----:B------:R-:W-:Y:S01]  /*177c0*/  STL [R1+0x398], R2 ;  /* 0x0003980201007387 */ /* 0x000fe20000100800 */
[----:B-1----:R-:W-:-:S05]  /*177d0*/  IADD3 R0, P6, PT, R71, R7, RZ ;  /* 0x0000000747007210 */ /* 0x002fca0007fde0ff */
[----:B------:R1:W-:Y:S01]  /*177e0*/  STL [R1+0x41c], R0 ;  /* 0x00041c0001007387 */ /* 0x0003e20000100800 */
[----:B------:R-:W-:-:S03]  /*177f0*/  LEA.HI.X.SX32 R75, R71, R6, 0x1, P6 ;  /* 0x00000006474b7211 */ /* 0x000fc600030f0eff */
[----:B------:R-:W-:Y:S01]  /*17800*/  STL [R1+0x11e0], R71 ;  /* 0x0011e04701007387 */ /* 0x000fe20000100800 */
[----:B-1----:R-:W-:-:S05]  /*17810*/  IADD3 R0, P5, PT, R69, R7, RZ ;  /* 0x0000000745007210 */ /* 0x002fca0007fbe0ff */
[----:B------:R1:W-:Y:S04]  /*17820*/  STL [R1+0x45c], R0 ;  /* 0x00045c0001007387 */ /* 0x0003e80000100800 */
[----:B------:R-:W-:Y:S01]  /*17830*/  STL [R1+0x3d8], R77 ;  /* 0x0003d84d01007387 */ /* 0x000fe20000100800 */
[----:B-1----:R-:W-:-:S03]  /*17840*/  IADD3 R0, P6, PT, R68, R7, RZ ;  /* 0x0000000744007210 */ /* 0x002fc60007fde0ff */
[----:B------:R-:W-:Y:S04]  /*17850*/  STL [R1+0x418], R75 ;  /* 0x0004184b01007387 */ /* 0x000fe80000100800 */
[----:B------:R1:W-:Y:S04]  /*17860*/  STL [R1+0x49c], R0 ;  /* 0x00049c0001007387 */ /* 0x0003e80000100800 */
[----:B------:R-:W-:Y:S01]  /*17870*/  STL [R1+0x11e4], R69 ;  /* 0x0011e44501007387 */ /* 0x000fe20000100800 */
[----:B-1----:R-:W-:Y:S02]  /*17880*/  LEA.HI.X.SX32 R0, R69, R6, 0x1, P5 ;  /* 0x0000000645007211 */ /* 0x002fe400028f0eff */
[----:B------:R-:W-:-:S03]  /*17890*/  IADD3 R2, P5, PT, R67, R7, RZ ;  /* 0x0000000743027210 */ /* 0x000fc60007fbe0ff */
[----:B------:R1:W-:Y:S04]  /*178a0*/  STL [R1+0x458], R0 ;  /* 0x0004580001007387 */ /* 0x0003e80000100800 */
[----:B------:R-:W-:Y:S01]  /*178b0*/  STL [R1+0x11d8], R68 ;  /* 0x0011d84401007387 */ /* 0x000fe20000100800 */
[----:B-1----:R-:W-:-:S03]  /*178c0*/  LEA.HI.X.SX32 R0, R68, R6, 0x1, P6 ;  /* 0x0000000644007211 */ /* 0x002fc600030f0eff */
[----:B------:R1:W-:Y:S01]  /*178d0*/  STL [R1+0x4dc], R2 ;  /* 0x0004dc0201007387 */ /* 0x0003e20000100800 */
[----:B------:R-:W-:-:S03]  /*178e0*/  IADD3 R71, P6, PT, R66, R7, RZ ;  /* 0x0000000742477210 */ /* 0x000fc60007fde0ff */
[----:B------:R3:W-:Y:S01]  /*178f0*/  STL [R1+0x498], R0 ;  /* 0x0004980001007387 */ /* 0x0007e20000100800 */
[-C--:B------:R-:W-:Y:S02]  /*17900*/  LEA.HI.X.SX32 R69, R66, R6.reuse, 0x1, P6 ;  /* 0x0000000642457211 */ /* 0x080fe400030f0eff */
[----:B-1----:R-:W-:Y:S01]  /*17910*/  LEA.HI.X.SX32 R2, R67, R6, 0x1, P5 ;  /* 0x0000000643027211 */ /* 0x002fe200028f0eff */
[----:B------:R1:W-:Y:S01]  /*17920*/  STL [R1+0x11dc], R47 ;  /* 0x0011dc2f01007387 */ /* 0x0003e20000100800 */
[----:B---3--:R-:W-:-:S03]  /*17930*/  IADD3 R0, P5, PT, R65, R7, RZ ;  /* 0x0000000741007210 */ /* 0x008fc60007fbe0ff */
[----:B------:R-:W-:Y:S01]  /*17940*/  STL [R1+0x51c], R71 ;  /* 0x00051c4701007387 */ /* 0x000fe20000100800 */
[----:B------:R-:W-:-:S03]  /*17950*/  IADD3 R68, P6, PT, R64, R7, RZ ;  /* 0x0000000740447210 */ /* 0x000fc60007fde0ff */
[----:B------:R-:W-:Y:S01]  /*17960*/  STL [R1+0x4d8], R2 ;  /* 0x0004d80201007387 */ /* 0x000fe20000100800 */
[----:B------:R-:W-:-:S03]  /*17970*/  IMAD R18, R47, UR39, RZ ;  /* 0x000000272f127c24 */ /* 0x000fc6000f8e02ff */
[----:B------:R3:W-:Y:S01]  /*17980*/  STL [R1+0x55c], R0 ;  /* 0x00055c0001007387 */ /* 0x0007e20000100800 */
[-C--:B-1----:R-:W-:Y:S01]  /*17990*/  LEA.HI.X.SX32 R47, R64, R6.reuse, 0x1, P6 ;  /* 0x00000006402f7211 */ /* 0x082fe200030f0eff */
[----:B------:R-:W-:Y:S01]  /*179a0*/  IMAD R13, R60, UR48, RZ ;  /* 0x000000303c0d7c24 */ /* 0x000fe2000f8e02ff */
[-C--:B------:R-:W-:Y:S01]  /*179b0*/  IADD3 R42, P6, PT, R17, R7.reuse, RZ ;  /* 0x00000007112a7210 */ /* 0x080fe20007fde0ff */
[----:B------:R-:W-:Y:S02]  /*179c0*/  IMAD R14, R55, UR45, RZ ;  /* 0x0000002d370e7c24 */ /* 0x000fe4000f8e02ff */
[----:B------:R-:W-:Y:S02]  /*179d0*/  IMAD R12, R59, UR47, RZ ;  /* 0x0000002f3b0c7c24 */ /* 0x000fe4000f8e02ff */
[----:B------:R-:W-:Y:S02]  /*179e0*/  IMAD R11, R57, UR46, RZ ;  /* 0x0000002e390b7c24 */ /* 0x000fe4000f8e02ff */
[----:B------:R-:W-:Y:S01]  /*179f0*/  IMAD R16, R45, UR38, RZ ;  /* 0x000000262d107c24 */ /* 0x000fe2000f8e02ff */
[-C--:B---3--:R-:W-:Y:S01]  /*17a00*/  LEA.HI.X.SX32 R0, R65, R6.reuse, 0x1, P5 ;  /* 0x0000000641007211 */ /* 0x088fe200028f0eff */
[----:B------:R-:W-:Y:S01]  /*17a10*/  STL [R1+0x518], R69 ;  /* 0x0005184501007387 */ /* 0x000fe20000100800 */
[-C--:B------:R-:W-:Y:S01]  /*17a20*/  IADD3 R20, P5, PT, R19, R7.reuse, RZ ;  /* 0x0000000713147210 */ /* 0x080fe20007fbe0ff */
[----:B------:R-:W-:Y:S01]  /*17a30*/  IMAD R26, R43, UR37, RZ ;  /* 0x000000252b1a7c24 */ /* 0x000fe2000f8e02ff */
[-C--:B------:R-:W-:Y:S01]  /*17a40*/  LEA.HI.X.SX32 R59, R17, R6.reuse, 0x1, P6 ;  /* 0x00000006113b7211 */ /* 0x080fe200030f0eff */
[----:B------:R1:W-:Y:S01]  /*17a50*/  STL [R1+0x558], R0 ;  /* 0x0005580001007387 */ /* 0x0003e20000100800 */
[-C--:B------:R-:W-:Y:S01]  /*17a60*/  LEA.HI.X.SX32 R55, R19, R6.reuse, 0x1, P5 ;  /* 0x0000000613377211 */ /* 0x080fe200028f0eff */
[----:B------:R-:W3:Y:S01]  /*17a70*/  LDCU UR48, c[0x0][0x3b0] ;  /* 0x00007600ff3077ac */ /* 0x000ee20008000800 */
[-C--:B------:R-:W-:Y:S01]  /*17a80*/  IADD3 R62, P5, PT, R15, R7.reuse, RZ ;  /* 0x000000070f3e7210 */ /* 0x080fe20007fbe0ff */
[----:B------:R-:W-:Y:S01]  /*17a90*/  STL [R1+0x59c], R68 ;  /* 0x00059c4401007387 */ /* 0x000fe20000100800 */
[-C--:B------:R-:W-:Y:S01]  /*17aa0*/  IADD3 R50, P6, PT, R13, R7.reuse, RZ ;  /* 0x000000070d327210 */ /* 0x080fe20007fde0ff */
[----:B------:R-:W0:Y:S01]  /*17ab0*/  LDCU UR47, c[0x0][0x3b0] ;  /* 0x00007600ff2f77ac */ /* 0x000e220008000800 */
[-C--:B------:R-:W-:Y:S01]  /*17ac0*/  LEA.HI.X.SX32 R44, R15, R6.reuse, 0x1, P5 ;  /* 0x000000060f2c7211 */ /* 0x080fe200028f0eff */
[----:B------:R-:W-:Y:S01]  /*17ad0*/  STL [R1+0x5dc], R20 ;  /* 0x0005dc1401007387 */ /* 0x000fe20000100800 */
[CC--:B------:R-:W-:Y:S01]  /*17ae0*/  IADD3 R58, P5, PT, R12.reuse, R7.reuse, RZ ;  /* 0x000000070c3a7210 */ /* 0x0c0fe20007fbe0ff */
[----:B------:R-:W0:Y:S02]  /*17af0*/  LDCU UR46, c[0x0][0x3b0] ;  /* 0x00007600ff2e77ac */ /* 0x000e240008000800 */
[----:B------:R-:W-:Y:S01]  /*17b00*/  STL [R1+0x598], R47 ;  /* 0x0005982f01007387 */ /* 0x000fe20000100800 */
[-C--:B------:R-:W-:Y:S01]  /*17b10*/  LEA.HI.X.SX32 R61, R13, R6.reuse, 0x1, P6 ;  /* 0x000000060d3d7211 */ /* 0x080fe200030f0eff */
[----:B------:R-:W0:Y:S02]  /*17b20*/  LDCU UR45, c[0x0][0x3b0] ;  /* 0x00007600ff2d77ac */ /* 0x000e240008000800 */
[----:B------:R-:W-:Y:S01]  /*17b30*/  STL [R1+0x61c], R42 ;  /* 0x00061c2a01007387 */ /* 0x000fe20000100800 */
[CC--:B------:R-:W-:Y:S01]  /*17b40*/  IADD3 R36, P6, PT, R11.reuse, R7.reuse, RZ ;  /* 0x000000070b247210 */ /* 0x0c0fe20007fde0ff */
[----:B------:R-:W0:Y:S02]  /*17b50*/  LDCU UR39, c[0x0][0x3b0] ;  /* 0x00007600ff2777ac */ /* 0x000e240008000800 */
[----:B------:R-:W-:Y:S01]  /*17b60*/  STL [R1+0x5d8], R55 ;  /* 0x0005d83701007387 */ /* 0x000fe20000100800 */
[-C--:B------:R-:W-:Y:S01]  /*17b70*/  LEA.HI.X.SX32 R56, R12, R6.reuse, 0x1, P5 ;  /* 0x000000060c387211 */ /* 0x080fe200028f0eff */
[----:B------:R-:W0:Y:S02]  /*17b80*/  LDCU UR38, c[0x0][0x3b0] ;  /* 0x00007600ff2677ac */ /* 0x000e240008000800 */
[----:B------:R-:W-:Y:S01]  /*17b90*/  STL [R1+0x65c], R62 ;  /* 0x00065c3e01007387 */ /* 0x000fe20000100800 */
[----:B------:R-:W-:Y:S01]  /*17ba0*/  IADD3 R33, P5, PT, R14, R7, RZ ;  /* 0x000000070e217210 */ /* 0x000fe20007fbe0ff */
[----:B------:R-:W0:Y:S02]  /*17bb0*/  LDCU UR37, c[0x0][0x3b0] ;  /* 0x00007600ff2577ac */ /* 0x000e240008000800 */
[----:B------:R-:W-:Y:S01]  /*17bc0*/  STL [R1+0x618], R59 ;  /* 0x0006183b01007387 */ /* 0x000fe20000100800 */
[----:B------:R-:W-:-:S03]  /*17bd0*/  LEA.HI.X.SX32 R38, R11, R6, 0x1, P6 ;  /* 0x000000060b267211 */ /* 0x000fc600030f0eff */
[----:B------:R-:W-:Y:S01]  /*17be0*/  STL [R1+0x69c], R50 ;  /* 0x00069c3201007387 */ /* 0x000fe20000100800 */
[----:B------:R-:W-:-:S03]  /*17bf0*/  IADD3 R31, P6, PT, R25, R7, RZ ;  /* 0x00000007191f7210 */ /* 0x000fc60007fde0ff */
[----:B------:R-:W-:Y:S04]  /*17c00*/  STL [R1+0x658], R44 ;  /* 0x0006582c01007387 */ /* 0x000fe80000100800 */
[----:B------:R-:W-:Y:S04]  /*17c10*/  STL [R1+0x6dc], R58 ;  /* 0x0006dc3a01007387 */ /* 0x000fe80000100800 */
[----:B------:R-:W-:Y:S04]  /*17c20*/  STL [R1+0x698], R61 ;  /* 0x0006983d01007387 */ /* 0x000fe80000100800 */
[----:B------:R-:W-:Y:S01]  /*17c30*/  STL [R1+0x71c], R36 ;  /* 0x00071c2401007387 */ /* 0x000fe20000100800 */
[----:B------:R-:W-:-:S03]  /*17c40*/  LEA.HI.X.SX32 R30, R25, R6, 0x1, P6 ;  /* 0x00000006191e7211 */ /* 0x000fc600030f0eff */
[----:B------:R-:W-:Y:S04]  /*17c50*/  STL [R1+0x6d8], R56 ;  /* 0x0006d83801007387 */ /* 0x000fe80000100800 */
[----:B------:R-:W-:Y:S04]  /*17c60*/  STL [R1+0x75c], R33 ;  /* 0x00075c2101007387 */ /* 0x000fe80000100800 */
[----:B------:R-:W-:Y:S04]  /*17c70*/  STL [R1+0x718], R38 ;  /* 0x0007182601007387 */ /* 0x000fe80000100800 */
[----:B------:R-:W-:Y:S04]  /*17c80*/  STL [R1+0x79c], R31 ;  /* 0x00079c1f01007387 */ /* 0x000fe80000100800 */
[----:B------:R-:W2:Y:S01]  /*17c90*/  LDL.LU R25, [R1+0x19c] ;  /* 0x00019c0001197983 */ /* 0x000ea20000300800 */
[----:B------:R-:W-:-:S02]  /*17ca0*/  LEA.HI.X.SX32 R35, R14, R6, 0x1, P5 ;  /* 0x000000060e237211 */ /* 0x000fc400028f0eff */
[CC--:B------:R-:W-:Y:S02]  /*17cb0*/  IADD3 R5, P5, PT, R24.reuse, R7.reuse, RZ ;  /* 0x0000000718057210 */ /* 0x0c0fe40007fbe0ff */
[-C--:B------:R-:W-:Y:S02]  /*17cc0*/  IADD3 R65, P6, PT, R23, R7.reuse, RZ ;  /* 0x0000000717417210 */ /* 0x080fe40007fde0ff */
[-C--:B------:R-:W-:Y:S02]  /*17cd0*/  LEA.HI.X.SX32 R29, R24, R6.reuse, 0x1, P5 ;  /* 0x00000006181d7211 */ /* 0x080fe400028f0eff */
[-C--:B------:R-:W-:Y:S01]  /*17ce0*/  IADD3 R37, P5, PT, R18, R7.reuse, RZ ;  /* 0x0000000712257210 */ /* 0x080fe20007fbe0ff */
[----:B------:R-:W-:Y:S01]  /*17cf0*/  IMAD R19, R41, UR36, RZ ;  /* 0x0000002429137c24 */ /* 0x000fe2000f8e02ff */
[-C--:B------:R-:W-:Y:S01]  /*17d00*/  LEA.HI.X.SX32 R4, R23, R6.reuse, 0x1, P6 ;  /* 0x0000000617047211 */ /* 0x080fe200030f0eff */
[----:B------:R-:W-:Y:S01]  /*17d10*/  IMAD R17, R39, UR35, RZ ;  /* 0x0000002327117c24 */ /* 0x000fe2000f8e02ff */
[-C--:B------:R-:W-:Y:S01]  /*17d20*/  IADD3 R88, P6, PT, R16, R7.reuse, RZ ;  /* 0x0000000710587210 */ /* 0x080fe20007fde0ff */
[----:B------:R-:W-:Y:S01]  /*17d30*/  IMAD R15, R49, UR34, RZ ;  /* 0x00000022310f7c24 */ /* 0x000fe2000f8e02ff */
[-C--:B------:R-:W-:Y:S01]  /*17d40*/  LEA.HI.X.SX32 R21, R18, R6.reuse, 0x1, P5 ;  /* 0x0000000612157211 */ /* 0x080fe200028f0eff */
[----:B------:R-:W-:Y:S01]  /*17d50*/  STL [R1+0x758], R35 ;  /* 0x0007582301007387 */ /* 0x000fe20000100800 */
        /* <DEDUP_REMOVED lines=13> */
[----:B------:R-:W0:Y:S01]  /*17e30*/  LDC R24, c[0x0][0x3a0] ;  /* 0x0000e800ff187b82 */ /* 0x000e220000000800 */
[----:B------:R-:W-:Y:S01]  /*17e40*/  LEA.HI.X.SX32 R43, R17, R6, 0x1, P5 ;  /* 0x00000006112b7211 */ /* 0x000fe200028f0eff */
[----:B------:R-:W-:Y:S01]  /*17e50*/  STL [R1+0x7d8], R29 ;  /* 0x0007d81d01007387 */ /* 0x000fe20000100800 */
[----:B------:R-:W-:Y:S01]  /*17e60*/  IADD3 R48, P5, PT, R13, R7, RZ ;  /* 0x000000070d307210 */ /* 0x000fe20007fbe0ff */
[----:B------:R-:W-:-:S02]  /*17e70*/  IMAD R16, R78, UR30, RZ ;  /* 0x0000001e4e107c24 */ /* 0x000fc4000f8e02ff */
[----:B------:R-:W-:Y:S01]  /*17e80*/  IMAD R14, R76, UR29, RZ ;  /* 0x0000001d4c0e7c24 */ /* 0x000fe2000f8e02ff */
        /* <DEDUP_REMOVED lines=10> */
[-C--:B------:R-:W-:Y:S01]  /*17f30*/  IADD3 R46, P5, PT, R11, R7.reuse, RZ ;  /* 0x000000070b2e7210 */ /* 0x080fe20007fbe0ff */
[----:B------:R-:W0:Y:S02]  /*17f40*/  LDCU UR33, c[0x0][0x3b0] ;  /* 0x00007600ff2177ac */ /* 0x000e240008000800 */
[----:B------:R-:W-:Y:S01]  /*17f50*/  STL [R1+0x8dc], R40 ;  /* 0x0008dc2801007387 */ /* 0x000fe20000100800 */
[----:B------:R-:W-:Y:S01]  /*17f60*/  PRMT R92, RZ, 0x7610, R92 ;  /* 0x00007610ff5c7816 */ /* 0x000fe2000000005c */
        /* <DEDUP_REMOVED lines=8> */
[----:B------:R-:W-:Y:S01]  /*17ff0*/  LEA.HI.X.SX32 R60, R11, R6, 0x1, P5 ;  /* 0x000000060b3c7211 */ /* 0x000fe200028f0eff */
[----:B------:R-:W0:Y:S02]  /*18000*/  LDCU UR29, c[0x0][0x3b0] ;  /* 0x00007600ff1d77ac */ /* 0x000e240008000800 */
[----:B------:R-:W-:Y:S01]  /*18010*/  STL [R1+0x95c], R79 ;  /* 0x00095c4f01007387 */ /* 0x000fe20000100800 */
[----:B-1----:R-:W-:-:S03]  /*18020*/  IADD3 R0, P5, PT, R80, R7, RZ ;  /* 0x0000000750007210 */ /* 0x002fc60007fbe0ff */
[----:B------:R-:W-:Y:S04]  /*18030*/  STL [R1+0x918], R26 ;  /* 0x0009181a01007387 */ /* 0x000fe80000100800 */
[----:B------:R-:W-:Y:S01]  /*18040*/  STL [R1+0x99c], R89 ;  /* 0x00099c5901007387 */ /* 0x000fe20000100800 */
[----:B------:R-:W-:-:S03]  /*18050*/  LEA.HI.X.SX32 R52, R83, R6, 0x1, P6 ;  /* 0x0000000653347211 */ /* 0x000fc600030f0eff */
[----:B------:R-:W-:Y:S01]  /*18060*/  STL [R1+0x958], R43 ;  /* 0x0009582b01007387 */ /* 0x000fe20000100800 */
[----:B------:R-:W-:-:S03]  /*18070*/  IMAD R12, R74, UR22, RZ ;  /* 0x000000164a0c7c24 */ /* 0x000fc6000f8e02ff */
        /* <DEDUP_REMOVED lines=9> */
[----:B------:R-:W-:Y:S01]  /*18110*/  LEA.HI.X.SX32 R3, R14, R6, 0x1, P5 ;  /* 0x000000060e037211 */ /* 0x000fe200028f0eff */
[----:B------:R-:W1:Y:S02]  /*18120*/  LDCU UR28, c[0x0][0x3b0] ;  /* 0x00007600ff1c77ac */ /* 0x000e640008000800 */
[----:B------:R-:W-:Y:S01]  /*18130*/  STL [R1+0x9d8], R73 ;  /* 0x0009d84901007387 */ /* 0x000fe20000100800 */
[----:B------:R-:W-:Y:S01]  /*18140*/  PRMT R93, RZ, 0x7610, R93 ;  /* 0x00007610ff5d7816 */ /* 0x000fe2000000005d */
[----:B------:R-:W0:Y:S02]  /*18150*/  LDCU UR23, c[0x0][0x3b0] ;  /* 0x00007600ff1777ac */ /* 0x000e240008000800 */
[----:B------:R-:W-:Y:S01]  /*18160*/  STL [R1+0xa4c], R46 ;  /* 0x000a4c2e01007387 */ /* 0x000fe20000100800 */
[-C--:B------:R-:W-:Y:S01]  /*18170*/  IADD3 R32, P6, PT, R12, R7.reuse, RZ ;  /* 0x000000070c207210 */ /* 0x080fe20007fde0ff */
[----:B------:R-:W0:Y:S02]  /*18180*/  LDCU UR22, c[0x0][0x3b0] ;  /* 0x00007600ff1677ac */ /* 0x000e240008000800 */
[----:B------:R-:W-:Y:S04]  /*18190*/  STL [R1+0xa10], R57 ;  /* 0x000a103901007387 */ /* 0x000fe80000100800 */
[----:B------:R-:W-:Y:S01]  /*181a0*/  STL [R1+0x284], R8 ;  /* 0x0002840801007387 */ /* 0x000fe20000100800 */
[----:B------:R-:W-:-:S03]  /*181b0*/  IADD3 R28, P5, PT, R11, R7, RZ ;  /* 0x000000070b1c7210 */ /* 0x000fc60007fbe0ff */
[----:B------:R-:W-:Y:S04]  /*181c0*/  STL [R1+0xa48], R60 ;  /* 0x000a483c01007387 */ /* 0x000fe80000100800 */
        /* <DEDUP_REMOVED lines=8> */
[----:B------:R-:W3:Y:S04]  /*18250*/  LDL R12, [R1+0x274] ;  /* 0x00027400010c7983 */ /* 0x000ee80000100800 */
[----:B------:R-:W-:Y:S04]  /*18260*/  STL [R1+0x360], R3 ;  /* 0x0003600301007387 */ /* 0x000fe80000100800 */
[----:B------:R-:W-:Y:S04]  /*18270*/  STL [R1+0x3e4], R28 ;  /* 0x0003e41c01007387 */ /* 0x000fe80000100800 */
[----:B------:R-:W-:Y:S01]  /*18280*/  STL [R1+0x3a0], R34 ;  /* 0x0003a02201007387 */ /* 0x000fe20000100800 */
[----:B--2---:R-:W-:-:S02]  /*18290*/  ISETP.GE.AND P6, PT, R25, RZ, PT ;  /* 0x000000ff1900720c */ /* 0x004fc40003fc6270 */
[-C--:B------:R-:W-:Y:S02]  /*182a0*/  LEA.HI.X.SX32 R25, R11, R6.reuse, 0x1, P5 ;  /* 0x000000060b197211 */ /* 0x080fe400028f0eff */
[C---:B------:R-:W-:Y:S01]  /*182b0*/  IADD3 R23, P5, PT, R13.reuse, R7, RZ ;  /* 0x000000070d177210 */ /* 0x040fe20007fbe0ff */
[----:B0-----:R-:W-:Y:S02]  /*182c0*/  VIADD R11, R24, 0xffffff80 ;  /* 0xffffff80180b7836 */ /* 0x001fe40000000000 */
[----:B------:R-:W-:Y:S01]  /*182d0*/  STL [R1+0x3e0], R25 ;  /* 0x0003e01901007387 */ /* 0x000fe20000100800 */
[----:B------:R-:W-:-:S03]  /*182e0*/  LEA.HI.X.SX32 R24, R13, R6, 0x1, P5 ;  /* 0x000000060d187211 */ /* 0x000fc600028f0eff */
[----:B------:R-:W-:Y:S04]  /*182f0*/  STL [R1+0x424], R23 ;  /* 0x0004241701007387 */ /* 0x000fe80000100800 */
[----:B------:R-:W3:Y:S04]  /*18300*/  LDL R13, [R1+0x270] ;  /* 0x00027000010d7983 */ /* 0x000ee80000100800 */
[----:B---3--:R-:W2:Y:S04]  /*18310*/  @P0 LDG.E.U8 R92, desc[UR42][R12.64] ;  /* 0x0000002a0c5c0981 */ /* 0x008ea8000c1e1100 */
[----:B------:R-:W-:Y:S04]  /*18320*/  STL [R1+0x420], R24 ;  /* 0x0004201801007387 */ /* 0x000fe80000100800 */
[----:B--2---:R0:W-:Y:S04]  /*18330*/  STL [R1+0x178], R92 ;  /* 0x0001785c01007387 */ /* 0x0041e80000100800 */
[----:B0-----:R-:W2:Y:S04]  /*18340*/  LDL.LU R92, [R1+0x1258] ;  /* 0x00125800015c7983 */ /* 0x001ea80000300800 */
[----:B------:R-:W3:Y:S04]  /*18350*/  LDL R12, [R1+0x2b0] ;  /* 0x0002b000010c7983 */ /* 0x000ee80000100800 */
[----:B------:R-:W3:Y:S02]  /*18360*/  LDL R13, [R1+0x2b4] ;  /* 0x0002b400010d7983 */ /* 0x000ee40000100800 */
[----:B---3--:R-:W-:-:S04]  /*18370*/  @P0 LOP3.LUT R13, R13, R12, RZ, 0x3c, !PT ;  /* 0x0000000c0d0d0212 */ /* 0x008fc800078e3cff */
[----:B------:R-:W-:-:S04]  /*18380*/  @P0 LOP3.LUT R12, R13, R12, RZ, 0x3c, !PT ;  /* 0x0000000c0d0c0212 */ /* 0x000fc800078e3cff */
[----:B------:R-:W-:-:S05]  /*18390*/  @P0 LOP3.LUT R13, R13, R12, RZ, 0x3c, !PT ;  /* 0x0000000c0d0d0212 */ /* 0x000fca00078e3cff */
[----:B------:R-:W3:Y:S04]  /*183a0*/  @P0 LDG.E.U8 R93, desc[UR42][R12.64] ;  /* 0x0000002a0c5d0981 */ /* 0x000ee8000c1e1100 */
[----:B---3--:R0:W-:Y:S04]  /*183b0*/  STL [R1+0x174], R93 ;  /* 0x0001745d01007387 */ /* 0x0081e80000100800 */
[----:B0-----:R-:W3:Y:S04]  /*183c0*/  LDL.LU R93, [R1+0x1254] ;  /* 0x00125400015d7983 */ /* 0x001ee80000300800 */
[----:B------:R-:W3:Y:S04]  /*183d0*/  LDL R12, [R1+0x2f0] ;  /* 0x0002f000010c7983 */ /* 0x000ee80000100800 */
[----:B------:R-:W3:Y:S01]  /*183e0*/  LDL R13, [R1+0x2f4] ;  /* 0x0002f400010d7983 */ /* 0x000ee20000100800 */
[----:B--2---:R-:W-:-:S02]  /*183f0*/  PRMT R92, RZ, 0x7610, R92 ;  /* 0x00007610ff5c7816 */ /* 0x004fc4000000005c */
[----:B---3--:R-:W-:-:S04]  /*18400*/  @P0 LOP3.LUT R13, R13, R12, RZ, 0x3c, !PT ;  /* 0x0000000c0d0d0212 */ /* 0x008fc800078e3cff */
[----:B------:R-:W-:-:S04]  /*18410*/  @P0 LOP3.LUT R12, R13, R12, RZ, 0x3c, !PT ;  /* 0x0000000c0d0c0212 */ /* 0x000fc800078e3cff */
[----:B------:R-:W-:-:S05]  /*18420*/  @P0 LOP3.LUT R13, R13, R12, RZ, 0x3c, !PT ;  /* 0x0000000c0d0d0212 */ /* 0x000fca00078e3cff */
[----:B------:R-:W2:Y:S04]  /*18430*/  @P0 LDG.E.U8 R92, desc[UR42][R12.64] ;  /* 0x0000002a0c5c0981 */ /* 0x000ea8000c1e1100 */
[----:B--2---:R0:W-:Y:S04]  /*18440*/  STL [R1+0x16c], R92 ;  /* 0x00016c5c01007387 */ /* 0x0041e80000100800 */
[----:B0-----:R-:W2:Y:S04]  /*18450*/  LDL.LU R92, [R1+0x1250] ;  /* 0x00125000015c7983 */ /* 0x001ea80000300800 */
[----:B------:R-:W3:Y:S04]  /*18460*/  LDL R12, [R1+0x350] ;  /* 0x00035000010c7983 */ /* 0x000ee80000100800 */
[----:B------:R-:W3:Y:S01]  /*18470*/  LDL R13, [R1+0x354] ;  /* 0x00035400010d7983 */ /* 0x000ee20000100800 */
[----:B------:R-:W-:-:S02]  /*18480*/  PRMT R93, RZ, 0x7610, R93 ;  /* 0x00007610ff5d7816 */ /* 0x000fc4000000005d */
        /* <DEDUP_REMOVED lines=24> */
[----:B------:R-:W2:Y:S04]  /*18610*/  LDL R12, [R1+0x410] ;  /* 0x00041000010c7983 */ /* 0x000ea80000100800 */
[----:B------:R-:W2:Y:S01]  /*18620*/  LDL R13, [R1+0x414] ;  /* 0x00041400010d7983 */ /* 0x000ea20000100800 */
[----:B------:R-:W-:-:S02]  /*18630*/  PRMT R17, RZ, 0x7610, R17 ;  /* 0x00007610ff117816 */ /* 0x000fc40000000011 */
[----:B--2---:R-:W-:-:S04]  /*18640*/  @P0 LOP3.LUT R13, R13, R12, RZ, 0x3c, !PT ;  /* 0x0000000c0d0d0212 */ /* 0x004fc800078e3cff */
[----:B------:R-:W-:-:S04]  /*18650*/  @P0 LOP3.LUT R12, R13, R12, RZ, 0x3c, !PT ;  /* 0x0000000c0d0c0212 */ /* 0x000fc800078e3cff */
[----:B------:R-:W-:-:S05]  /*18660*/  @P0 LOP3.LUT R13, R13, R12, RZ, 0x3c, !PT ;  /* 0x0000000c0d0d0212 */ /* 0x000fca00078e3cff */
[----:B------:R0:W2:Y:S04]  /*18670*/  @P0 LDG.E.U8 R17, desc[UR42][R12.64] ;  /* 0x0000002a0c110981 */ /* 0x0000a8000c1e1100 */
[----:B------:R-:W0:Y:S04]  /*18680*/  LDL R12, [R1+0x450] ;  /* 0x00045000010c7983 */ /* 0x000e280000100800 */
[----:B------:R-:W0:Y:S01]  /*18690*/  LDL R13, [R1+0x454] ;  /* 0x00045400010d7983 */ /* 0x000e220000100800 */
[----:B---3--:R-:W-:Y:S02]  /*186a0*/  PRMT R93, RZ, 0x7610, R93 ;  /* 0x00007610ff5d7816 */ /* 0x008fe4000000005d */
[----:B0-----:R-:W-:-:S04]  /*186b0*/  @P0 LOP3.LUT R13, R13, R12, RZ, 0x3c, !PT ;  /* 0x0000000c0d0d0212 */ /* 0x001fc800078e3cff */
[----:B------:R-:W-:-:S04]  /*186c0*/  @P0 LOP3.LUT R12, R13, R12, RZ, 0x3c, !PT ;  /* 0x0000000c0d0c0212 */ /* 0x000fc800078e3cff */
[----:B------:R-:W-:-:S05]  /*186d0*/  @P0 LOP3.LUT R13, R13, R12, RZ, 0x3c, !PT ;  /* 0x0000000c0d0d0212 */ /* 0x000fca00078e3cff */
[----:B------:R-:W3:Y:S04]  /*186e0*/  @P0 LDG.E.U8 R93, desc[UR42][R12.64] ;  /* 0x0000002a0c5d0981 */ /* 0x000ee8000c1e1100 */
[----:B--2---:R0:W-:Y:S04]  /*186f0*/  STL [R1+0x158], R17 ;  /* 0x0001581101007387 */ /* 0x0041e80000100800 */
[----:B0-----:R-:W2:Y:S04]  /*18700*/  LDL R17, [R1+0x614] ;  /* 0x0006140001117983 */ /* 0x001ea80000100800 */
        /* <DEDUP_REMOVED lines=8> */
[----:B------:R-:W2:Y:S04]  /*18790*/  @P0 LDG.E.U8 R92, desc[UR42][R12.64] ;  /* 0x0000002a0c5c0981 */ /* 0x000ea8000c1e1100 */
[----:B--2---:R0:W-:Y:S04]  /*187a0*/  STL [R1+0x148], R92 ;  /* 0x0001485c01007387 */ /* 0x0041e80000100800 */
[----:B0-----:R-:W2:Y:S04]  /*187b0*/  LDL.LU R92, [R1+0x123c] ;  /* 0x00123c00015c7983 */ /* 0x001ea80000300800 */
[----:B------:R-:W2:Y:S04]  /*187c0*/  LDL R12, [R1+0x4d0] ;  /* 0x0004d000010c7983 */ /* 0x000ea80000100800 */
[----:B------:R-:W2:Y:S01]  /*187d0*/  LDL R13, [R1+0x4d4] ;  /* 0x0004d400010d7983 */ /* 0x000ea20000100800 */
[----:B---3--:R-:W-:-:S02]  /*187e0*/  PRMT R93, RZ, 0x7610, R93 ;  /* 0x00007610ff5d7816 */ /* 0x008fc4000000005d */
[----:B--2---:R-:W-:-:S04]  /*187f0*/  @P0 LOP3.LUT R13, R13, R12, RZ, 0x3c, !PT ;  /* 0x0000000c0d0d0212 */ /* 0x004fc800078e3cff */
        /* <DEDUP_REMOVED lines=38> */
[----:B------:R-:W2:Y:S01]  /*18a60*/  @P0 LDG.E.U8 R93, desc[UR42][R12.64] ;  /* 0x0000002a0c5d0981 */ /* 0x000ea2000c1e1100 */
[----:B------:R-:W-:-:S03]  /*18a70*/  PRMT R92, RZ, 0x7610, R92 ;  /* 0x00007610ff5c7816 */ /* 0x000fc6000000005c */
[----:B--2---:R0:W-:Y:S04]  /*18a80*/  STL [R1+0x44], R93 ;  /* 0x0000445d01007387 */ /* 0x0041e80000100800 */
[----:B0-----:R-:W2:Y:S04]  /*18a90*/  LDL.LU R93, [R1+0x1228] ;  /* 0x00122800015d7983 */ /* 0x001ea80000300800 */
[----:B------:R-:W3:Y:S01]  /*18aa0*/  LDL R13, [R1+0x610] ;  /* 0x00061000010d7983 */ /* 0x000ee20000100800 */
[----:B------:R-:W-:-:S03]  /*18ab0*/  @P0 IMAD.MOV.U32 R12, RZ, RZ, R17 ;  /* 0x000000ffff0c0224 */ /* 0x000fc600078e0011 */
[----:B------:R-:W2:Y:S04]  /*18ac0*/  LDL R17, [R1+0x7d4] ;  /* 0x0007d40001117983 */ /* 0x000ea80000100800 */
[----:B---3--:R-:W3:Y:S04]  /*18ad0*/  @P0 LDG.E.U8 R92, desc[UR42][R12.64] ;  /* 0x0000002a0c5c0981 */ /* 0x008ee8000c1e1100 */
        /* <DEDUP_REMOVED lines=18> */
[----:B------:R-:W2:Y:S04]  /*18c00*/  LDL R12, [R1+0x6d0] ;  /* 0x0006d000010c7983 */ /* 0x000ea80000100800 */
[----:B------:R-:W2:Y:S01]  /*18c10*/  LDL R13, [R1+0x6d4] ;  /* 0x0006d400010d7983 */ /* 0x000ea20000100800 */
[----:B------:R-:W-:-:S03]  /*18c20*/  PRMT R18, RZ, 0x7610, R18 ;  /* 0x00007610ff127816 */ /* 0x000fc60000000012 */
[----:B---3--:R0:W-:Y:S01]  /*18c30*/  STL [R1+0x38], R70 ;  /* 0x0000384601007387 */ /* 0x0081e20000100800 */
[----:B------:R-:W-:-:S03]  /*18c40*/  PRMT R83, RZ, 0x7610, R83 ;  /* 0x00007610ff537816 */ /* 0x000fc60000000053 */
[----:B0-----:R-:W3:Y:S01]  /*18c50*/  LDL R70, [R1+0x854] ;  /* 0x0008540001467983 */ /* 0x001ee20000100800 */
[----:B--2---:R-:W-:-:S04]  /*18c60*/  @P0 LOP3.LUT R13, R13, R12, RZ, 0x3c, !PT ;  /* 0x0000000c0d0d0212 */ /* 0x004fc800078e3cff */
[----:B------:R-:W-:-:S04]  /*18c70*/  @P0 LOP3.LUT R12, R13, R12, RZ, 0x3c, !PT ;  /* 0x0000000c0d0c0212 */ /* 0x000fc800078e3cff */
[----:B------:R-:W-:-:S05]  /*18c80*/  @P0 LOP3.LUT R13, R13, R12, RZ, 0x3c, !PT ;  /* 0x0000000c0d0d0212 */ /* 0x000fca00078e3cff */
[----:B------:R-:W2:Y:S04]  /*18c90*/  @P0 LDG.E.U8 R18, desc[UR42][R12.64] ;  /* 0x0000002a0c120981 */ /* 0x000ea8000c1e1100 */
[----:B------:R-:W3:Y:S04]  /*18ca0*/  LDL R12, [R1+0x710] ;  /* 0x00071000010c7983 */ /* 0x000ee80000100800 */
[----:B------:R-:W3:Y:S04]  /*18cb0*/  LDL R13, [R1+0x714] ;  /* 0x00071400010d7983 */ /* 0x000ee80000100800 */
[----:B--2---:R0:W-:Y:S01]  /*18cc0*/  STL [R1+0x34], R18 ;  /* 0x0000341201007387 */ /* 0x0041e20000100800 */
[----:B------:R-:W-:-:S03]  /*18cd0*/  PRMT R92, RZ, 0x7610, R92 ;  /* 0x00007610ff5c7816 */ /* 0x000fc6000000005c */
[----:B0-----:R-:W2:Y:S01]  /*18ce0*/  LDL R18, [R1+0x894] ;  /* 0x0008940001127983 */ /* 0x001ea20000100800 */
[----:B---3--:R-:W-:-:S04]  /*18cf0*/  @P0 LOP3.LUT R13, R13, R12, RZ, 0x3c, !PT ;  /* 0x0000000c0d0d0212 */ /* 0x008fc800078e3cff */
[----:B------:R-:W-:-:S04]  /*18d00*/  @P0 LOP3.LUT R12, R13, R12, RZ, 0x3c, !PT ;  /* 0x0000000c0d0c0212 */ /* 0x000fc800078e3cff */
[----:B------:R-:W-:-:S05]  /*18d10*/  @P0 LOP3.LUT R13, R13, R12, RZ, 0x3c, !PT ;  /* 0x0000000c0d0d0212 */ /* 0x000fca00078e3cff */
[----:B------:R0:W3:Y:S04]  /*18d20*/  @P0 LDG.E.U8 R83, desc[UR42][R12.64] ;  /* 0x0000002a0c530981 */ /* 0x0000e8000c1e1100 */
[----:B------:R-:W0:Y:S04]  /*18d30*/  LDL R12, [R1+0x750] ;  /* 0x00075000010c7983 */ /* 0x000e280000100800 */
[----:B------:R-:W0:Y:S02]  /*18d40*/  LDL R13, [R1+0x754] ;  /* 0x00075400010d7983 */ /* 0x000e240000100800 */
[----:B0-----:R-:W-:-:S04]  /*18d50*/  @P0 LOP3.LUT R13, R13, R12, RZ, 0x3c, !PT ;  /* 0x0000000c0d0d0212 */ /* 0x001fc800078e3cff */
[----:B------:R-:W-:-:S04]  /*18d60*/  @P0 LOP3.LUT R12, R13, R12, RZ, 0x3c, !PT ;  /* 0x0000000c0d0c0212 */ /* 0x000fc800078e3cff */
[----:B------:R-:W-:-:S05]  /*18d70*/  @P0 LOP3.LUT R13, R13, R12, RZ, 0x3c, !PT ;  /* 0x0000000c0d0d0212 */ /* 0x000fca00078e3cff */
[----:B------:R-:W2:Y:S04]  /*18d80*/  @P0 LDG.E.U8 R92, desc[UR42][R12.64] ;  /* 0x0000002a0c5c0981 */ /* 0x000ea8000c1e1100 */
[----:B---3--:R0:W-:Y:S04]  /*18d90*/  STL [R1+0x30], R83 ;  /* 0x0000305301007387 */ /* 0x0081e80000100800 */
[----:B0-----:R-:W3:Y:S04]  /*18da0*/  LDL R83, [R1+0x8d0] ;  /* 0x0008d00001537983 */ /* 0x001ee80000100800 */
[----:B--2---:R0:W-:Y:S04]  /*18db0*/  STL [R1+0x28], R92 ;  /* 0x0000285c01007387 */ /* 0x0041e80000100800 */
[----:B0-----:R-:W2:Y:S04]  /*18dc0*/  LDL.LU R92, [R1+0x121c] ;  /* 0x00121c00015c7983 */ /* 0x001ea80000300800 */
[----:B------:R-:W2:Y:S04]  /*18dd0*/  LDL R12, [R1+0x790] ;  /* 0x00079000010c7983 */ /* 0x000ea80000100800 */
[----:B------:R-:W2:Y:S01]  /*18de0*/  LDL R13, [R1+0x794] ;  /* 0x00079400010d7983 */ /* 0x000ea20000100800 */
[----:B------:R-:W-:-:S02]  /*18df0*/  PRMT R93, RZ, 0x7610, R93 ;  /* 0x00007610ff5d7816 */ /* 0x000fc4000000005d */
[----:B--2---:R-:W-:-:S04]  /*18e00*/  @P0 LOP3.LUT R13, R13, R12, RZ, 0x3c, !PT ;  /* 0x0000000c0d0d0212 */ /* 0x004fc800078e3cff */
[----:B------:R-:W-:-:S04]  /*18e10*/  @P0 LOP3.LUT R12, R13, R12, RZ, 0x3c, !PT ;  /* 0x0000000c0d0c0212 */ /* 0x000fc800078e3cff */
[----:B------:R-:W-:-:S05]  /*18e20*/  @P0 LOP3.LUT R13, R13, R12, RZ, 0x3c, !PT ;  /* 0x0000000c0d0d0212 */ /* 0x000fca00078e3cff */
[----:B------:R-:W2:Y:S01]  /*18e30*/  @P0 LDG.E.U8 R93, desc[UR42][R12.64] ;  /* 0x0000002a0c5d0981 */ /* 0x000ea2000c1e1100 */
[----:B------:R-:W-:-:S03]  /*18e40*/  PRMT R19, RZ, 0x7610, R19 ;  /* 0x00007610ff137816 */ /* 0x000fc60000000013 */
[----:B--2---:R0:W-:Y:S04]  /*18e50*/  STL [R1+0x24], R93 ;  /* 0x0000245d01007387 */ /* 0x0041e80000100800 */
[----:B0-----:R-:W2:Y:S04]  /*18e60*/  LDL.LU R93, [R1+0x1218] ;  /* 0x00121800015d7983 */ /* 0x001ea80000300800 */
[----:B------:R-:W2:Y:S01]  /*18e70*/  LDL R13, [R1+0x7d0] ;  /* 0x0007d000010d7983 */ /* 0x000ea20000100800 */
[----:B------:R-:W-:Y:S01]  /*18e80*/  @P0 IMAD.MOV.U32 R12, RZ, RZ, R17 ;  /* 0x000000ffff0c0224 */ /* 0x000fe200078e0011 */
[----:B------:R-:W-:-:S02]  /*18e90*/  PRMT R92, RZ, 0x7610, R92 ;  /* 0x00007610ff5c7816 */ /* 0x000fc4000000005c */
[----:B------:R-:W3:Y:S04]  /*18ea0*/  LDL R17, [R1+0x954] ;  /* 0x0009540001117983 */ /* 0x000ee80000100800 */
[----:B--2---:R0:W2:Y:S04]  /*18eb0*/  @P0 LDG.E.U8 R19, desc[UR42][R12.64] ;  /* 0x0000002a0c130981 */ /* 0x0040a8000c1e1100 */
[----:B------:R-:W0:Y:S04]  /*18ec0*/  LDL R12, [R1+0x810] ;  /* 0x00081000010c7983 */ /* 0x000e280000100800 */
[----:B------:R-:W0:Y:S02]  /*18ed0*/  LDL R13, [R1+0x814] ;  /* 0x00081400010d7983 */ /* 0x000e240000100800 */
        /* <DEDUP_REMOVED lines=8> */
[----:B------:R-:W2:Y:S01]  /*18f60*/  LDL R13, [R1+0x850] ;  /* 0x00085000010d7983 */ /* 0x000ea20000100800 */
[----:B------:R-:W-:Y:S01]  /*18f70*/  PRMT R93, RZ, 0x7610, R93 ;  /* 0x00007610ff5d7816 */ /* 0x000fe2000000005d */
[----:B------:R-:W-:-:S02]  /*18f80*/  @P0 IMAD.MOV.U32 R12, RZ, RZ, R70 ;  /* 0x000000ffff0c0224 */ /* 0x000fc400078e0046 */
[----:B------:R-:W3:Y:S04]  /*18f90*/  LDL R70, [R1+0x9d0] ;  /* 0x0009d00001467983 */ /* 0x000ee80000100800 */
[----:B--2---:R-:W2:Y:S01]  /*18fa0*/  @P0 LDG.E.U8 R93, desc[UR42][R12.64] ;  /* 0x0000002a0c5d0981 */ /* 0x004ea2000c1e1100 */
[----:B------:R-:W-:-:S03]  /*18fb0*/  PRMT R16, RZ, 0x7610, R16 ;  /* 0x00007610ff107816 */ /* 0x000fc60000000010 */
[----:B--2---:R0:W-:Y:S04]  /*18fc0*/  STL [R1+0x18], R93 ;  /* 0x0000185d01007387 */ /* 0x0041e80000100800 */
[----:B0-----:R-:W2:Y:S04]  /*18fd0*/  LDL.LU R93, [R1+0x1210] ;  /* 0x00121000015d7983 */ /* 0x001ea80000300800 */
[----:B------:R-:W2:Y:S01]  /*18fe0*/  LDL R13, [R1+0x890] ;  /* 0x00089000010d7983 */ /* 0x000ea20000100800 */
[----:B------:R-:W-:Y:S01]  /*18ff0*/  @P0 IMAD.MOV.U32 R12, RZ, RZ, R18 ;  /* 0x000000ffff0c0224 */ /* 0x000fe200078e0012 */
[----:B------:R-:W-:-:S02]  /*19000*/  PRMT R14, RZ, 0x7610, R14 ;  /* 0x00007610ff0e7816 */ /* 0x000fc4000000000e */
[----:B------:R-:W3:Y:S04]  /*19010*/  LDL R18, [R1+0xa08] ;  /* 0x000a080001127983 */ /* 0x000ee80000100800 */
[----:B--2---:R0:W2:Y:S02]  /*19020*/  @P0 LDG.E.U8 R16, desc[UR42][R12.64] ;  /* 0x0000002a0c100981 */ /* 0x0040a4000c1e1100 */
[----:B0-----:R-:W-:Y:S02]  /*19030*/  @P0 IMAD.MOV.U32 R12, RZ, RZ, R93 ;  /* 0x000000ffff0c0224 */ /* 0x001fe400078e005d */
[----:B------:R-:W-:Y:S01]  /*19040*/  @P0 IMAD.MOV.U32 R13, RZ, RZ, R83 ;  /* 0x000000ffff0d0224 */ /* 0x000fe200078e0053 */
[----:B------:R-:W-:Y:S01]  /*19050*/  PRMT R15, RZ, 0x7610, R15 ;  /* 0x00007610ff0f7816 */ /* 0x000fe2000000000f */
[----:B------:R-:W2:Y:S04]  /*19060*/  LDL.LU R93, [R1+0x120c] ;  /* 0x00120c00015d7983 */ /* 0x000ea80000300800 */
[----:B------:R3:W2:Y:S02]  /*19070*/  @P0 LDG.E.U8 R14, desc[UR42][R12.64] ;  /* 0x0000002a0c0e0981 */ /* 0x0006a4000c1e1100 */
[----:B---3--:R-:W-:-:S02]  /*19080*/  @P0 IMAD.MOV.U32 R12, RZ, RZ, R92 ;  /* 0x000000ffff0c0224 */ /* 0x008fc400078e005c */
[----:B------:R-:W-:-:S05]  /*19090*/  @P0 IMAD.MOV.U32 R13, RZ, RZ, R91 ;  /* 0x000000ffff0d0224 */ /* 0x000fca00078e005b */
[----:B------:R0:W3:Y:S04]  /*190a0*/  @P0 LDG.E.U8 R15, desc[UR42][R12.64] ;  /* 0x0000002a0c0f0981 */ /* 0x0000e8000c1e1100 */
[----:B--2---:R2:W-:Y:S04]  /*190b0*/  STL [R1+0xc], R14 ;  /* 0x00000c0e01007387 */ /* 0x0045e80000100800 */
[----:B--2---:R-:W2:Y:S04]  /*190c0*/  LDL R14, [R1+0xa40] ;  /* 0x000a4000010e7983 */ /* 0x004ea80000100800 */
[----:B------:R0:W-:Y:S04]  /*190d0*/  STL [R1+0x10], R16 ;  /* 0x0000101001007387 */ /* 0x0001e80000100800 */
[----:B0-----:R-:W2:Y:S04]  /*190e0*/  LDL R16, [R1+0xa44] ;  /* 0x000a440001107983 */ /* 0x001ea80000100800 */
[----:B------:R-:W2:Y:S04]  /*190f0*/  LDL.LU R91, [R1+0x1208] ;  /* 0x00120800015b7983 */ /* 0x000ea80000300800 */
[----:B------:R-:W2:Y:S04]  /*19100*/  LDL.LU R92, [R1+0x1204] ;  /* 0x00120400015c7983 */ /* 0x000ea80000300800 */
[----:B------:R-:W2:Y:S01]  /*19110*/  LDL R13, [R1+0x950] ;  /* 0x00095000010d7983 */ /* 0x000ea20000100800 */
[----:B------:R-:W-:Y:S01]  /*19120*/  ISETP.GE.U32.AND P5, PT, R11, 0x7fffff01, PT ;  /* 0x7fffff010b00780c */ /* 0x000fe20003fa6070 */
[----:B------:R-:W-:Y:S01]  /*19130*/  @P0 IMAD.MOV.U32 R12, RZ, RZ, R17 ;  /* 0x000000ffff0c0224 */ /* 0x000fe200078e0011 */
[----:B------:R-:W-:Y:S01]  /*19140*/  PRMT R11, RZ, 0x7610, R11 ;  /* 0x00007610ff0b7816 */ /* 0x000fe2000000000b */
[----:B------:R-:W3:Y:S01]  /*19150*/  LDL R83, [R1+0x278] ;  /* 0x0002780001537983 */ /* 0x000ee20000100800 */
[----:B------:R-:W-:-:S04]  /*19160*/  PRMT R93, RZ, 0x7610, R93 ;  /* 0x00007610ff5d7816 */ /* 0x000fc8000000005d */
[----:B--2---:R0:W2:Y:S02]  /*19170*/  @P0 LDG.E.U8 R11, desc[UR42][R12.64] ;  /* 0x0000002a0c0b0981 */ /* 0x0040a4000c1e1100 */
[----:B0-----:R-:W-:Y:S02]  /*19180*/  @P0 IMAD.MOV.U32 R12, RZ, RZ, R90 ;  /* 0x000000ffff0c0224 */ /* 0x001fe400078e005a */
[----:B------:R-:W-:-:S05]  /*19190*/  @P0 IMAD.MOV.U32 R13, RZ, RZ, R19 ;  /* 0x000000ffff0d0224 */ /* 0x000fca00078e0013 */
[----:B------:R0:W2:Y:S01]  /*191a0*/  @P0 LDG.E.U8 R93, desc[UR42][R12.64] ;  /* 0x0000002a0c5d0981 */ /* 0x0000a2000c1e1100 */
[----:B------:R-:W-:-:S03]  /*191b0*/  PRMT R92, RZ, 0x7610, R92 ;  /* 0x00007610ff5c7816 */ /* 0x000fc6000000005c */
[----:B---3--:R3:W-:Y:S01]  /*191c0*/  STL [R1+0x8], R15 ;  /* 0x0000080f01007387 */ /* 0x0087e20000100800 */
[----:B0-----:R-:W-:Y:S02]  /*191d0*/  @P0 IMAD.MOV.U32 R12, RZ, RZ, R87 ;  /* 0x000000ffff0c0224 */ /* 0x001fe400078e0057 */
[----:B------:R-:W-:Y:S01]  /*191e0*/  @P0 IMAD.MOV.U32 R13, RZ, RZ, R70 ;  /* 0x000000ffff0d0224 */ /* 0x000fe200078e0046 */
[----:B---3--:R-:W3:Y:S04]  /*191f0*/  LDL R15, [R1+0x27c] ;  /* 0x00027c00010f7983 */ /* 0x008ee80000100800 */
[----:B------:R-:W3:Y:S04]  /*19200*/  LDL.LU R90, [R1+0x1200] ;  /* 0x00120000015a7983 */ /* 0x000ee80000300800 */
[----:B------:R-:W4:Y:S04]  /*19210*/  LDL R17, [R1+0x2b8] ;  /* 0x0002b80001117983 */ /* 0x000f280000100800 */
[----:B------:R0:W4:Y:S04]  /*19220*/  @P0 LDG.E.U8 R92, desc[UR42][R12.64] ;  /* 0x0000002a0c5c0981 */ /* 0x000128000c1e1100 */
[----:B--2---:R2:W-:Y:S04]  /*19230*/  STL [R1+0x10a8], R93 ;  /* 0x0010a85d01007387 */ /* 0x0045e80000100800 */
[----:B------:R-:W2:Y:S01]  /*19240*/  LDL.LU R87, [R1+0x11fc] ;  /* 0x0011fc0001577983 */ /* 0x000ea20000300800 */
[----:B------:R-:W-:Y:S01]  /*19250*/  PRMT R91, RZ, 0x7610, R91 ;  /* 0x00007610ff5b7816 */ /* 0x000fe2000000005b */
[----:B0-----:R-:W-:-:S02]  /*19260*/  @P0 IMAD.MOV.U32 R12, RZ, RZ, R86 ;  /* 0x000000ffff0c0224 */ /* 0x001fc400078e0056 */
[----:B------:R-:W-:Y:S01]  /*19270*/  @P0 IMAD.MOV.U32 R13, RZ, RZ, R18 ;  /* 0x000000ffff0d0224 */ /* 0x000fe200078e0012 */
[----:B------:R-:W2:Y:S04]  /*19280*/  LDL R19, [R1+0x2fc] ;  /* 0x0002fc0001137983 */ /* 0x000ea80000100800 */
[----:B------:R0:W2:Y:S01]  /*19290*/  @P0 LDG.E.U8 R91, desc[UR42][R12.64] ;  /* 0x0000002a0c5b0981 */ /* 0x0000a2000c1e1100 */
[----:B---3--:R-:W-:Y:S01]  /*192a0*/  PRMT R90, RZ, 0x7610, R90 ;  /* 0x00007610ff5a7816 */ /* 0x008fe2000000005a */
[----:B0-----:R-:W-:Y:S02]  /*192b0*/  @P0 IMAD.MOV.U32 R12, RZ, RZ, R16 ;  /* 0x000000ffff0c0224 */ /* 0x001fe400078e0010 */
[----:B------:R-:W-:Y:S01]  /*192c0*/  @P0 IMAD.MOV.U32 R13, RZ, RZ, R14 ;  /* 0x000000ffff0d0224 */ /* 0x000fe200078e000e */
[----:B----4-:R-:W-:Y:S04]  /*192d0*/  STL [R1+0x10ac], R92 ;  /* 0x0010ac5c01007387 */ /* 0x010fe80000100800 */
[----:B------:R-:W3:Y:S04]  /*192e0*/  LDL.LU R86, [R1+0x11f8] ;  /* 0x0011f80001567983 */ /* 0x000ee80000300800 */
[----:B------:R0:W4:Y:S04]  /*192f0*/  @P0 LDG.E.U8 R90, desc[UR42][R12.64] ;  /* 0x0000002a0c5a0981 */ /* 0x000128000c1e1100 */
[----:B------:R-:W4:Y:S04]  /*19300*/  LDL R70, [R1+0x358] ;  /* 0x0003580001467983 */ /* 0x000f280000100800 */
[----:B------:R-:W4:Y:S01]  /*19310*/  LDL R18, [R1+0x35c] ;  /* 0x00035c0001127983 */ /* 0x000f220000100800 */
[----:B0-----:R-:W-:-:S02]  /*19320*/  @P0 IMAD.MOV.U32 R12, RZ, RZ, R15 ;  /* 0x000000ffff0c0224 */ /* 0x001fc400078e000f */
[----:B------:R-:W-:Y:S01]  /*19330*/  @P0 IMAD.MOV.U32 R13, RZ, RZ, R83 ;  /* 0x000000ffff0d0224 */ /* 0x000fe200078e0053 */
[----:B--2---:R-:W-:-:S06]  /*19340*/  PRMT R87, RZ, 0x7610, R87 ;  /* 0x00007610ff577816 */ /* 0x004fcc0000000057 */
[----:B------:R0:W2:Y:S04]  /*19350*/  @P0 LDG.E.U8 R87, desc[UR42][R12.64] ;  /* 0x0000002a0c570981 */ /* 0x0000a8000c1e1100 */
[----:B------:R-:W-:Y:S04]  /*19360*/  STL [R1+0x10b0], R91 ;  /* 0x0010b05b01007387 */ /* 0x000fe80000100800 */
[----:B------:R-:W2:Y:S01]  /*19370*/  LDL R93, [R1+0x398] ;  /* 0x00039800015d7983 */ /* 0x000ea20000100800 */
[----:B0-----:R-:W-:Y:S02]  /*19380*/  @P0 IMAD.MOV.U32 R12, RZ, RZ, R82 ;  /* 0x000000ffff0c0224 */ /* 0x001fe400078e0052 */
[----:B------:R-:W-:Y:S01]  /*19390*/  @P0 IMAD.MOV.U32 R13, RZ, RZ, R17 ;  /* 0x000000ffff0d0224 */ /* 0x000fe200078e0011 */
[----:B------:R0:W-:Y:S01]  /*193a0*/  STL [R1+0x4], R11 ;  /* 0x0000040b01007387 */ /* 0x0001e20000100800 */
[----:B---3--:R-:W-:-:S03]  /*193b0*/  PRMT R86, RZ, 0x7610, R86 ;  /* 0x00007610ff567816 */ /* 0x008fc60000000056 */
[----:B0-----:R-:W3:Y:S04]  /*193c0*/  LDL R11, [R1+0x39c] ;  /* 0x00039c00010b7983 */ /* 0x001ee80000100800 */
[----:B----4-:R0:W-:Y:S04]  /*193d0*/  STL [R1+0x10b4], R90 ;  /* 0x0010b45a01007387 */ /* 0x0101e80000100800 */
[----:B------:R-:W4:Y:S04]  /*193e0*/  LDL R14, [R1+0x3dc] ;  /* 0x0003dc00010e7983 */ /* 0x000f280000100800 */
[----:B------:R0:W3:Y:S04]  /*193f0*/  @P0 LDG.E.U8 R86, desc[UR42][R12.64] ;  /* 0x0000002a0c560981 */ /* 0x0000e8000c1e1100 */
[----:B--2---:R-:W-:Y:S04]  /*19400*/  STL [R1+0x10b8], R87 ;  /* 0x0010b85701007387 */ /* 0x004fe80000100800 */
[----:B------:R-:W2:Y:S01]  /*19410*/  LDL.LU R82, [R1+0x11f4] ;  /* 0x0011f40001527983 */ /* 0x000ea20000300800 */
[----:B------:R-:W-:Y:S01]  /*19420*/  PRMT R85, RZ, 0x7610, R85 ;  /* 0x00007610ff557816 */ /* 0x000fe20000000055 */
[----:B0-----:R-:W-:-:S02]  /*19430*/  @P0 IMAD.MOV.U32 R12, RZ, RZ, R19 ;  /* 0x000000ffff0c0224 */ /* 0x001fc400078e0013 */
[----:B------:R-:W-:Y:S01]  /*19440*/  @P0 IMAD.MOV.U32 R13, RZ, RZ, R81 ;  /* 0x000000ffff0d0224 */ /* 0x000fe200078e0051 */
[----:B------:R-:W-:Y:S01]  /*19450*/  PRMT R84, RZ, 0x7610, R84 ;  /* 0x00007610ff547816 */ /* 0x000fe20000000054 */
[----:B------:R-:W4:Y:S04]  /*19460*/  LDL R16, [R1+0x41c] ;  /* 0x00041c0001107983 */ /* 0x000f280000100800 */
[----:B------:R0:W4:Y:S02]  /*19470*/  @P0 LDG.E.U8 R85, desc[UR42][R12.64] ;  /* 0x0000002a0c550981 */ /* 0x000124000c1e1100 */
[----:B0-----:R-:W-:Y:S02]  /*19480*/  @P0 IMAD.MOV.U32 R12, RZ, RZ, R18 ;  /* 0x000000ffff0c0224 */ /* 0x001fe400078e0012 */
[----:B------:R-:W-:-:S05]  /*19490*/  @P0 IMAD.MOV.U32 R13, RZ, RZ, R70 ;  /* 0x000000ffff0d0224 */ /* 0x000fca00078e0046 */
[----:B------:R0:W4:Y:S04]  /*194a0*/  @P0 LDG.E.U8 R84, desc[UR42][R12.64] ;  /* 0x0000002a0c540981 */ /* 0x000128000c1e1100 */
[----:B---3--:R-:W-:Y:S04]  /*194b0*/  STL [R1+0x10bc], R86 ;  /* 0x0010bc5601007387 */ /* 0x008fe80000100800 */
[----:B------:R-:W3:Y:S01]  /*194c0*/  LDL.LU R81, [R1+0x11f0] ;  /* 0x0011f00001517983 */ /* 0x000ee20000300800 */
[----:B0-----:R-:W-:Y:S02]  /*194d0*/  @P0 IMAD.MOV.U32 R12, RZ, RZ, R11 ;  /* 0x000000ffff0c0224 */ /* 0x001fe400078e000b */
[----:B------:R-:W-:Y:S01]  /*194e0*/  @P0 IMAD.MOV.U32 R13, RZ, RZ, R93 ;  /* 0x000000ffff0d0224 */ /* 0x000fe200078e005d */
[----:B------:R-:W3:Y:S04]  /*194f0*/  LDL R83, [R1+0x458] ;  /* 0x0004580001537983 */ /* 0x000ee80000100800 */
[----:B------:R-:W3:Y:S04]  /*19500*/  LDL R15, [R1+0x45c] ;  /* 0x00045c00010f7983 */ /* 0x000ee80000100800 */
[----:B------:R-:W3:Y:S04]  /*19510*/  LDL R17, [R1+0x498] ;  /* 0x0004980001117983 */ /* 0x000ee80000100800 */
[----:B------:R-:W3:Y:S01]  /*19520*/  LDL R19, [R1+0x49c] ;  /* 0x00049c0001137983 */ /* 0x000ee20000100800 */
[----:B--2---:R-:W-:-:S06]  /*19530*/  PRMT R82, RZ, 0x7610, R82 ;  /* 0x00007610ff527816 */ /* 0x004fcc0000000052 */
[----:B------:R0:W2:Y:S04]  /*19540*/  @P0 LDG.E.U8 R82, desc[UR42][R12.64] ;  /* 0x0000002a0c520981 */ /* 0x0000a8000c1e1100 */
[----:B----4-:R-:W-:Y:S04]  /*19550*/  STL [R1+0x10c0], R85 ;  /* 0x0010c05501007387 */ /* 0x010fe80000100800 */
[----:B------:R-:W4:Y:S01]  /*19560*/  LDL R70, [R1+0x4d8] ;  /* 0x0004d80001467983 */ /* 0x000f220000100800 */
[----:B0-----:R-:W-:Y:S02]  /*19570*/  @P0 IMAD.MOV.U32 R12, RZ, RZ, R14 ;  /* 0x000000ffff0c0224 */ /* 0x001fe400078e000e */
[----:B------:R-:W-:Y:S01]  /*19580*/  @P0 IMAD.MOV.U32 R13, RZ, RZ, R77 ;  /* 0x000000ffff0d0224 */ /* 0x000fe200078e004d */
[----:B------:R-:W4:Y:S04]  /*19590*/  LDL R18, [R1+0x4dc] ;  /* 0x0004dc0001127983 */ /* 0x000f280000100800 */
[----:B------:R-:W-:Y:S01]  /*195a0*/  STL [R1+0x10c4], R84 ;  /* 0x0010c45401007387 */ /* 0x000fe20000100800 */
[----:B---3--:R-:W-:-:S06]  /*195b0*/  PRMT R81, RZ, 0x7610, R81 ;  /* 0x00007610ff517816 */ /* 0x008fcc0000000051 */
[----:B------:R0:W3:Y:S04]  /*195c0*/  @P0 LDG.E.U8 R81, desc[UR42][R12.64] ;  /* 0x0000002a0c510981 */ /* 0x0000e8000c1e1100 */
[----:B--2---:R-:W-:Y:S04]  /*195d0*/  STL [R1+0x10c8], R82 ;  /* 0x0010c85201007387 */ /* 0x004fe80000100800 */
[----:B------:R-:W2:Y:S01]  /*195e0*/  LDL.LU R77, [R1+0x11ec] ;  /* 0x0011ec00014d7983 */ /* 0x000ea20000300800 */
[----:B------:R-:W-:Y:S01]  /*195f0*/  PRMT R80, RZ, 0x7610, R80 ;  /* 0x00007610ff507816 */ /* 0x000fe20000000050 */
[----:B0-----:R-:W-:-:S02]  /*19600*/  @P0 IMAD.MOV.U32 R12, RZ, RZ, R16 ;  /* 0x000000ffff0c0224 */ /* 0x001fc400078e0010 */
[----:B------:R-:W-:Y:S01]  /*19610*/  @P0 IMAD.MOV.U32 R13, RZ, RZ, R75 ;  /* 0x000000ffff0d0224 */ /* 0x000fe200078e004b */
[----:B------:R-:W-:-:S04]  /*19620*/  PRMT R78, RZ, 0x7610, R78 ;  /* 0x00007610ff4e7816 */ /* 0x000fc8000000004e */
        /* <DEDUP_REMOVED lines=8> */
[----:B------:R-:W3:Y:S01]  /*196b0*/  LDL R92, [R1+0x558] ;  /* 0x00055800015c7983 */ /* 0x000ee20000100800 */
[----:B------:R-:W-:-:S03]  /*196c0*/  PRMT R76, RZ, 0x7610, R76 ;  /* 0x00007610ff4c7816 */ /* 0x000fc6000000004c */
[----:B------:R-:W3:Y:S01]  /*196d0*/  LDL R93, [R1+0x55c] ;  /* 0x00055c00015d7983 */ /* 0x000ee20000100800 */
[----:B--2---:R-:W-:-:S06]  /*196e0*/  PRMT R77, RZ, 0x7610, R77 ;  /* 0x00007610ff4d7816 */ /* 0x004fcc000000004d */
[----:B------:R4:W2:Y:S02]  /*196f0*/  @P0 LDG.E.U8 R77, desc[UR42][R12.64] ;  /* 0x0000002a0c4d0981 */ /* 0x0008a4000c1e1100 */
[----:B----4-:R-:W-:Y:S02]  /*19700*/  @P0 IMAD.MOV.U32 R12, RZ, RZ, R18 ;  /* 0x000000ffff0c0224 */ /* 0x010fe400078e0012 */
[----:B------:R-:W-:-:S05]  /*19710*/  @P0 IMAD.MOV.U32 R13, RZ, RZ, R70 ;  /* 0x000000ffff0d0224 */ /* 0x000fca00078e0046 */
[----:B------:R0:W4:Y:S01]  /*19720*/  @P0 LDG.E.U8 R76, desc[UR42][R12.64] ;  /* 0x0000002a0c4c0981 */ /* 0x000122000c1e1100 */
[----:B------:R-:W-:Y:S01]  /*19730*/  PRMT R74, RZ, 0x7610, R74 ;  /* 0x00007610ff4a7816 */ /* 0x000fe2000000004a */
[----:B0-----:R-:W-:Y:S01]  /*19740*/  @P0 IMAD.MOV.U32 R12, RZ, RZ, R71 ;  /* 0x000000ffff0c0224 */ /* 0x001fe200078e0047 */
[----:B---3--:R-:W-:Y:S01]  /*19750*/  PRMT R75, RZ, 0x7610, R75 ;  /* 0x00007610ff4b7816 */ /* 0x008fe2000000004b */
[----:B------:R-:W-:Y:S01]  /*19760*/  @P0 IMAD.MOV.U32 R13, RZ, RZ, R69 ;  /* 0x000000ffff0d0224 */ /* 0x000fe200078e0045 */
[----:B------:R-:W-:Y:S04]  /*19770*/  STL [R1+0x10d0], R80 ;  /* 0x0010d05001007387 */ /* 0x000fe80000100800 */
[----:B------:R0:W3:Y:S01]  /*19780*/  @P0 LDG.E.U8 R75, desc[UR42][R12.64] ;  /* 0x0000002a0c4b0981 */ /* 0x0000e2000c1e1100 */
[----:B------:R-:W-:-:S03]  /*19790*/  PRMT R72, RZ, 0x7610, R72 ;  /* 0x00007610ff487816 */ /* 0x000fc60000000048 */
[----:B------:R-:W-:Y:S01]  /*197a0*/  STL [R1+0x10d4], R78 ;  /* 0x0010d44e01007387 */ /* 0x000fe20000100800 */
[----:B0-----:R-:W-:Y:S02]  /*197b0*/  @P0 IMAD.MOV.U32 R12, RZ, RZ, R93 ;  /* 0x000000ffff0c0224 */ /* 0x001fe400078e005d */
[----:B------:R-:W-:-:S05]  /*197c0*/  @P0 IMAD.MOV.U32 R13, RZ, RZ, R92 ;  /* 0x000000ffff0d0224 */ /* 0x000fca00078e005c */
[----:B------:R0:W3:Y:S02]  /*197d0*/  @P0 LDG.E.U8 R74, desc[UR42][R12.64] ;  /* 0x0000002a0c4a0981 */ /* 0x0000e4000c1e1100 */
[----:B0-----:R-:W-:Y:S02]  /*197e0*/  @P0 IMAD.MOV.U32 R12, RZ, RZ, R68 ;  /* 0x000000ffff0c0224 */ /* 0x001fe400078e0044 */
[----:B------:R-:W-:-:S05]  /*197f0*/  @P0 IMAD.MOV.U32 R13, RZ, RZ, R47 ;  /* 0x000000ffff0d0224 */ /* 0x000fca00078e002f */
[----:B------:R0:W3:Y:S04]  /*19800*/  @P0 LDG.E.U8 R72, desc[UR42][R12.64] ;  /* 0x0000002a0c480981 */ /* 0x0000e8000c1e1100 */
[----:B--2---:R-:W-:Y:S04]  /*19810*/  STL [R1+0x10d8], R77 ;  /* 0x0010d84d01007387 */ /* 0x004fe80000100800 */
[----:B----4-:R-:W-:Y:S04]  /*19820*/  STL [R1+0x10dc], R76 ;  /* 0x0010dc4c01007387 */ /* 0x010fe80000100800 */
[----:B------:R-:W2:Y:S04]  /*19830*/  LDL.LU R69, [R1+0x11e4] ;  /* 0x0011e40001457983 */ /* 0x000ea80000300800 */
[----:B------:R-:W4:Y:S04]  /*19840*/  LDL.LU R71, [R1+0x11e0] ;  /* 0x0011e00001477983 */ /* 0x000f280000300800 */
[----:B------:R-:W2:Y:S04]  /*19850*/  LDL.LU R18, [R1+0x114] ;  /* 0x0001140001127983 */ /* 0x000ea80000300800 */
[----:B------:R-:W2:Y:S04]  /*19860*/  LDL.LU R17, [R1+0x118] ;  /* 0x0001180001117983 */ /* 0x000ea80000300800 */
[----:B------:R-:W2:Y:S04]  /*19870*/  LDL.LU R16, [R1+0x11c] ;  /* 0x00011c0001107983 */ /* 0x000ea80000300800 */
[----:B------:R-:W2:Y:S04]  /*19880*/  LDL.LU R15, [R1+0x120] ;  /* 0x00012000010f7983 */ /* 0x000ea80000300800 */
[----:B------:R-:W2:Y:S04]  /*19890*/  LDL.LU R14, [R1+0x124] ;  /* 0x00012400010e7983 */ /* 0x000ea80000300800 */
[----:B------:R-:W2:Y:S04]  /*198a0*/  LDL.LU R11, [R1+0x128] ;  /* 0x00012800010b7983 */ /* 0x000ea80000300800 */
[----:B------:R-:W2:Y:S04]  /*198b0*/  LDL.LU R83, [R1+0x12c] ;  /* 0x00012c0001537983 */ /* 0x000ea80000300800 */
[----:B------:R-:W2:Y:S01]  /*198c0*/  LDL.LU R19, [R1+0x130] ;  /* 0x0001300001137983 */ /* 0x000ea20000300800 */
[----:B0-----:R-:W-:-:S03]  /*198d0*/  @P0 IMAD.MOV.U32 R12, RZ, RZ, R20 ;  /* 0x000000ffff0c0224 */ /* 0x001fc600078e0014 */
[----:B------:R-:W2:Y:S01]  /*198e0*/  LDL.LU R70, [R1+0x138] ;  /* 0x0001380001467983 */ /* 0x000ea20000300800 */
[----:B------:R-:W-:-:S03]  /*198f0*/  @P0 IMAD.MOV.U32 R13, RZ, RZ, R55 ;  /* 0x000000ffff0d0224 */ /* 0x000fc600078e0037 */
[----:B---3--:R-:W-:Y:S04]  /*19900*/  STL [R1+0x10e0], R75 ;  /* 0x0010e04b01007387 */ /* 0x008fe80000100800 */
[----:B------:R-:W-:Y:S04]  /*19910*/  STL [R1+0x10e4], R74 ;  /* 0x0010e44a01007387 */ /* 0x000fe80000100800 */
[----:B------:R-:W3:Y:S04]  /*19920*/  LDL.LU R47, [R1+0x11dc] ;  /* 0x0011dc00012f7983 */ /* 0x000ee80000300800 */
[----:B------:R-:W3:Y:S04]  /*19930*/  LDL.LU R68, [R1+0x11d8] ;  /* 0x0011d80001447983 */ /* 0x000ee80000300800 */
[----:B------:R-:W-:Y:S04]  /*19940*/  STL [R1+0x10e8], R72 ;  /* 0x0010e84801007387 */ /* 0x000fe80000100800 */
[----:B------:R-:W3:Y:S04]  /*19950*/  LDL.LU R55, [R1+0x11d4] ;  /* 0x0011d40001377983 */ /* 0x000ee80000300800 */
[----:B------:R-:W3:Y:S01]  /*19960*/  LDL.LU R20, [R1+0x11d0] ;  /* 0x0011d00001147983 */ /* 0x000ee20000300800 */
[----:B----4-:R-:W-:-:S02]  /*19970*/  PRMT R71, RZ, 0x7610, R71 ;  /* 0x00007610ff477816 */ /* 0x010fc40000000047 */
[----:B--2---:R-:W-:-:S04]  /*19980*/  PRMT R69, RZ, 0x7610, R69 ;  /* 0x00007610ff457816 */ /* 0x004fc80000000045 */
[----:B------:R0:W2:Y:S02]  /*19990*/  @P0 LDG.E.U8 R71, desc[UR42][R12.64] ;  /* 0x0000002a0c470981 */ /* 0x0000a4000c1e1100 */
[----:B0-----:R-:W-:Y:S02]  /*199a0*/  @P0 IMAD.MOV.U32 R12, RZ, RZ, R42 ;  /* 0x000000ffff0c0224 */ /* 0x001fe400078e002a */
[----:B------:R-:W-:-:S05]  /*199b0*/  @P0 IMAD.MOV.U32 R13, RZ, RZ, R59 ;  /* 0x000000ffff0d0224 */ /* 0x000fca00078e003b */
[----:B------:R0:W4:Y:S01]  /*199c0*/  @P0 LDG.E.U8 R69, desc[UR42][R12.64] ;  /* 0x0000002a0c450981 */ /* 0x000122000c1e1100 */
[C---:B---3--:R-:W-:Y:S02]  /*199d0*/  SEL R18, R20.reuse, R18, !P4 ;  /* 0x0000001214127207 */ /* 0x048fe40006000000 */
[C---:B------:R-:W-:Y:S02]  /*199e0*/  SEL R17, R20.reuse, R17, !P4 ;  /* 0x0000001114117207 */ /* 0x040fe40006000000 */
[C---:B------:R-:W-:Y:S02]  /*199f0*/  SEL R16, R20.reuse, R16, !P4 ;  /* 0x0000001014107207 */ /* 0x040fe40006000000 */
[----:B------:R-:W-:Y:S01]  /*19a00*/  SEL R15, R20, R15, !P4 ;  /* 0x0000000f140f7207 */ /* 0x000fe20006000000 */
[----:B------:R-:W-:Y:S01]  /*19a10*/  IMAD R18, R18, UR9, RZ ;  /* 0x0000000912127c24 */ /* 0x000fe2000f8e02ff */
[C---:B------:R-:W-:Y:S01]  /*19a20*/  SEL R14, R20.reuse, R14, !P4 ;  /* 0x0000000e140e7207 */ /* 0x040fe20006000000 */
[----:B------:R-:W-:Y:S01]  /*19a30*/  IMAD R17, R17, UR9, RZ ;  /* 0x0000000911117c24 */ /* 0x000fe2000f8e02ff */
[----:B0-----:R-:W-:Y:S01]  /*19a40*/  SEL R13, R20, R11, !P4 ;  /* 0x0000000b140d7207 */ /* 0x001fe20006000000 */
[----:B------:R-:W-:Y:S01]  /*19a50*/  IMAD R16, R16, UR9, RZ ;  /* 0x0000000910107c24 */ /* 0x000fe2000f8e02ff */
[----:B------:R-:W-:Y:S01]  /*19a60*/  SEL R12, R20, R83, !P4 ;  /* 0x00000053140c7207 */ /* 0x000fe20006000000 */
[----:B------:R-:W-:-:S02]  /*19a70*/  IMAD R15, R15, UR9, RZ ;  /* 0x000000090f0f7c24 */ /* 0x000fc4000f8e02ff */
[----:B------:R-:W-:Y:S02]  /*19a80*/  IMAD R14, R14, UR9, RZ ;  /* 0x000000090e0e7c24 */ /* 0x000fe4000f8e02ff */
[----:B------:R-:W-:Y:S02]  /*19a90*/  IMAD R13, R13, UR9, RZ ;  /* 0x000000090d0d7c24 */ /* 0x000fe4000f8e02ff */
[----:B------:R-:W-:Y:S01]  /*19aa0*/  IMAD R12, R12, UR9, RZ ;  /* 0x000000090c0c7c24 */ /* 0x000fe2000f8e02ff */
[----:B------:R-:W-:Y:S01]  /*19ab0*/  PRMT R68, RZ, 0x7610, R68 ;  /* 0x00007610ff447816 */ /* 0x000fe20000000044 */
[----:B--2---:R-:W-:Y:S04]  /*19ac0*/  STL [R1+0x10ec], R71 ;  /* 0x0010ec4701007387 */ /* 0x004fe80000100800 */
[----:B------:R-:W2:Y:S04]  /*19ad0*/  LDL.LU R59, [R1+0x11cc] ;  /* 0x0011cc00013b7983 */ /* 0x000ea80000300800 */
[----:B------:R-:W3:Y:S04]  /*19ae0*/  LDL.LU R42, [R1+0x11c8] ;  /* 0x0011c800012a7983 */ /* 0x000ee80000300800 */
[----:B------:R-:W3:Y:S04]  /*19af0*/  LDL.LU R90, [R1+0x13c] ;  /* 0x00013c00015a7983 */ /* 0x000ee80000300800 */
[----:B------:R-:W3:Y:S04]  /*19b00*/  LDL.LU R93, [R1+0x140] ;  /* 0x00014000015d7983 */ /* 0x000ee80000300800 */
[----:B----4-:R-:W-:Y:S04]  /*19b10*/  STL [R1+0x10f0], R69 ;  /* 0x0010f04501007387 */ /* 0x010fe80000100800 */
[----:B------:R-:W4:Y:S04]  /*19b20*/  LDL.LU R91, [R1+0x144] ;  /* 0x00014400015b7983 */ /* 0x000f280000300800 */
[----:B------:R-:W4:Y:S04]  /*19b30*/  LDL.LU R83, [R1+0x150] ;  /* 0x0001500001537983 */ /* 0x000f280000300800 */
[----:B------:R-:W-:Y:S04]  /*19b40*/  STL [R1+0x88], R18 ;  /* 0x0000881201007387 */ /* 0x000fe80000100800 */
[----:B------:R-:W-:Y:S04]  /*19b50*/  STL [R1+0x94], R17 ;  /* 0x0000941101007387 */ /* 0x000fe80000100800 */
[----:B------:R-:W-:Y:S04]  /*19b60*/  STL [R1+0xa0], R16 ;  /* 0x0000a01001007387 */ /* 0x000fe80000100800 */
[----:B------:R-:W-:Y:S04]  /*19b70*/  STL [R1+0xac], R15 ;  /* 0x0000ac0f01007387 */ /* 0x000fe80000100800 */
[----:B------:R-:W-:Y:S04]  /*19b80*/  STL [R1+0xc0], R14 ;  /* 0x0000c00e01007387 */ /* 0x000fe80000100800 */
[----:B------:R-:W4:Y:S04]  /*19b90*/  LDL.LU R92, [R1+0x154] ;  /* 0x00015400015c7983 */ /* 0x000f280000300800 */
[----:B------:R0:W-:Y:S04]  /*19ba0*/  STL [R1+0xcc], R13 ;  /* 0x0000cc0d01007387 */ /* 0x0001e80000100800 */
[----:B------:R1:W-:Y:S01]  /*19bb0*/  STL [R1+0xd8], R12 ;  /* 0x0000d80c01007387 */ /* 0x0003e20000100800 */
[----:B0-----:R-:W-:-:S02]  /*19bc0*/  @P0 IMAD.MOV.U32 R13, RZ, RZ, R44 ;  /* 0x000000ffff0d0224 */ /* 0x001fc400078e002c */
[----:B-1----:R-:W-:-:S05]  /*19bd0*/  @P0 IMAD.MOV.U32 R12, RZ, RZ, R62 ;  /* 0x000000ffff0c0224 */ /* 0x002fca00078e003e */
[----:B------:R0:W4:Y:S01]  /*19be0*/  @P0 LDG.E.U8 R68, desc[UR42][R12.64] ;  /* 0x0000002a0c440981 */ /* 0x000122000c1e1100 */
[C---:B------:R-:W-:Y:S02]  /*19bf0*/  SEL R11, R20.reuse, R19, !P4 ;  /* 0x00000013140b7207 */ /* 0x040fe40006000000 */
[----:B------:R-:W-:-:S03]  /*19c00*/  SEL R19, R20, R70, !P4 ;  /* 0x0000004614137207 */ /* 0x000fc60006000000 */
[----:B------:R-:W-:Y:S01]  /*19c10*/  IMAD R11, R11, UR9, RZ ;  /* 0x000000090b0b7c24 */ /* 0x000fe2000f8e02ff */
[----:B------:R-:W-:Y:S02]  /*19c20*/  PRMT R64, RZ, 0x7610, R64 ;  /* 0x00007610ff407816 */ /* 0x000fe40000000040 */
[----:B--2---:R-:W-:Y:S02]  /*19c30*/  PRMT R59, RZ, 0x7610, R59 ;  /* 0x00007610ff3b7816 */ /* 0x004fe4000000003b */
[----:B------:R3:W-:Y:S01]  /*19c40*/  STL [R1+0xe4], R11 ;  /* 0x0000e40b01007387 */ /* 0x0007e20000100800 */
[----:B0-----:R-:W-:Y:S01]  /*19c50*/  IMAD R12, R19, UR27, RZ ;  /* 0x0000001b130c7c24 */ /* 0x001fe2000f8e02ff */
[----:B------:R-:W-:Y:S01]  /*19c60*/  PRMT R55, RZ, 0x7610, R55 ;  /* 0x00007610ff377816 */ /* 0x000fe20000000037 */
[----:B------:R-:W-:Y:S01]  /*19c70*/  @P0 IMAD.MOV.U32 R13, RZ, RZ, R61 ;  /* 0x000000ffff0d0224 */ /* 0x000fe200078e003d */
[----:B------:R-:W2:Y:S01]  /*19c80*/  LDL.LU R44, [R1+0x11c4] ;  /* 0x0011c400012c7983 */ /* 0x000ea20000300800 */
[----:B------:R-:W-:-:S02]  /*19c90*/  PRMT R53, RZ, 0x7610, R53 ;  /* 0x00007610ff357816 */ /* 0x000fc40000000035 */
[----:B------:R-:W-:Y:S01]  /*19ca0*/  PRMT R51, RZ, 0x7610, R51 ;  /* 0x00007610ff337816 */ /* 0x000fe20000000033 */
[----:B------:R-:W2:Y:S01]  /*19cb0*/  LDL.LU R62, [R1+0x11c0] ;  /* 0x0011c000013e7983 */ /* 0x000ea20000300800 */
[----:B------:R-:W-:Y:S02]  /*19cc0*/  PRMT R49, RZ, 0x7610, R49 ;  /* 0x00007610ff317816 */ /* 0x000fe40000000031 */
[----:B------:R-:W-:Y:S01]  /*19cd0*/  PRMT R47, RZ, 0x7610, R47 ;  /* 0x00007610ff2f7816 */ /* 0x000fe2000000002f */
[----:B------:R-:W2:Y:S01]  /*19ce0*/  LDL.LU R70, [R1+0x164] ;  /* 0x0001640001467983 */ /* 0x000ea20000300800 */
[----:B---3--:R-:W-:Y:S02]  /*19cf0*/  SEL R11, R20, R90, !P4 ;  /* 0x0000005a140b7207 */ /* 0x008fe40006000000 */
[----:B------:R-:W-:Y:S02]  /*19d00*/  PRMT R45, RZ, 0x7610, R45 ;  /* 0x00007610ff2d7816 */ /* 0x000fe4000000002d */
[----:B------:R-:W-:-:S02]  /*19d10*/  PRMT R42, RZ, 0x7610, R42 ;  /* 0x00007610ff2a7816 */ /* 0x000fc4000000002a */
[----:B------:R-:W-:Y:S02]  /*19d20*/  PRMT R41, RZ, 0x7610, R41 ;  /* 0x00007610ff297816 */ /* 0x000fe40000000029 */
[----:B------:R-:W-:Y:S01]  /*19d30*/  PRMT R39, RZ, 0x7610, R39 ;  /* 0x00007610ff277816 */ /* 0x000fe20000000027 */
[----:B------:R-:W-:Y:S01]  /*19d40*/  IMAD.U32 R15, RZ, RZ, UR7 ;  /* 0x00000007ff0f7e24 */ /* 0x000fe2000f8e00ff */
[----:B------:R-:W-:Y:S01]  /*19d50*/  SEL R14, R20, R93, !P4 ;  /* 0x0000005d140e7207 */ /* 0x000fe20006000000 */
[----:B------:R-:W0:Y:S01]  /*19d60*/  LDCU UR9, c[0x0][0x3b0] ;  /* 0x00007600ff0977ac */ /* 0x000e220008000800 */
[----:B------:R-:W1:Y:S01]  /*19d70*/  LDCU UR27, c[0x0][0x3b0] ;  /* 0x00007600ff1b77ac */ /* 0x000e620008000800 */
[----:B----4-:R-:W-:Y:S04]  /*19d80*/  STL [R1+0x10f4], R68 ;  /* 0x0010f44401007387 */ /* 0x010fe80000100800 */
[----:B------:R3:W-:Y:S01]  /*19d90*/  STL [R1+0xc8], R12 ;  /* 0x0000c80c01007387 */ /* 0x0007e20000100800 */
[----:B------:R-:W-:Y:S01]  /*19da0*/  IMAD R11, R11, UR10, RZ ;  /* 0x0000000a0b0b7c24 */ /* 0x000fe2000f8e02ff */
[----:B------:R-:W4:Y:S02]  /*19db0*/  LDCU UR10, c[0x0][0x3b0] ;  /* 0x00007600ff0a77ac */ /* 0x000f240008000800 */
[----:B------:R-:W4:Y:S01]  /*19dc0*/  LDL.LU R90, [R1+0x170] ;  /* 0x00017000015a7983 */ /* 0x000f220000300800 */
[----:B---3--:R-:W-:-:S05]  /*19dd0*/  @P0 IMAD.MOV.U32 R12, RZ, RZ, R50 ;  /* 0x000000ffff0c0224 */ /* 0x008fca00078e0032 */
[----:B------:R3:W4:Y:S04]  /*19de0*/  @P0 LDG.E.U8 R64, desc[UR42][R12.64] ;  /* 0x0000002a0c400981 */ /* 0x000728000c1e1100 */
[----:B------:R0:W-:Y:S04]  /*19df0*/  STL [R1+0xc4], R11 ;  /* 0x0000c40b01007387 */ /* 0x0001e80000100800 */
[----:B------:R-:W4:Y:S01]  /*19e00*/  LDL.LU R61, [R1+0x11bc] ;  /* 0x0011bc00013d7983 */ /* 0x000f220000300800 */
[----:B---3--:R-:W-:-:S03]  /*19e10*/  IMAD R12, R14, UR11, RZ ;  /* 0x0000000b0e0c7c24 */ /* 0x008fc6000f8e02ff */
[----:B------:R-:W3:Y:S01]  /*19e20*/  LDL.LU R50, [R1+0x11b8] ;  /* 0x0011b80001327983 */ /* 0x000ee20000300800 */
[----:B------:R-:W-:Y:S01]  /*19e30*/  @P0 IMAD.MOV.U32 R13, RZ, RZ, R56 ;  /* 0x000000ffff0d0224 */ /* 0x000fe200078e0038 */
[----:B--2---:R-:W-:Y:S02]  /*19e40*/  PRMT R62, RZ, 0x7610, R62 ;  /* 0x00007610ff3e7816 */ /* 0x004fe4000000003e */
[----:B------:R-:W2:Y:S01]  /*19e50*/  LDL.LU R93, [R1+0x194] ;  /* 0x00019400015d7983 */ /* 0x000ea20000300800 */
[C---:B0-----:R-:W-:Y:S01]  /*19e60*/  SEL R11, R20.reuse, R91, !P4 ;  /* 0x0000005b140b7207 */ /* 0x041fe20006000000 */
[----:B------:R-:W0:Y:S02]  /*19e70*/  LDCU UR11, c[0x0][0x3b0] ;  /* 0x00007600ff0b77ac */ /* 0x000e240008000800 */
[----:B----4-:R-:W-:Y:S04]  /*19e80*/  STL [R1+0x10f8], R64 ;  /* 0x0010f84001007387 */ /* 0x010fe80000100800 */
[----:B------:R4:W-:Y:S01]  /*19e90*/  STL [R1+0xa8], R12 ;  /* 0x0000a80c01007387 */ /* 0x0009e20000100800 */
[----:B------:R-:W-:Y:S01]  /*19ea0*/  SEL R14, R20, R83, !P4 ;  /* 0x00000053140e7207 */ /* 0x000fe20006000000 */
[----:B------:R-:W-:Y:S01]  /*19eb0*/  IMAD R11, R11, UR12, RZ ;  /* 0x0000000c0b0b7c24 */ /* 0x000fe2000f8e02ff */
[----:B------:R-:W-:Y:S01]  /*19ec0*/  PRMT R44, RZ, 0x7610, R44 ;  /* 0x00007610ff2c7816 */ /* 0x000fe2000000002c */
[----:B------:R-:W2:Y:S01]  /*19ed0*/  LDL.LU R91, [R1+0x1a0] ;  /* 0x0001a000015b7983 */ /* 0x000ea20000300800 */
[----:B------:R-:W-:Y:S01]  /*19ee0*/  PRMT R61, RZ, 0x7610, R61 ;  /* 0x00007610ff3d7816 */ /* 0x000fe2000000003d */
[----:B------:R-:W0:Y:S01]  /*19ef0*/  LDCU UR12, c[0x0][0x3b0] ;  /* 0x00007600ff0c77ac */ /* 0x000e220008000800 */
[----:B----4-:R-:W-:-:S05]  /*19f00*/  @P0 IMAD.MOV.U32 R12, RZ, RZ, R58 ;  /* 0x000000ffff0c0224 */ /* 0x010fca00078e003a */
[----:B------:R4:W2:Y:S04]  /*19f10*/  @P0 LDG.E.U8 R62, desc[UR42][R12.64] ;  /* 0x0000002a0c3e0981 */ /* 0x0008a8000c1e1100 */
[----:B------:R0:W-:Y:S04]  /*19f20*/  STL [R1+0xa4], R11 ;  /* 0x0000a40b01007387 */ /* 0x0001e80000100800 */
[----:B------:R-:W3:Y:S01]  /*19f30*/  LDL.LU R56, [R1+0x11b4] ;  /* 0x0011b40001387983 */ /* 0x000ee20000300800 */
[----:B----4-:R-:W-:-:S03]  /*19f40*/  IMAD R12, R14, UR13, RZ ;  /* 0x0000000d0e0c7c24 */ /* 0x010fc6000f8e02ff */
[----:B------:R-:W4:Y:S01]  /*19f50*/  LDL.LU R58, [R1+0x11b0] ;  /* 0x0011b000013a7983 */ /* 0x000f220000300800 */
[----:B------:R-:W-:Y:S01]  /*19f60*/  @P0 IMAD.MOV.U32 R13, RZ, RZ, R38 ;  /* 0x000000ffff0d0224 */ /* 0x000fe200078e0026 */
[C---:B0-----:R-:W-:Y:S01]  /*19f70*/  SEL R11, R20.reuse, R92, !P4 ;  /* 0x0000005c140b7207 */ /* 0x041fe20006000000 */
[----:B------:R-:W0:Y:S01]  /*19f80*/  LDCU UR13, c[0x0][0x3b0] ;  /* 0x00007600ff0d77ac */ /* 0x000e220008000800 */
[----:B------:R-:W4:Y:S04]  /*19f90*/  LDL.LU R83, [R1+0x1a4] ;  /* 0x0001a40001537983 */ /* 0x000f280000300800 */
[----:B--2---:R-:W-:Y:S04]  /*19fa0*/  STL [R1+0x10fc], R62 ;  /* 0x0010fc3e01007387 */ /* 0x004fe80000100800 */
[----:B------:R2:W-:Y:S01]  /*19fb0*/  STL [R1+0x90], R12 ;  /* 0x0000900c01007387 */ /* 0x0005e20000100800 */
[----:B------:R-:W-:Y:S01]  /*19fc0*/  SEL R14, R20, R70, !P4 ;  /* 0x00000046140e7207 */ /* 0x000fe20006000000 */
[----:B------:R-:W-:Y:S01]  /*19fd0*/  IMAD R11, R11, UR14, RZ ;  /* 0x0000000e0b0b7c24 */ /* 0x000fe2000f8e02ff */
[----:B---3--:R-:W-:Y:S01]  /*19fe0*/  PRMT R50, RZ, 0x7610, R50 ;  /* 0x00007610ff327816 */ /* 0x008fe20000000032 */
[----:B------:R-:W3:Y:S01]  /*19ff0*/  LDL.LU R92, [R1+0x1a8] ;  /* 0x0001a800015c7983 */ /* 0x000ee20000300800 */
[----:B------:R-:W-:Y:S01]  /*1a000*/  PRMT R56, RZ, 0x7610, R56 ;  /* 0x00007610ff387816 */ /* 0x000fe20000000038 */
[----:B------:R-:W0:Y:S01]  /*1a010*/  LDCU UR14, c[0x0][0x3b0] ;  /* 0x00007600ff0e77ac */ /* 0x000e220008000800 */
[----:B--2---:R-:W-:-:S05]  /*1a020*/  @P0 IMAD.MOV.U32 R12, RZ, RZ, R36 ;  /* 0x000000ffff0c0224 */ /* 0x004fca00078e0024 */
[----:B------:R2:W3:Y:S04]  /*1a030*/  @P0 LDG.E.U8 R61, desc[UR42][R12.64] ;  /* 0x0000002a0c3d0981 */ /* 0x0004e8000c1e1100 */
[----:B------:R0:W-:Y:S04]  /*1a040*/  STL [R1+0x8c], R11 ;  /* 0x00008c0b01007387 */ /* 0x0001e80000100800 */
[----:B------:R-:W4:Y:S01]  /*1a050*/  LDL.LU R38, [R1+0x11ac] ;  /* 0x0011ac0001267983 */ /* 0x000f220000300800 */
[----:B--2---:R-:W-:-:S03]  /*1a060*/  IMAD R12, R14, UR15, RZ ;  /* 0x0000000f0e0c7c24 */ /* 0x004fc6000f8e02ff */
[----:B------:R-:W2:Y:S01]  /*1a070*/  LDL.LU R36, [R1+0x11a8] ;  /* 0x0011a80001247983 */ /* 0x000ea20000300800 */
[----:B------:R-:W-:Y:S01]  /*1a080*/  @P0 IMAD.MOV.U32 R13, RZ, RZ, R35 ;  /* 0x000000ffff0d0224 */ /* 0x000fe200078e0023 */
[C---:B0-----:R-:W-:Y:S01]  /*1a090*/  SEL R11, R20.reuse, R90, !P4 ;  /* 0x0000005a140b7207 */ /* 0x041fe20006000000 */
[----:B------:R-:W0:Y:S01]  /*1a0a0*/  LDCU UR15, c[0x0][0x3b0] ;  /* 0x00007600ff0f77ac */ /* 0x000e220008000800 */
[----:B------:R-:W2:Y:S04]  /*1a0b0*/  LDL.LU R70, [R1+0x1ac] ;  /* 0x0001ac0001467983 */ /* 0x000ea80000300800 */
[----:B---3--:R-:W-:Y:S04]  /*1a0c0*/  STL [R1+0x1100], R61 ;  /* 0x0011003d01007387 */ /* 0x008fe80000100800 */
[----:B------:R3:W-:Y:S01]  /*1a0d0*/  STL [R1+0x70], R12 ;  /* 0x0000700c01007387 */ /* 0x0007e20000100800 */
[----:B------:R-:W-:Y:S01]  /*1a0e0*/  SEL R14, R20, R93, !P4 ;  /* 0x0000005d140e7207 */ /* 0x000fe20006000000 */
[----:B------:R-:W-:Y:S01]  /*1a0f0*/  IMAD R11, R11, UR16, RZ ;  /* 0x000000100b0b7c24 */ /* 0x000fe2000f8e02ff */
[----:B----4-:R-:W-:Y:S01]  /*1a100*/  PRMT R58, RZ, 0x7610, R58 ;  /* 0x00007610ff3a7816 */ /* 0x010fe2000000003a */
[----:B------:R-:W4:Y:S01]  /*1a110*/  LDL.LU R90, [R1+0x1b0] ;  /* 0x0001b000015a7983 */ /* 0x000f220000300800 */
[----:B------:R-:W-:Y:S01]  /*1a120*/  PRMT R38, RZ, 0x7610, R38 ;  /* 0x00007610ff267816 */ /* 0x000fe20000000026 */
[----:B------:R-:W0:Y:S01]  /*1a130*/  LDCU UR16, c[0x0][0x3b0] ;  /* 0x00007600ff1077ac */ /* 0x000e220008000800 */
[----:B---3--:R-:W-:-:S05]  /*1a140*/  @P0 IMAD.MOV.U32 R12, RZ, RZ, R33 ;  /* 0x000000ffff0c0224 */ /* 0x008fca00078e0021 */
[----:B------:R3:W2:Y:S04]  /*1a150*/  @P0 LDG.E.U8 R59, desc[UR42][R12.64] ;  /* 0x0000002a0c3b0981 */ /* 0x0006a8000c1e1100 */
[----:B------:R0:W-:Y:S04]  /*1a160*/  STL [R1+0x84], R11 ;  /* 0x0000840b01007387 */ /* 0x0001e80000100800 */
[----:B------:R-:W4:Y:S01]  /*1a170*/  LDL.LU R35, [R1+0x11a4] ;  /* 0x0011a40001237983 */ /* 0x000f220000300800 */
[----:B---3--:R-:W-:-:S03]  /*1a180*/  IMAD R12, R14, UR17, RZ ;  /* 0x000000110e0c7c24 */ /* 0x008fc6000f8e02ff */
[----:B------:R-:W3:Y:S01]  /*1a190*/  LDL.LU R33, [R1+0x11a0] ;  /* 0x0011a00001217983 */ /* 0x000ee20000300800 */
[----:B------:R-:W-:Y:S01]  /*1a1a0*/  @P0 IMAD.MOV.U32 R13, RZ, RZ, R30 ;  /* 0x000000ffff0d0224 */ /* 0x000fe200078e001e */
[C---:B0-----:R-:W-:Y:S01]  /*1a1b0*/  SEL R11, R20.reuse, R91, !P4 ;  /* 0x0000005b140b7207 */ /* 0x041fe20006000000 */
[----:B------:R-:W0:Y:S01]  /*1a1c0*/  LDCU UR17, c[0x0][0x3b0] ;  /* 0x00007600ff1177ac */ /* 0x000e220008000800 */
[----:B------:R-:W3:Y:S04]  /*1a1d0*/  LDL.LU R93, [R1+0x1b4] ;  /* 0x0001b400015d7983 */ /* 0x000ee80000300800 */
[----:B--2---:R-:W-:Y:S04]  /*1a1e0*/  STL [R1+0x1104], R59 ;  /* 0x0011043b01007387 */ /* 0x004fe80000100800 */
[----:B------:R2:W-:Y:S01]  /*1a1f0*/  STL [R1+0x6c], R12 ;  /* 0x00006c0c01007387 */ /* 0x0005e20000100800 */
[----:B------:R-:W-:Y:S01]  /*1a200*/  SEL R14, R20, R83, !P4 ;  /* 0x00000053140e7207 */ /* 0x000fe20006000000 */
[----:B------:R-:W-:Y:S01]  /*1a210*/  IMAD R11, R11, UR18, RZ ;  /* 0x000000120b0b7c24 */ /* 0x000fe2000f8e02ff */
[----:B------:R-:W-:Y:S01]  /*1a220*/  PRMT R36, RZ, 0x7610, R36 ;  /* 0x00007610ff247816 */ /* 0x000fe20000000024 */
[----:B------:R-:W3:Y:S01]  /*1a230*/  LDL.LU R91, [R1+0x1b8] ;  /* 0x0001b800015b7983 */ /* 0x000ee20000300800 */
[----:B----4-:R-:W-:Y:S01]  /*1a240*/  PRMT R35, RZ, 0x7610, R35 ;  /* 0x00007610ff237816 */ /* 0x010fe20000000023 */
[----:B------:R-:W4:Y:S01]  /*1a250*/  LDCU UR18, c[0x0][0x3b0] ;  /* 0x00007600ff1277ac */ /* 0x000f220008000800 */
        /* <DEDUP_REMOVED lines=14> */
[----:B------:R-:W-:Y:S01]  /*1a340*/  PRMT R33, RZ, 0x7610, R33 ;  /* 0x00007610ff217816 */ /* 0x000fe20000000021 */
[----:B------:R-:W2:Y:S01]  /*1a350*/  LDL.LU R92, [R1+0x1c0] ;  /* 0x0001c000015c7983 */ /* 0x000ea20000300800 */
[----:B----4-:R-:W-:Y:S01]  /*1a360*/  PRMT R30, RZ, 0x7610, R30 ;  /* 0x00007610ff1e7816 */ /* 0x010fe2000000001e */
[----:B------:R-:W4:Y:S01]  /*1a370*/  LDCU UR20, c[0x0][0x3b0] ;  /* 0x00007600ff1477ac */ /* 0x000f220008000800 */
[----:B---3--:R-:W-:-:S05]  /*1a380*/  @P0 IMAD.MOV.U32 R12, RZ, RZ, R5 ;  /* 0x000000ffff0c0224 */ /* 0x008fca00078e0005 */
[----:B------:R3:W2:Y:S04]  /*1a390*/  @P0 LDG.E.U8 R56, desc[UR42][R12.64] ;  /* 0x0000002a0c380981 */ /* 0x0006a8000c1e1100 */
[----:B------:R0:W-:Y:S04]  /*1a3a0*/  STL [R1+0x7c], R11 ;  /* 0x00007c0b01007387 */ /* 0x0001e80000100800 */
[----:B------:R-:W4:Y:S01]  /*1a3b0*/  LDL.LU R29, [R1+0x1194] ;  /* 0x00119400011d7983 */ /* 0x000f220000300800 */
[----:B---3--:R-:W-:-:S03]  /*1a3c0*/  IMAD R12, R14, UR21, RZ ;  /* 0x000000150e0c7c24 */ /* 0x008fc6000f8e02ff */
[----:B------:R-:W3:Y:S01]  /*1a3d0*/  LDL.LU R5, [R1+0x1190] ;  /* 0x0011900001057983 */ /* 0x000ee20000300800 */
[----:B------:R-:W-:Y:S01]  /*1a3e0*/  @P0 IMAD.MOV.U32 R13, RZ, RZ, R4 ;  /* 0x000000ffff0d0224 */ /* 0x000fe200078e0004 */
[----:B0-----:R-:W-:Y:S01]  /*1a3f0*/  SEL R11, R20, R90, !P4 ;  /* 0x0000005a140b7207 */ /* 0x001fe20006000000 */
[----:B------:R-:W0:Y:S01]  /*1a400*/  LDCU UR21, c[0x0][0x3b0] ;  /* 0x00007600ff1577ac */ /* 0x000e220008000800 */
[----:B------:R-:W3:Y:S04]  /*1a410*/  LDL.LU R70, [R1+0x1c4] ;  /* 0x0001c40001467983 */ /* 0x000ee80000300800 */
[----:B--2---:R-:W-:Y:S04]  /*1a420*/  STL [R1+0x110c], R56 ;  /* 0x00110c3801007387 */ /* 0x004fe80000100800 */
[----:B------:R2:W-:Y:S02]  /*1a430*/  STL [R1+0x64], R12 ;  /* 0x0000640c01007387 */ /* 0x0005e40000100800 */
[----:B--2---:R-:W-:-:S05]  /*1a440*/  @P0 IMAD.MOV.U32 R12, RZ, RZ, R65 ;  /* 0x000000ffff0c0224 */ /* 0x004fca00078e0041 */
[----:B------:R2:W3:Y:S01]  /*1a450*/  @P0 LDG.E.U8 R55, desc[UR42][R12.64] ;  /* 0x0000002a0c370981 */ /* 0x0004e2000c1e1100 */
[----:B------:R-:W-:Y:S01]  /*1a460*/  SEL R14, R20, R93, !P4 ;  /* 0x0000005d140e7207 */ /* 0x000fe20006000000 */
[----:B------:R-:W-:Y:S01]  /*1a470*/  IMAD R11, R11, UR24, RZ ;  /* 0x000000180b0b7c24 */ /* 0x000fe2000f8e02ff */
[----:B------:R-:W-:Y:S01]  /*1a480*/  PRMT R31, RZ, 0x7610, R31 ;  /* 0x00007610ff1f7816 */ /* 0x000fe2000000001f */
[----:B------:R-:W3:Y:S01]  /*1a490*/  LDL.LU R93, [R1+0x1c8] ;  /* 0x0001c800015d7983 */ /* 0x000ee20000300800 */
[----:B----4-:R-:W-:Y:S01]  /*1a4a0*/  PRMT R29, RZ, 0x7610, R29 ;  /* 0x00007610ff1d7816 */ /* 0x010fe2000000001d */
[----:B------:R-:W4:Y:S02]  /*1a4b0*/  LDCU UR24, c[0x0][0x3b0] ;  /* 0x00007600ff1877ac */ /* 0x000f240008000800 */
[----:B------:R0:W-:Y:S01]  /*1a4c0*/  STL [R1+0x78], R11 ;  /* 0x0000780b01007387 */ /* 0x0001e20000100800 */
[----:B--2---:R-:W-:-:S03]  /*1a4d0*/  IMAD R12, R14, UR25, RZ ;  /* 0x000000190e0c7c24 */ /* 0x004fc6000f8e02ff */
[----:B------:R-:W2:Y:S01]  /*1a4e0*/  LDL.LU R4, [R1+0x118c] ;  /* 0x00118c0001047983 */ /* 0x000ea20000300800 */
[----:B------:R-:W-:Y:S01]  /*1a4f0*/  @P0 IMAD.MOV.U32 R13, RZ, RZ, R21 ;  /* 0x000000ffff0d0224 */ /* 0x000fe200078e0015 */
[C---:B------:R-:W-:Y:S01]  /*1a500*/  SEL R14, R20.reuse, R83, !P4 ;  /* 0x00000053140e7207 */ /* 0x040fe20006000000 */
[----:B------:R-:W0:Y:S01]  /*1a510*/  LDCU UR25, c[0x0][0x3b0] ;  /* 0x00007600ff1977ac */ /* 0x000e220008000800 */
[----:B------:R-:W2:Y:S04]  /*1a520*/  LDL.LU R65, [R1+0x1cc] ;  /* 0x0001cc0001417983 */ /* 0x000ea80000300800 */
[----:B---3--:R-:W-:Y:S04]  /*1a530*/  STL [R1+0x1110], R55 ;  /* 0x0011103701007387 */ /* 0x008fe80000100800 */
[----:B------:R3:W-:Y:S01]  /*1a540*/  STL [R1+0x60], R12 ;  /* 0x0000600c01007387 */ /* 0x0007e20000100800 */
[----:B0-----:R-:W-:-:S03]  /*1a550*/  SEL R11, R20, R91, !P4 ;  /* 0x0000005b140b7207 */ /* 0x001fc60006000000 */
[----:B------:R-:W2:Y:S01]  /*1a560*/  LDL.LU R83, [R1+0x288] ;  /* 0x0002880001537983 */ /* 0x000ea20000300800 */
[----:B---3--:R-:W-:-:S05]  /*1a570*/  @P0 IMAD.MOV.U32 R12, RZ, RZ, R37 ;  /* 0x000000ffff0c0224 */ /* 0x008fca00078e0025 */
[----:B------:R0:W3:Y:S01]  /*1a580*/  @P0 LDG.E.U8 R53, desc[UR42][R12.64] ;  /* 0x0000002a0c350981 */ /* 0x0000e2000c1e1100 */
[----:B------:R-:W-:Y:S01]  /*1a590*/  IMAD R11, R11, UR62, RZ ;  /* 0x0000003e0b0b7c24 */ /* 0x000fe2000f8e02ff */
[----:B------:R-:W1:Y:S04]  /*1a5a0*/  LDCU UR62, c[0x0][0x3b0] ;  /* 0x00007600ff3e77ac */ /* 0x000e680008000800 */
[----:B------:R4:W-:Y:S01]  /*1a5b0*/  STL [R1+0x74], R11 ;  /* 0x0000740b01007387 */ /* 0x0009e20000100800 */
[----:B0-----:R-:W-:-:S03]  /*1a5c0*/  IMAD R12, R14, UR61, RZ ;  /* 0x0000003d0e0c7c24 */ /* 0x001fc6000f8e02ff */
[----:B------:R-:W2:Y:S01]  /*1a5d0*/  LDL.LU R21, [R1+0x1188] ;  /* 0x0011880001157983 */ /* 0x000ea20000300800 */
[----:B------:R-:W-:Y:S01]  /*1a5e0*/  @P0 IMAD.MOV.U32 R13, RZ, RZ, R22 ;  /* 0x000000ffff0d0224 */ /* 0x000fe200078e0016 */
[C---:B----4-:R-:W-:Y:S02]  /*1a5f0*/  SEL R11, R20.reuse, R92, !P4 ;  /* 0x0000005c140b7207 */ /* 0x050fe40006000000 */
[----:B------:R-:W4:Y:S01]  /*1a600*/  LDL.LU R37, [R1+0x298] ;  /* 0x0002980001257983 */ /* 0x000f220000300800 */
[----:B------:R-:W-:Y:S01]  /*1a610*/  SEL R14, R20, R70, !P4 ;  /* 0x00000046140e7207 */ /* 0x000fe20006000000 */
[----:B------:R-:W0:Y:S02]  /*1a620*/  LDCU UR61, c[0x0][0x3b0] ;  /* 0x00007600ff3d77ac */ /* 0x000e240008000800 */
[----:B---3--:R-:W-:Y:S04]  /*1a630*/  STL [R1+0x1114], R53 ;  /* 0x0011143501007387 */ /* 0x008fe80000100800 */
[----:B------:R3:W-:Y:S01]  /*1a640*/  STL [R1+0x5c], R12 ;  /* 0x00005c0c01007387 */ /* 0x0007e20000100800 */
[----:B------:R-:W-:Y:S01]  /*1a650*/  IMAD R11, R11, UR60, RZ ;  /* 0x0000003c0b0b7c24 */ /* 0x000fe2000f8e02ff */
[----:B------:R-:W0:Y:S02]  /*1a660*/  LDCU UR60, c[0x0][0x3b0] ;  /* 0x00007600ff3c77ac */ /* 0x000e240008000800 */
[----:B------:R-:W2:Y:S01]  /*1a670*/  LDL.LU R70, [R1+0x2a4] ;  /* 0x0002a40001467983 */ /* 0x000ea20000300800 */
        /* <DEDUP_REMOVED lines=9> */
[----:B--2---:R-:W-:Y:S04]  /*1a710*/  STL [R1+0x1118], R51 ;  /* 0x0011183301007387 */ /* 0x004fe80000100800 */
[----:B------:R2:W-:Y:S02]  /*1a720*/  STL [R1+0x58], R12 ;  /* 0x0000580c01007387 */ /* 0x0005e40000100800 */
[----:B--2---:R-:W-:-:S05]  /*1a730*/  @P0 IMAD.MOV.U32 R12, RZ, RZ, R40 ;  /* 0x000000ffff0c0224 */ /* 0x004fca00078e0028 */
[----:B------:R2:W3:Y:S01]  /*1a740*/  @P0 LDG.E.U8 R50, desc[UR42][R12.64] ;  /* 0x0000002a0c320981 */ /* 0x0004e2000c1e1100 */
[----:B------:R-:W-:Y:S01]  /*1a750*/  SEL R14, R20, R65, !P4 ;  /* 0x00000041140e7207 */ /* 0x000fe20006000000 */
[----:B------:R-:W-:Y:S01]  /*1a760*/  IMAD R11, R11, UR58, RZ ;  /* 0x0000003a0b0b7c24 */ /* 0x000fe2000f8e02ff */
[----:B----4-:R-:W-:Y:S01]  /*1a770*/  R2UR.FILL UR7, R22 ;  /* 0x00000000160772ca */ /* 0x010fe200004e0000 */
[----:B------:R-:W4:Y:S01]  /*1a780*/  LDL.LU R65, [R1+0x2dc] ;  /* 0x0002dc0001417983 */ /* 0x000f220000300800 */
[----:B------:R-:W0:Y:S03]  /*1a790*/  LDCU UR58, c[0x0][0x3b0] ;  /* 0x00007600ff3a77ac */ /* 0x000e260008000800 */
        /* <DEDUP_REMOVED lines=10> */
[----:B------:R-:W4:Y:S01]  /*1a840*/  LDL.LU R37, [R1+0x338] ;  /* 0x0003380001257983 */ /* 0x000f220000300800 */
[----:B---3--:R-:W-:-:S05]  /*1a850*/  @P0 IMAD.MOV.U32 R12, RZ, RZ, R67 ;  /* 0x000000ffff0c0224 */ /* 0x008fca00078e0043 */
[----:B------:R0:W3:Y:S01]  /*1a860*/  @P0 LDG.E.U8 R49, desc[UR42][R12.64] ;  /* 0x0000002a0c310981 */ /* 0x0000e2000c1e1100 */
[----:B------:R-:W-:Y:S01]  /*1a870*/  IMAD R11, R11, UR56, RZ ;  /* 0x000000380b0b7c24 */ /* 0x000fe2000f8e02ff */
[----:B--2---:R-:W-:Y:S01]  /*1a880*/  LOP3.LUT R19, R10, 0xe4, RZ, 0xfc, !PT ;  /* 0x000000e40a137812 */ /* 0x004fe200078efcff */
[----:B------:R-:W2:Y:S03]  /*1a890*/  LDCU UR56, c[0x0][0x3b0] ;  /* 0x00007600ff3877ac */ /* 0x000ea60008000800 */
[----:B------:R1:W-:Y:S01]  /*1a8a0*/  STL [R1+0xbc], R11 ;  /* 0x0000bc0b01007387 */ /* 0x0003e20000100800 */
[----:B0-----:R-:W-:-:S03]  /*1a8b0*/  IMAD R12, R14, UR55, RZ ;  /* 0x000000370e0c7c24 */ /* 0x001fc6000f8e02ff */
[----:B------:R-:W2:Y:S01]  /*1a8c0*/  LDL.LU R67, [R1+0x374] ;  /* 0x0003740001437983 */ /* 0x000ea20000300800 */
[----:B------:R-:W-:Y:S01]  /*1a8d0*/  @P0 IMAD.MOV.U32 R13, RZ, RZ, R43 ;  /* 0x000000ffff0d0224 */ /* 0x000fe200078e002b */
[C---:B------:R-:W-:Y:S01]  /*1a8e0*/  SEL R14, R20.reuse, R88, !P4 ;  /* 0x00000058140e7207 */ /* 0x040fe20006000000 */
[----:B------:R-:W0:Y:S01]  /*1a8f0*/  LDCU UR55, c[0x0][0x3b0] ;  /* 0x00007600ff3777ac */ /* 0x000e220008000800 */
[----:B---3--:R-:W-:Y:S04]  /*1a900*/  STL [R1+0x112c], R49 ;  /* 0x00112c3101007387 */ /* 0x008fe80000100800 */
[----:B------:R3:W-:Y:S01]  /*1a910*/  STL [R1+0xb0], R12 ;  /* 0x0000b00c01007387 */ /* 0x0007e20000100800 */
[----:B-1----:R-:W-:-:S03]  /*1a920*/  SEL R11, R20, R70, !P4 ;  /* 0x00000046140b7207 */ /* 0x002fc60006000000 */
[----:B------:R-:W2:Y:S01]  /*1a930*/  LDL.LU R88, [R1+0x378] ;  /* 0x0003780001587983 */ /* 0x000ea20000300800 */
[----:B---3--:R-:W-:-:S05]  /*1a940*/  @P0 IMAD.MOV.U32 R12, RZ, RZ, R79 ;  /* 0x000000ffff0c0224 */ /* 0x008fca00078e004f */
[----:B------:R1:W3:Y:S01]  /*1a950*/  @P0 LDG.E.U8 R47, desc[UR42][R12.64] ;  /* 0x0000002a0c2f0981 */ /* 0x0002e2000c1e1100 */
[----:B------:R-:W-:Y:S01]  /*1a960*/  IMAD R11, R11, UR54, RZ ;  /* 0x000000360b0b7c24 */ /* 0x000fe2000f8e02ff */
[----:B------:R-:W-:Y:S01]  /*1a970*/  LOP3.LUT R50, R10, 0xe6, RZ, 0xfc, !PT ;  /* 0x000000e60a327812 */ /* 0x000fe200078efcff */
[----:B------:R-:W0:Y:S03]  /*1a980*/  LDCU UR54, c[0x0][0x3b0] ;  /* 0x00007600ff3677ac */ /* 0x000e260008000800 */
[----:B------:R4:W-:Y:S01]  /*1a990*/  STL [R1+0xd4], R11 ;  /* 0x0000d40b01007387 */ /* 0x0009e20000100800 */
[----:B-1----:R-:W-:-:S03]  /*1a9a0*/  IMAD R12, R14, UR53, RZ ;  /* 0x000000350e0c7c24 */ /* 0x002fc6000f8e02ff */
[----:B------:R-:W2:Y:S01]  /*1a9b0*/  LDL.LU R79, [R1+0x380] ;  /* 0x00038000014f7983 */ /* 0x000ea20000300800 */
[----:B------:R-:W-:Y:S01]  /*1a9c0*/  @P0 IMAD.MOV.U32 R13, RZ, RZ, R66 ;  /* 0x000000ffff0d0224 */ /* 0x000fe200078e0042 */
[----:B----4-:R-:W-:Y:S01]  /*1a9d0*/  SEL R11, R20, R65, !P4 ;  /* 0x00000041140b7207 */ /* 0x010fe20006000000 */
[----:B------:R-:W1:Y:S01]  /*1a9e0*/  LDCU UR53, c[0x0][0x3b0] ;  /* 0x00007600ff3577ac */ /* 0x000e620008000800 */
[----:B---3--:R-:W-:Y:S04]  /*1a9f0*/  STL [R1+0x1130], R47 ;  /* 0x0011302f01007387 */ /* 0x008fe80000100800 */
[----:B------:R3:W-:Y:S02]  /*1aa00*/  STL [R1+0xb8], R12 ;  /* 0x0000b80c01007387 */ /* 0x0007e40000100800 */
[----:B---3--:R-:W-:-:S05]  /*1aa10*/  @P0 IMAD.MOV.U32 R12, RZ, RZ, R89 ;  /* 0x000000ffff0c0224 */ /* 0x008fca00078e0059 */
[----:B------:R3:W4:Y:S01]  /*1aa20*/  @P0 LDG.E.U8 R45, desc[UR42][R12.64] ;  /* 0x0000002a0c2d0981 */ /* 0x000722000c1e1100 */
[----:B------:R-:W-:Y:S01]  /*1aa30*/  SEL R14, R20, R40, !P4 ;  /* 0x00000028140e7207 */ /* 0x000fe20006000000 */
[----:B------:R-:W-:Y:S01]  /*1aa40*/  IMAD R11, R11, UR52, RZ ;  /* 0x000000340b0b7c24 */ /* 0x000fe2000f8e02ff */
[----:B------:R-:W0:Y:S01]  /*1aa50*/  LDCU UR52, c[0x0][0x3b0] ;  /* 0x00007600ff3477ac */ /* 0x000e220008000800 */
[----:B------:R-:W2:Y:S04]  /*1aa60*/  LDL.LU R40, [R1+0x3b4] ;  /* 0x0003b40001287983 */ /* 0x000ea80000300800 */
[----:B------:R1:W-:Y:S01]  /*1aa70*/  STL [R1+0xe0], R11 ;  /* 0x0000e00b01007387 */ /* 0x0003e20000100800 */
[----:B---3--:R-:W-:-:S03]  /*1aa80*/  IMAD R12, R14, UR51, RZ ;  /* 0x000000330e0c7c24 */ /* 0x008fc6000f8e02ff */
[----:B------:R-:W3:Y:S01]  /*1aa90*/  LDL.LU R89, [R1+0x3cc] ;  /* 0x0003cc0001597983 */ /* 0x000ee20000300800 */
[----:B------:R-:W-:Y:S01]  /*1aaa0*/  @P0 IMAD.MOV.U32 R13, RZ, RZ, R73 ;  /* 0x000000ffff0d0224 */ /* 0x000fe200078e0049 */
[----:B-1----:R-:W-:Y:S01]  /*1aab0*/  SEL R11, R20, R37, !P4 ;  /* 0x00000025140b7207 */ /* 0x002fe20006000000 */
[----:B------:R-:W1:Y:S01]  /*1aac0*/  LDCU UR51, c[0x0][0x3b0] ;  /* 0x00007600ff3377ac */ /* 0x000e620008000800 */
[----:B----4-:R-:W-:Y:S04]  /*1aad0*/  STL [R1+0x1134], R45 ;  /* 0x0011342d01007387 */ /* 0x010fe80000100800 */
[----:B------:R-:W4:Y:S04]  /*1aae0*/  LDL.LU R37, [R1+0x3f4] ;  /* 0x0003f40001257983 */ /* 0x000f280000300800 */
[----:B------:R0:W-:Y:S02]  /*1aaf0*/  STL [R1+0xd0], R12 ;  /* 0x0000d00c01007387 */ /* 0x0001e40000100800 */
[----:B0-----:R-:W-:-:S05]  /*1ab00*/  @P0 IMAD.MOV.U32 R12, RZ, RZ, R48 ;  /* 0x000000ffff0c0224 */ /* 0x001fca00078e0030 */
[----:B------:R0:W3:Y:S01]  /*1ab10*/  @P0 LDG.E.U8 R44, desc[UR42][R12.64] ;  /* 0x0000002a0c2c0981 */ /* 0x0000e2000c1e1100 */
[----:B--2---:R-:W-:Y:S01]  /*1ab20*/  SEL R14, R20, R67, !P4 ;  /* 0x00000043140e7207 */ /* 0x004fe20006000000 */
[----:B------:R-:W-:Y:S01]  /*1ab30*/  IMAD R11, R11, UR50, RZ ;  /* 0x000000320b0b7c24 */ /* 0x000fe2000f8e02ff */
[----:B------:R-:W2:Y:S04]  /*1ab40*/  LDCU UR50, c[0x0][0x3b0] ;  /* 0x00007600ff3277ac */ /* 0x000ea80008000800 */
[----:B------:R1:W-:Y:S01]  /*1ab50*/  STL [R1+0xec], R11 ;  /* 0x0000ec0b01007387 */ /* 0x0003e20000100800 */
[----:B0-----:R-:W-:-:S03]  /*1ab60*/  IMAD R12, R14, UR49, RZ ;  /* 0x000000310e0c7c24 */ /* 0x001fc6000f8e02ff */
[----:B------:R-:W2:Y:S01]  /*1ab70*/  LDL.LU R48, [R1+0x404] ;  /* 0x0004040001307983 */ /* 0x000ea20000300800 */
[----:B------:R-:W-:Y:S01]  /*1ab80*/  @P0 IMAD.MOV.U32 R13, RZ, RZ, R57 ;  /* 0x000000ffff0d0224 */ /* 0x000fe200078e0039 */
[----:B-1----:R-:W-:Y:S01]  /*1ab90*/  SEL R11, R20, R88, !P4 ;  /* 0x00000058140b7207 */ /* 0x002fe20006000000 */
[----:B------:R-:W0:Y:S01]  /*1aba0*/  LDCU UR49, c[0x0][0x3b0] ;  /* 0x00007600ff3177ac */ /* 0x000e220008000800 */
[----:B---3--:R-:W-:Y:S04]  /*1abb0*/  STL [R1+0x1138], R44 ;  /* 0x0011382c01007387 */ /* 0x008fe80000100800 */
[----:B------:R-:W3:Y:S04]  /*1abc0*/  LDL.LU R88, [R1+0x42c] ;  /* 0x00042c0001587983 */ /* 0x000ee80000300800 */
[----:B------:R1:W-:Y:S02]  /*1abd0*/  STL [R1+0xdc], R12 ;  /* 0x0000dc0c01007387 */ /* 0x0003e40000100800 */
[----:B-1----:R-:W-:-:S05]  /*1abe0*/  @P0 IMAD.MOV.U32 R12, RZ, RZ, R63 ;  /* 0x000000ffff0c0224 */ /* 0x002fca00078e003f */
[----:B------:R1:W2:Y:S01]  /*1abf0*/  @P0 LDG.E.U8 R42, desc[UR42][R12.64] ;  /* 0x0000002a0c2a0981 */ /* 0x0002a2000c1e1100 */
[----:B------:R-:W-:Y:S01]  /*1ac00*/  SEL R14, R20, R79, !P4 ;  /* 0x0000004f140e7207 */ /* 0x000fe20006000000 */
[----:B------:R-:W-:Y:S01]  /*1ac10*/  IMAD R11, R11, UR48, RZ ;  /* 0x000000300b0b7c24 */ /* 0x000fe2000f8e02ff */
[----:B------:R-:W0:Y:S04]  /*1ac20*/  LDCU UR48, c[0x0][0x3b0] ;  /* 0x00007600ff3077ac */ /* 0x000e280008000800 */
[----:B------:R0:W-:Y:S01]  /*1ac30*/  STL [R1+0xf4], R11 ;  /* 0x0000f40b01007387 */ /* 0x0001e20000100800 */
[----:B-1----:R-:W-:-:S03]  /*1ac40*/  IMAD R12, R14, UR47, RZ ;  /* 0x0000002f0e0c7c24 */ /* 0x002fc6000f8e02ff */
[----:B------:R-:W3:Y:S01]  /*1ac50*/  LDL.LU R63, [R1+0x464] ;  /* 0x00046400013f7983 */ /* 0x000ee20000300800 */
[----:B------:R-:W-:Y:S01]  /*1ac60*/  @P0 IMAD.MOV.U32 R13, RZ, RZ, R60 ;  /* 0x000000ffff0d0224 */ /* 0x000fe200078e003c */
[C---:B------:R-:W-:Y:S01]  /*1ac70*/  SEL R14, R20.reuse, R89, !P4 ;  /* 0x00000059140e7207 */ /* 0x040fe20006000000 */
[----:B------:R-:W1:Y:S01]  /*1ac80*/  LDCU UR47, c[0x0][0x3b0] ;  /* 0x00007600ff2f77ac */ /* 0x000e620008000800 */
[----:B--2---:R-:W-:Y:S04]  /*1ac90*/  STL [R1+0x113c], R42 ;  /* 0x00113c2a01007387 */ /* 0x004fe80000100800 */
[----:B------:R2:W-:Y:S01]  /*1aca0*/  STL [R1+0xe8], R12 ;  /* 0x0000e80c01007387 */ /* 0x0005e20000100800 */
[----:B0-----:R-:W-:-:S03]  /*1acb0*/  SEL R11, R20, R40, !P4 ;  /* 0x00000028140b7207 */ /* 0x001fc60006000000 */
[----:B------:R-:W3:Y:S01]  /*1acc0*/  LDL.LU R89, [R1+0x47c] ;  /* 0x00047c0001597983 */ /* 0x000ee20000300800 */
[----:B--2---:R-:W-:-:S05]  /*1acd0*/  @P0 IMAD.MOV.U32 R12, RZ, RZ, R46 ;  /* 0x000000ffff0c0224 */ /* 0x004fca00078e002e */
[----:B------:R0:W2:Y:S01]  /*1ace0*/  @P0 LDG.E.U8 R41, desc[UR42][R12.64] ;  /* 0x0000002a0c290981 */ /* 0x0000a2000c1e1100 */
[----:B------:R-:W-:Y:S01]  /*1acf0*/  IMAD R11, R11, UR46, RZ ;  /* 0x0000002e0b0b7c24 */ /* 0x000fe2000f8e02ff */
[----:B------:R-:W1:Y:S04]  /*1ad00*/  LDCU UR46, c[0x0][0x3b0] ;  /* 0x00007600ff2e77ac */ /* 0x000e680008000800 */
[----:B------:R4:W-:Y:S01]  /*1ad10*/  STL [R1+0xfc], R11 ;  /* 0x0000fc0b01007387 */ /* 0x0009e20000100800 */
[----:B0-----:R-:W-:Y:S02]  /*1ad20*/  IMAD R12, R14, UR45, RZ ;  /* 0x0000002d0e0c7c24 */ /* 0x001fe4000f8e02ff */
[----:B------:R-:W-:Y:S01]  /*1ad30*/  @P0 IMAD.MOV.U32 R13, RZ, RZ, R52 ;  /* 0x000000ffff0d0224 */ /* 0x000fe200078e0034 */
[----:B----4-:R-:W-:Y:S01]  /*1ad40*/  SEL R11, R20, R37, !P4 ;  /* 0x00000025140b7207 */ /* 0x010fe20006000000 */
[----:B------:R-:W0:Y:S01]  /*1ad50*/  LDCU UR45, c[0x0][0x3b0] ;  /* 0x00007600ff2d77ac */ /* 0x000e220008000800 */
[----:B--2---:R-:W-:Y:S04]  /*1ad60*/  STL [R1+0x1140], R41 ;  /* 0x0011402901007387 */ /* 0x004fe80000100800 */
[----:B------:R-:W2:Y:S04]  /*1ad70*/  LDL.LU R37, [R1+0x480] ;  /* 0x0004800001257983 */ /* 0x000ea80000300800 */
[----:B------:R4:W-:Y:S02]  /*1ad80*/  STL [R1+0xf0], R12 ;  /* 0x0000f00c01007387 */ /* 0x0009e40000100800 */
[----:B----4-:R-:W-:-:S05]  /*1ad90*/  @P0 IMAD.MOV.U32 R12, RZ, RZ, R8 ;  /* 0x000000ffff0c0224 */ /* 0x010fca00078e0008 */
[----:B------:R4:W2:Y:S02]  /*1ada0*/  @P0 LDG.E.U8 R39, desc[UR42][R12.64] ;  /* 0x0000002a0c270981 */ /* 0x0008a4000c1e1100 */
[----:B----4-:R-:W-:Y:S02]  /*1adb0*/  @P0 IMAD.MOV.U32 R12, RZ, RZ, R0 ;  /* 0x000000ffff0c0224 */ /* 0x010fe400078e0000 */
[----:B------:R-:W-:-:S05]  /*1adc0*/  @P0 IMAD.MOV.U32 R13, RZ, RZ, R54 ;  /* 0x000000ffff0d0224 */ /* 0x000fca00078e0036 */
[----:B------:R4:W2:Y:S01]  /*1add0*/  @P0 LDG.E.U8 R38, desc[UR42][R12.64] ;  /* 0x0000002a0c260981 */ /* 0x0008a2000c1e1100 */
[----:B------:R-:W-:Y:S01]  /*1ade0*/  IMAD R11, R11, UR44, RZ ;  /* 0x0000002c0b0b7c24 */ /* 0x000fe2000f8e02ff */
[----:B------:R-:W-:Y:S01]  /*1adf0*/  SEL R14, R20, R48, !P4 ;  /* 0x00000030140e7207 */ /* 0x000fe20006000000 */
[----:B------:R-:W0:Y:S03]  /*1ae00*/  LDCU UR44, c[0x0][0x3b0] ;  /* 0x00007600ff2c77ac */ /* 0x000e260008000800 */
[----:B------:R3:W-:Y:S01]  /*1ae10*/  STL [R1+0x104], R11 ;  /* 0x0001040b01007387 */ /* 0x0007e20000100800 */
[----:B----4-:R-:W-:-:S03]  /*1ae20*/  @P0 IMAD.MOV.U32 R12, RZ, RZ, R9 ;  /* 0x000000ffff0c0224 */ /* 0x010fc600078e0009 */
[----:B------:R-:W4:Y:S01]  /*1ae30*/  LDL.LU R8, [R1+0x48c] ;  /* 0x00048c0001087983 */ /* 0x000f220000300800 */
[----:B------:R-:W-:-:S05]  /*1ae40*/  @P0 IMAD.MOV.U32 R13, RZ, RZ, R27 ;  /* 0x000000ffff0d0224 */ /* 0x000fca00078e001b */
[----:B------:R0:W4:Y:S01]  /*1ae50*/  @P0 LDG.E.U8 R36, desc[UR42][R12.64] ;  /* 0x0000002a0c240981 */ /* 0x000122000c1e1100 */
[----:B---3--:R-:W-:-:S05]  /*1ae60*/  SEL R11, R20, R88, !P4 ;  /* 0x00000058140b7207 */ /* 0x008fca0006000000 */
[----:B------:R-:W-:Y:S02]  /*1ae70*/  IMAD R41, R11, UR40, RZ ;  /* 0x000000280b297c24 */ /* 0x000fe4000f8e02ff */
[----:B0-----:R-:W-:Y:S02]  /*1ae80*/  @P0 IMAD.MOV.U32 R12, RZ, RZ, R2 ;  /* 0x000000ffff0c0224 */ /* 0x001fe400078e0002 */
[----:B------:R-:W-:Y:S01]  /*1ae90*/  @P0 IMAD.MOV.U32 R13, RZ, RZ, R3 ;  /* 0x000000ffff0d0224 */ /* 0x000fe200078e0003 */
[----:B------:R-:W-:Y:S01]  /*1aea0*/  SEL R11, R20, R89, !P4 ;  /* 0x00000059140b7207 */ /* 0x000fe20006000000 */
[----:B------:R-:W0:Y:S03]  /*1aeb0*/  LDCU UR40, c[0x0][0x3b0] ;  /* 0x00007600ff2877ac */ /* 0x000e260008000800 */
[----:B------:R3:W4:Y:S04]  /*1aec0*/  @P0 LDG.E.U8 R35, desc[UR42][R12.64] ;  /* 0x0000002a0c230981 */ /* 0x000728000c1e1100 */
[----:B--2---:R2:W-:Y:S04]  /*1aed0*/  STL [R1+0x1144], R39 ;  /* 0x0011442701007387 */ /* 0x0045e80000100800 */
[----:B------:R-:W4:Y:S01]  /*1aee0*/  LDL.LU R88, [R1+0x4a8] ;  /* 0x0004a80001587983 */ /* 0x000f220000300800 */
[----:B--2---:R-:W-:Y:S01]  /*1aef0*/  IMAD R39, R14, UR41, RZ ;  /* 0x000000290e277c24 */ /* 0x004fe2000f8e02ff */
[----:B------:R-:W-:Y:S01]  /*1af00*/  SEL R14, R20, R63, !P4 ;  /* 0x0000003f140e7207 */ /* 0x000fe20006000000 */
[----:B------:R-:W-:Y:S01]  /*1af10*/  IMAD R44, R11, UR38, RZ ;  /* 0x000000260b2c7c24 */ /* 0x000fe2000f8e02ff */
[----:B------:R-:W2:Y:S02]  /*1af20*/  LDCU UR41, c[0x0][0x3b0] ;  /* 0x00007600ff2977ac */ /* 0x000ea40008000800 */
[----:B------:R-:W-:Y:S01]  /*1af30*/  STL [R1+0x1148], R39 ;  /* 0x0011482701007387 */ /* 0x000fe20000100800 */
[----:B------:R-:W-:Y:S01]  /*1af40*/  IMAD R42, R14, UR39, RZ ;  /* 0x000000270e2a7c24 */ /* 0x000fe2000f8e02ff */
[----:B------:R-:W0:Y:S02]  /*1af50*/  LDCU UR38, c[0x0][0x3b0] ;  /* 0x00007600ff2677ac */ /* 0x000e240008000800 */
[----:B------:R-:W-:Y:S01]  /*1af60*/  STL [R1+0x114c], R41 ;  /* 0x00114c2901007387 */ /* 0x000fe20000100800 */
[C---:B------:R-:W-:Y:S01]  /*1af70*/  SEL R14, R20.reuse, R37, !P4 ;  /* 0x00000025140e7207 */ /* 0x040fe20006000000 */
[----:B---3--:R-:W-:Y:S01]  /*1af80*/  @P0 IMAD.MOV.U32 R12, RZ, RZ, R32 ;  /* 0x000000ffff0c0224 */ /* 0x008fe200078e0020 */
[----:B------:R-:W3:Y:S01]  /*1af90*/  LDCU UR39, c[0x0][0x3b0] ;  /* 0x00007600ff2777ac */ /* 0x000ee20008000800 */
[----:B------:R-:W2:Y:S04]  /*1afa0*/  LDL.LU R0, [R1+0x4ac] ;  /* 0x0004ac0001007983 */ /* 0x000ea80000300800 */
[----:B------:R-:W-:Y:S04]  /*1afb0*/  STL [R1+0x1150], R38 ;  /* 0x0011502601007387 */ /* 0x000fe80000100800 */
[----:B------:R-:W3:Y:S01]  /*1afc0*/  LDL.LU R89, [R1+0x488] ;  /* 0x0004880001597983 */ /* 0x000ee20000300800 */
[----:B----4-:R-:W-:Y:S01]  /*1afd0*/  SEL R11, R20, R8, !P4 ;  /* 0x00000008140b7207 */ /* 0x010fe20006000000 */
[----:B------:R-:W-:Y:S01]  /*1afe0*/  IMAD R45, R14, UR37, RZ ;  /* 0x000000250e2d7c24 */ /* 0x000fe2000f8e02ff */
[----:B------:R-:W4:Y:S01]  /*1aff0*/  LDCU UR37, c[0x0][0x3b0] ;  /* 0x00007600ff2577ac */ /* 0x000f220008000800 */
[----:B------:R-:W-:Y:S04]  /*1b000*/  STL [R1+0x1154], R42 ;  /* 0x0011542a01007387 */ /* 0x000fe80000100800 */
[----:B------:R0:W-:Y:S01]  /*1b010*/  STL [R1+0x1158], R44 ;  /* 0x0011582c01007387 */ /* 0x0001e20000100800 */
[----:B------:R-:W-:Y:S01]  /*1b020*/  IMAD R47, R11, UR36, RZ ;  /* 0x000000240b2f7c24 */ /* 0x000fe2000f8e02ff */
[----:B------:R-:W0:Y:S02]  /*1b030*/  LDCU UR36, c[0x0][0x3b0] ;  /* 0x00007600ff2477ac */ /* 0x000e240008000800 */
[----:B------:R-:W4:Y:S04]  /*1b040*/  LDL.LU R9, [R1+0x4a0] ;  /* 0x0004a00001097983 */ /* 0x000f280000300800 */
[----:B------:R-:W-:Y:S04]  /*1b050*/  STL [R1+0x115c], R36 ;  /* 0x00115c2401007387 */ /* 0x000fe80000100800 */
[----:B------:R-:W4:Y:S04]  /*1b060*/  LDL.LU R8, [R1+0x4a4] ;  /* 0x0004a40001087983 */ /* 0x000f280000300800 */
[----:B------:R-:W-:Y:S04]  /*1b070*/  STL [R1+0x1160], R45 ;  /* 0x0011602d01007387 */ /* 0x000fe80000100800 */
[----:B------:R-:W4:Y:S04]  /*1b080*/  LDL.LU R27, [R1+0x484] ;  /* 0x00048400011b7983 */ /* 0x000f280000300800 */
[----:B------:R-:W-:Y:S01]  /*1b090*/  STL [R1+0x1164], R47 ;  /* 0x0011642f01007387 */ /* 0x000fe20000100800 */
[----:B------:R-:W-:-:S05]  /*1b0a0*/  @P0 IMAD.MOV.U32 R13, RZ, RZ, R34 ;  /* 0x000000ffff0d0224 */ /* 0x000fca00078e0022 */
[----:B------:R0:W4:Y:S01]  /*1b0b0*/  @P0 LDG.E.U8 R33, desc[UR42][R12.64] ;  /* 0x0000002a0c210981 */ /* 0x000122000c1e1100 */
[----:B------:R-:W-:-:S03]  /*1b0c0*/  SEL R14, R20, R88, !P4 ;  /* 0x00000058140e7207 */ /* 0x000fc60006000000 */
[----:B------:R-:W4:Y:S02]  /*1b0d0*/  LDL.LU R88, [R1+0x478] ;  /* 0x0004780001587983 */ /* 0x000f240000300800 */
[----:B------:R-:W-:Y:S02]  /*1b0e0*/  IMAD R49, R14, UR35, RZ ;  /* 0x000000230e317c24 */ /* 0x000fe4000f8e02ff */
[----:B------:R-:W-:Y:S01]  /*1b0f0*/  STL [R1+0x1168], R35 ;  /* 0x0011682301007387 */ /* 0x000fe20000100800 */
[----:B--2---:R-:W-:-:S03]  /*1b100*/  SEL R11, R20, R0, !P4 ;  /* 0x00000000140b7207 */ /* 0x004fc60006000000 */
[----:B------:R-:W2:Y:S01]  /*1b110*/  LDL.LU R3, [R1+0x474] ;  /* 0x0004740001037983 */ /* 0x000ea20000300800 */
[----:B0-----:R-:W-:Y:S01]  /*1b120*/  @P0 IMAD.MOV.U32 R12, RZ, RZ, R28 ;  /* 0x000000ffff0c0224 */ /* 0x001fe200078e001c */
[----:B------:R-:W0:Y:S02]  /*1b130*/  LDCU UR35, c[0x0][0x3b0] ;  /* 0x00007600ff2377ac */ /* 0x000e240008000800 */
[----:B------:R-:W2:Y:S01]  /*1b140*/  LDL.LU R2, [R1+0x470] ;  /* 0x0004700001027983 */ /* 0x000ea20000300800 */
[----:B---3--:R-:W-:-:S03]  /*1b150*/  SEL R14, R20, R89, !P4 ;  /* 0x00000059140e7207 */ /* 0x008fc60006000000 */
[----:B------:R-:W-:Y:S04]  /*1b160*/  STL [R1+0x116c], R49 ;  /* 0x00116c3101007387 */ /* 0x000fe80000100800 */
[----:B------:R-:W3:Y:S01]  /*1b170*/  LDL.LU R89, [R1+0x46c] ;  /* 0x00046c0001597983 */ /* 0x000ee20000300800 */
[----:B------:R-:W-:Y:S01]  /*1b180*/  IMAD R0, R11, UR34, RZ ;  /* 0x000000220b007c24 */ /* 0x000fe2000f8e02ff */
[----:B------:R-:W0:Y:S01]  /*1b190*/  LDCU UR34, c[0x0][0x3b0] ;  /* 0x00007600ff2277ac */ /* 0x000e220008000800 */
[----:B----4-:R-:W-:Y:S01]  /*1b1a0*/  SEL R11, R20, R9, !P4 ;  /* 0x00000009140b7207 */ /* 0x010fe20006000000 */
[----:B------:R-:W-:Y:S02]  /*1b1b0*/  IMAD R9, R14, UR33, RZ ;  /* 0x000000210e097c24 */ /* 0x000fe4000f8e02ff */
[----:B------:R4:W-:Y:S01]  /*1b1c0*/  STL [R1+0x1170], R0 ;  /* 0x0011700001007387 */ /* 0x0009e20000100800 */
[----:B------:R-:W-:Y:S01]  /*1b1d0*/  @P0 IMAD.MOV.U32 R13, RZ, RZ, R25 ;  /* 0x000000ffff0d0224 */ /* 0x000fe200078e0019 */
[----:B------:R-:W0:Y:S01]  /*1b1e0*/  LDCU UR33, c[0x0][0x3b0] ;  /* 0x00007600ff2177ac */ /* 0x000e220008000800 */
[----:B------:R-:W-:Y:S01]  /*1b1f0*/  SEL R14, R20, R8, !P4 ;  /* 0x00000008140e7207 */ /* 0x000fe20006000000 */
[----:B------:R-:W-:-:S02]  /*1b200*/  IMAD R8, R11, UR32, RZ ;  /* 0x000000200b087c24 */ /* 0x000fc4000f8e02ff */
[----:B------:R0:W4:Y:S04]  /*1b210*/  @P0 LDG.E.U8 R31, desc[UR42][R12.64] ;  /* 0x0000002a0c1f0981 */ /* 0x000128000c1e1100 */
[----:B------:R-:W-:Y:S01]  /*1b220*/  STL [R1+0x1174], R33 ;  /* 0x0011742101007387 */ /* 0x000fe20000100800 */
[----:B------:R-:W-:Y:S01]  /*1b230*/  SEL R11, R20, R27, !P4 ;  /* 0x0000001b140b7207 */ /* 0x000fe20006000000 */
[----:B------:R-:W-:Y:S01]  /*1b240*/  IMAD R93, R14, UR31, RZ ;  /* 0x0000001f0e5d7c24 */ /* 0x000fe2000f8e02ff */
[----:B------:R-:W-:Y:S01]  /*1b250*/  LOP3.LUT R25, R10, 0xe5, RZ, 0xfc, !PT ;  /* 0x000000e50a197812 */ /* 0x000fe200078efcff */
[----:B------:R-:W4:Y:S01]  /*1b260*/  LDL.LU R52, [R1+0x468] ;  /* 0x0004680001347983 */ /* 0x000f220000300800 */
[----:B0-----:R-:W-:Y:S01]  /*1b270*/  @P0 IMAD.MOV.U32 R12, RZ, RZ, R23 ;  /* 0x000000ffff0c0224 */ /* 0x001fe200078e0017 */
[----:B------:R-:W0:Y:S01]  /*1b280*/  LDCU UR32, c[0x0][0x3b0] ;  /* 0x00007600ff2077ac */ /* 0x000e220008000800 */
[----:B------:R-:W-:Y:S01]  /*1b290*/  IMAD R92, R11, UR30, RZ ;  /* 0x0000001e0b5c7c24 */ /* 0x000fe2000f8e02ff */
[----:B------:R-:W4:Y:S01]  /*1b2a0*/  LDL.LU R22, [R1+0x117c] ;  /* 0x00117c0001167983 */ /* 0x000f220000300800 */
[----:B------:R-:W-:Y:S01]  /*1b2b0*/  @P0 IMAD.MOV.U32 R13, RZ, RZ, R24 ;  /* 0x000000ffff0d0224 */ /* 0x000fe200078e0018 */
[----:B------:R-:W0:Y:S02]  /*1b2c0*/  LDCU UR31, c[0x0][0x3b0] ;  /* 0x00007600ff1f77ac */ /* 0x000e240008000800 */
[----:B------:R-:W4:Y:S01]  /*1b2d0*/  LDL.LU R63, [R1+0x460] ;  /* 0x00046000013f7983 */ /* 0x000f220000300800 */
[----:B------:R-:W0:Y:S03]  /*1b2e0*/  LDCU UR30, c[0x0][0x3b0] ;  /* 0x00007600ff1e77ac */ /* 0x000e260008000800 */
[----:B------:R1:W4:Y:S02]  /*1b2f0*/  @P0 LDG.E.U8 R30, desc[UR42][R12.64] ;  /* 0x0000002a0c1e0981 */ /* 0x000324000c1e1100 */
[----:B-1----:R-:W-:-:S02]  /*1b300*/  @!P5 IMAD.MOV.U32 R13, RZ, RZ, R5 ;  /* 0x000000ffff0dd224 */ /* 0x002fc400078e0005 */
[----:B------:R-:W-:-:S05]  /*1b310*/  @!P5 IMAD.MOV.U32 R12, RZ, RZ, R4 ;  /* 0x000000ffff0cd224 */ /* 0x000fca00078e0004 */
[----:B------:R1:W4:Y:S01]  /*1b320*/  @!P5 LDG.E.U8 R29, desc[UR42][R12.64] ;  /* 0x0000002a0c1dd981 */ /* 0x000322000c1e1100 */
[----:B------:R-:W-:-:S05]  /*1b330*/  SEL R14, R20, R88, !P4 ;  /* 0x00000058140e7207 */ /* 0x000fca0006000000 */
[----:B------:R-:W-:Y:S01]  /*1b340*/  IMAD R91, R14, UR29, RZ ;  /* 0x0000001d0e5b7c24 */ /* 0x000fe2000f8e02ff */
[----:B------:R-:W0:Y:S01]  /*1b350*/  LDCU UR29, c[0x0][0x3b0] ;  /* 0x00007600ff1d77ac */ /* 0x000e220008000800 */
[C---:B--2---:R-:W-:Y:S02]  /*1b360*/  SEL R11, R20.reuse, R3, !P4 ;  /* 0x00000003140b7207 */ /* 0x044fe40006000000 */
[----:B------:R-:W-:-:S03]  /*1b370*/  SEL R14, R20, R2, !P4 ;  /* 0x00000002140e7207 */ /* 0x000fc60006000000 */
[----:B------:R-:W-:Y:S01]  /*1b380*/  IMAD R90, R11, UR28, RZ ;  /* 0x0000001c0b5a7c24 */ /* 0x000fe2000f8e02ff */
[----:B------:R-:W2:Y:S01]  /*1b390*/  LDCU UR28, c[0x0][0x3b0] ;  /* 0x00007600ff1c77ac */ /* 0x000ea20008000800 */
[----:B---3--:R-:W-:Y:S01]  /*1b3a0*/  SEL R11, R20, R89, !P4 ;  /* 0x00000059140b7207 */ /* 0x008fe20006000000 */
[----:B------:R-:W-:Y:S01]  /*1b3b0*/  IMAD R89, R14, UR26, RZ ;  /* 0x0000001a0e597c24 */ /* 0x000fe2000f8e02ff */
[----:B------:R-:W3:Y:S01]  /*1b3c0*/  LDCU UR26, c[0x0][0x3b0] ;  /* 0x00007600ff1a77ac */ /* 0x000ee20008000800 */
[----:B------:R-:W-:Y:S01]  /*1b3d0*/  IMAD.U32 R14, RZ, RZ, UR6 ;  /* 0x00000006ff0e7e24 */ /* 0x000fe2000f8e00ff */
[----:B------:R-:W-:Y:S02]  /*1b3e0*/  R2UR.FILL UR6, R21 ;  /* 0x00000000150672ca */ /* 0x000fe400004e0000 */
[----:B------:R-:W2:Y:S04]  /*1b3f0*/  LDL.LU R21, [R1+0x1178] ;  /* 0x0011780001157983 */ /* 0x000ea80000300800 */
[----:B------:R-:W3:Y:S04]  /*1b400*/  LDL.LU R54, [R1+0x44c] ;  /* 0x00044c0001367983 */ /* 0x000ee80000300800 */
        /* <DEDUP_REMOVED lines=8> */
[----:B------:R-:W3:Y:S01]  /*1b490*/  LDL.LU R4, [R1+0x40c] ;  /* 0x00040c0001047983 */ /* 0x000ee20000300800 */
[----:B----4-:R-:W-:-:S03]  /*1b4a0*/  @!P2 IMAD.MOV R22, RZ, RZ, -R22 ;  /* 0x000000ffff16a224 */ /* 0x010fc600078e0a16 */
[----:B------:R-:W4:Y:S04]  /*1b4b0*/  LDL.LU R34, [R1+0x408] ;  /* 0x0004080001227983 */ /* 0x000f280000300800 */
[----:B------:R-:W4:Y:S04]  /*1b4c0*/  LDL.LU R37, [R1+0x400] ;  /* 0x0004000001257983 */ /* 0x000f280000300800 */
[----:B------:R-:W-:Y:S01]  /*1b4d0*/  STL [R1+0xebc], R10 ;  /* 0x000ebc0a01007387 */ /* 0x000fe20000100800 */
[----:B------:R-:W-:-:S03]  /*1b4e0*/  IMAD R87, R11, UR23, RZ ;  /* 0x000000170b577c24 */ /* 0x000fc6000f8e02ff */
[----:B------:R0:W-:Y:S01]  /*1b4f0*/  STL [R1+0xec0], R22 ;  /* 0x000ec01601007387 */ /* 0x0001e20000100800 */
[----:B------:R-:W-:Y:S02]  /*1b500*/  LOP3.LUT R11, R10, 0xe3, RZ, 0xfc, !PT ;  /* 0x000000e30a0b7812 */ /* 0x000fe400078efcff */
[C---:B-1----:R-:W-:Y:S02]  /*1b510*/  SEL R12, R20.reuse, R52, !P4 ;  /* 0x00000034140c7207 */ /* 0x042fe40006000000 */
[----:B------:R-:W-:Y:S02]  /*1b520*/  ISETP.GE.AND P2, PT, R11, RZ, PT ;  /* 0x000000ff0b00720c */ /* 0x000fe40003f46270 */
[----:B------:R-:W-:Y:S02]  /*1b530*/  IABS R3, R11 ;  /* 0x0000000b00037213 */ /* 0x000fe40000000000 */
[----:B------:R-:W-:Y:S01]  /*1b540*/  SEL R11, R20, R63, !P4 ;  /* 0x0000003f140b7207 */ /* 0x000fe20006000000 */
[----:B--2---:R-:W-:-:S05]  /*1b550*/  @!P3 IMAD.MOV R21, RZ, RZ, -R21 ;  /* 0x000000ffff15b224 */ /* 0x004fca00078e0a15 */
[----:B------:R1:W-:Y:S04]  /*1b560*/  STL [R1+0xec4], R21 ;  /* 0x000ec41501007387 */ /* 0x0003e80000100800 */
[----:B------:R-:W2:Y:S01]  /*1b570*/  LDL.LU R40, [R1+0x3fc] ;  /* 0x0003fc0001287983 */ /* 0x000ea20000300800 */
[----:B---3--:R-:W-:-:S03]  /*1b580*/  SEL R13, R20, R54, !P4 ;  /* 0x00000036140d7207 */ /* 0x008fc60006000000 */
[----:B------:R-:W3:Y:S04]  /*1b590*/  LDL.LU R65, [R1+0x3f8] ;  /* 0x0003f80001417983 */ /* 0x000ee80000300800 */
[----:B------:R-:W2:Y:S04]  /*1b5a0*/  LDL.LU R46, [R1+0x3f0] ;  /* 0x0003f000012e7983 */ /* 0x000ea80000300800 */
[----:B------:R-:W2:Y:S04]  /*1b5b0*/  LDL.LU R48, [R1+0x3ec] ;  /* 0x0003ec0001307983 */ /* 0x000ea80000300800 */
[----:B------:R-:W2:Y:S04]  /*1b5c0*/  LDL.LU R52, [R1+0x3e8] ;  /* 0x0003e80001347983 */ /* 0x000ea80000300800 */
[----:B------:R-:W2:Y:S04]  /*1b5d0*/  LDL.LU R54, [R1+0x3c8] ;  /* 0x0003c80001367983 */ /* 0x000ea80000300800 */
[----:B------:R-:W2:Y:S04]  /*1b5e0*/  LDL.LU R57, [R1+0x3c4] ;  /* 0x0003c40001397983 */ /* 0x000ea80000300800 */
[----:B------:R-:W2:Y:S01]  /*1b5f0*/  LDL.LU R60, [R1+0x3c0] ;  /* 0x0003c000013c7983 */ /* 0x000ea20000300800 */
[----:B------:R-:W-:-:S03]  /*1b600*/  SEL R16, R20, R79, !P4 ;  /* 0x0000004f14107207 */ /* 0x000fc60006000000 */
[----:B------:R-:W2:Y:S01]  /*1b610*/  LDL.LU R63, [R1+0x3bc] ;  /* 0x0003bc00013f7983 */ /* 0x000ea20000300800 */
[----:B------:R-:W-:-:S03]  /*1b620*/  SEL R17, R20, R88, !P4 ;  /* 0x0000005814117207 */ /* 0x000fc60006000000 */
[----:B------:R-:W2:Y:S01]  /*1b630*/  LDL.LU R66, [R1+0x3b8] ;  /* 0x0003b80001427983 */ /* 0x000ea20000300800 */
[----:B------:R-:W-:-:S03]  /*1b640*/  SEL R18, R20, R2, !P4 ;  /* 0x0000000214127207 */ /* 0x000fc60006000000 */
[----:B------:R-:W4:Y:S04]  /*1b650*/  LDL.LU R67, [R1+0x3b0] ;  /* 0x0003b00001437983 */ /* 0x000f280000300800 */
[----:B------:R-:W4:Y:S04]  /*1b660*/  LDL.LU R73, [R1+0x3ac] ;  /* 0x0003ac0001497983 */ /* 0x000f280000300800 */
[----:B------:R-:W4:Y:S01]  /*1b670*/  LDL.LU R79, [R1+0x3a8] ;  /* 0x0003a800014f7983 */ /* 0x000f220000300800 */
[----:B------:R-:W-:-:S03]  /*1b680*/  SEL R23, R20, R5, !P4 ;  /* 0x0000000514177207 */ /* 0x000fc60006000000 */
[----:B------:R-:W4:Y:S01]  /*1b690*/  LDL.LU R88, [R1+0x38c] ;  /* 0x00038c0001587983 */ /* 0x000f220000300800 */
[----:B------:R-:W-:-:S03]  /*1b6a0*/  SEL R26, R20, R32, !P4 ;  /* 0x00000020141a7207 */ /* 0x000fc60006000000 */
[----:B------:R-:W4:Y:S01]  /*1b6b0*/  LDL.LU R2, [R1+0x388] ;  /* 0x0003880001027983 */ /* 0x000f220000300800 */
[----:B------:R-:W-:-:S03]  /*1b6c0*/  SEL R32, R20, R4, !P4 ;  /* 0x0000000414207207 */ /* 0x000fc60006000000 */
[----:B------:R-:W4:Y:S04]  /*1b6d0*/  LDL.LU R5, [R1+0x384] ;  /* 0x0003840001057983 */ /* 0x000f280000300800 */
[----:B------:R-:W4:Y:S04]  /*1b6e0*/  LDL.LU R4, [R1+0x37c] ;  /* 0x00037c0001047983 */ /* 0x000f280000300800 */
[----:B------:R-:W4:Y:S04]  /*1b6f0*/  LDL.LU R85, [R1+0x370] ;  /* 0x0003700001557983 */ /* 0x000f280000300800 */
[----:B------:R-:W4:Y:S04]  /*1b700*/  LDL.LU R84, [R1+0x36c] ;  /* 0x00036c0001547983 */ /* 0x000f280000300800 */
[----:B------:R-:W4:Y:S04]  /*1b710*/  LDL.LU R82, [R1+0x368] ;  /* 0x0003680001527983 */ /* 0x000f280000300800 */
[----:B------:R-:W4:Y:S04]  /*1b720*/  LDL.LU R81, [R1+0x34c] ;  /* 0x00034c0001517983 */ /* 0x000f280000300800 */
[----:B------:R-:W4:Y:S04]  /*1b730*/  LDL.LU R80, [R1+0x348] ;  /* 0x0003480001507983 */ /* 0x000f280000300800 */
[----:B------:R-:W4:Y:S01]  /*1b740*/  LDL.LU R86, [R1+0x344] ;  /* 0x0003440001567983 */ /* 0x000f220000300800 */
[----:B------:R-:W-:-:S03]  /*1b750*/  SEL R24, R20, R43, !P4 ;  /* 0x0000002b14187207 */ /* 0x000fc60006000000 */
[----:B------:R-:W4:Y:S01]  /*1b760*/  LDL.LU R78, [R1+0x340] ;  /* 0x00034000014e7983 */ /* 0x000f220000300800 */
[C---:B---3--:R-:W-:Y:S02]  /*1b770*/  SEL R43, R20.reuse, R65, !P4 ;  /* 0x00000041142b7207 */ /* 0x048fe40006000000 */
[C---:B--2---:R-:W-:Y:S02]  /*1b780*/  SEL R65, R20.reuse, R66, !P4 ;  /* 0x0000004214417207 */ /* 0x044fe40006000000 */
[C---:B----4-:R-:W-:Y:S02]  /*1b790*/  SEL R66, R20.reuse, R67, !P4 ;  /* 0x0000004314427207 */ /* 0x050fe40006000000 */
[C---:B------:R-:W-:Y:S02]  /*1b7a0*/  SEL R67, R20.reuse, R73, !P4 ;  /* 0x0000004914437207 */ /* 0x040fe40006000000 */
[C---:B------:R-:W-:Y:S02]  /*1b7b0*/  SEL R70, R20.reuse, R79, !P4 ;  /* 0x0000004f14467207 */ /* 0x040fe40006000000 */
[----:B------:R-:W-:-:S02]  /*1b7c0*/  SEL R73, R20, R88, !P4 ;  /* 0x0000005814497207 */ /* 0x000fc40006000000 */
[C---:B------:R-:W-:Y:S02]  /*1b7d0*/  SEL R79, R20.reuse, R2, !P4 ;  /* 0x00000002144f7207 */ /* 0x040fe40006000000 */
[----:B------:R-:W2:Y:S01]  /*1b7e0*/  LDL.LU R2, [R1+0x33c] ;  /* 0x00033c0001027983 */ /* 0x000ea20000300800 */
[----:B------:R-:W-:-:S03]  /*1b7f0*/  SEL R83, R20, R5, !P4 ;  /* 0x0000000514537207 */ /* 0x000fc60006000000 */
[----:B------:R-:W3:Y:S01]  /*1b800*/  LDL.LU R77, [R1+0x334] ;  /* 0x00033400014d7983 */ /* 0x000ee20000300800 */
[----:B------:R-:W-:-:S03]  /*1b810*/  SEL R88, R20, R4, !P4 ;  /* 0x0000000414587207 */ /* 0x000fc60006000000 */
        /* <DEDUP_REMOVED lines=17> */
[----:B------:R-:W2:Y:S04]  /*1b930*/  LDL.LU R53, [R1+0x2a0] ;  /* 0x0002a00001357983 */ /* 0x000ea80000300800 */
[----:B------:R-:W2:Y:S04]  /*1b940*/  LDL.LU R51, [R1+0x29c] ;  /* 0x00029c0001337983 */ /* 0x000ea80000300800 */
[----:B------:R-:W0:Y:S04]  /*1b950*/  LDL.LU R44, [R1+0x294] ;  /* 0x00029400012c7983 */ /* 0x000e280000300800 */
[----:B------:R-:W1:Y:S04]  /*1b960*/  LDL.LU R42, [R1+0x290] ;  /* 0x00029000012a7983 */ /* 0x000e680000300800 */
[----:B------:R-:W2:Y:S04]  /*1b970*/  LDL.LU R86, [R1+0x28c] ;  /* 0x00028c0001567983 */ /* 0x000ea80000300800 */
[----:B------:R-:W2:Y:S04]  /*1b980*/  LDL.LU R0, [R1+0x88] ;  /* 0x0000880001007983 */ /* 0x000ea80000300800 */
[----:B------:R-:W3:Y:S04]  /*1b990*/  LDL.LU R38, [R1+0x94] ;  /* 0x0000940001267983 */ /* 0x000ee80000300800 */
[----:B------:R-:W3:Y:S04]  /*1b9a0*/  LDL.LU R41, [R1+0xa0] ;  /* 0x0000a00001297983 */ /* 0x000ee80000300800 */
[----:B------:R-:W4:Y:S04]  /*1b9b0*/  LDL.LU R39, [R1+0xac] ;  /* 0x0000ac0001277983 */ /* 0x000f280000300800 */
[----:B------:R-:W4:Y:S04]  /*1b9c0*/  LDL.LU R49, [R1+0xc0] ;  /* 0x0000c00001317983 */ /* 0x000f280000300800 */
[----:B------:R-:W4:Y:S04]  /*1b9d0*/  LDL.LU R35, [R1+0xcc] ;  /* 0x0000cc0001237983 */ /* 0x000f280000300800 */
[----:B------:R-:W4:Y:S04]  /*1b9e0*/  LDL.LU R47, [R1+0xd8] ;  /* 0x0000d800012f7983 */ /* 0x000f280000300800 */
[----:B------:R-:W4:Y:S04]  /*1b9f0*/  LDL.LU R45, [R1+0xe4] ;  /* 0x0000e400012d7983 */ /* 0x000f280000300800 */
[----:B------:R-:W4:Y:S01]  /*1ba00*/  LDL.LU R36, [R1+0xc8] ;  /* 0x0000c80001247983 */ /* 0x000f220000300800 */
[----:B------:R-:W-:-:S02]  /*1ba10*/  R2UR UR23, R15 ;  /* 0x000000000f1772ca */ /* 0x000fc400000e0000 */
[C---:B0-----:R-:W-:Y:S02]  /*1ba20*/  SEL R22, R20.reuse, R44, !P4 ;  /* 0x0000002c14167207 */ /* 0x041fe40006000000 */
[----:B------:R-:W4:Y:S01]  /*1ba30*/  LDL.LU R44, [R1+0xc4] ;  /* 0x0000c400012c7983 */ /* 0x000f220000300800 */
[----:B-1----:R-:W-:Y:S02]  /*1ba40*/  SEL R21, R20, R42, !P4 ;  /* 0x0000002a14157207 */ /* 0x002fe40006000000 */
[----:B--2---:R-:W-:Y:S02]  /*1ba50*/  IADD3 R33, P5, PT, R0, R7, RZ ;  /* 0x0000000700217210 */ /* 0x004fe40007fbe0ff */
[----:B------:R-:W-:Y:S01]  /*1ba60*/  SEL R10, R20, R86, !P4 ;  /* 0x00000056140a7207 */ /* 0x000fe20006000000 */
[----:B------:R-:W-:Y:S02]  /*1ba70*/  IMAD R86, R12, UR22, RZ ;  /* 0x000000160c567c24 */ /* 0x000fe4000f8e02ff */
[----:B------:R0:W-:Y:S01]  /*1ba80*/  STL [R1+0x28c], R33 ;  /* 0x00028c2101007387 */ /* 0x0001e20000100800 */
[----:B------:R-:W-:-:S03]  /*1ba90*/  R2UR UR22, R14 ;  /* 0x000000000e1672ca */ /* 0x000fc600000e0000 */
[----:B------:R-:W2:Y:S01]  /*1baa0*/  LDL.LU R42, [R1+0xa8] ;  /* 0x0000a800012a7983 */ /* 0x000ea20000300800 */
[----:B---3--:R-:W-:Y:S01]  /*1bab0*/  IADD3 R14, P3, PT, R38, R7, RZ ;  /* 0x00000007260e7210 */ /* 0x008fe20007f7e0ff */
[----:B------:R-:W-:-:S04]  /*1bac0*/  IMAD R12, R11, UR75, RZ ;  /* 0x0000004b0b0c7c24 */ /* 0x000fc8000f8e02ff */
[----:B------:R-:W-:Y:S01]  /*1bad0*/  STL [R1+0x294], R14 ;  /* 0x0002940e01007387 */ /* 0x000fe20000100800 */
[----:B------:R-:W-:-:S03]  /*1bae0*/  LEA.HI.X.SX32 R11, R0, R6, 0x1, P5 ;  /* 0x00000006000b7211 */ /* 0x000fc600028f0eff */
[----:B0-----:R-:W3:Y:S01]  /*1baf0*/  LDL.LU R33, [R1+0xa4] ;  /* 0x0000a40001217983 */ /* 0x001ee20000300800 */
[----:B------:R-:W-:-:S03]  /*1bb00*/  IADD3 R0, P5, PT, R41, R7, RZ ;  /* 0x0000000729007210 */ /* 0x000fc60007fbe0ff */
[----:B------:R0:W-:Y:S04]  /*1bb10*/  STL [R1+0x288], R11 ;  /* 0x0002880b01007387 */ /* 0x0001e80000100800 */
[----:B------:R4:W-:Y:S01]  /*1bb20*/  STL [R1+0x29c], R0 ;  /* 0x00029c0001007387 */ /* 0x0009e20000100800 */
[----:B0-----:R-:W-:-:S03]  /*1bb30*/  LEA.HI.X.SX32 R11, R38, R6, 0x1, P3 ;  /* 0x00000006260b7211 */ /* 0x001fc600018f0eff */
[----:B------:R-:W3:Y:S01]  /*1bb40*/  LDL.LU R38, [R1+0x90] ;  /* 0x0000900001267983 */ /* 0x000ee20000300800 */
[----:B----4-:R-:W-:-:S03]  /*1bb50*/  IADD3 R0, P3, PT, R39, R7, RZ ;  /* 0x0000000727007210 */ /* 0x010fc60007f7e0ff */
[----:B------:R0:W-:Y:S04]  /*1bb60*/  STL [R1+0x290], R11 ;  /* 0x0002900b01007387 */ /* 0x0001e80000100800 */
[----:B------:R1:W-:Y:S01]  /*1bb70*/  STL [R1+0x2a4], R0 ;  /* 0x0002a40001007387 */ /* 0x0003e20000100800 */
[----:B0-----:R-:W-:-:S03]  /*1bb80*/  LEA.HI.X.SX32 R11, R41, R6, 0x1, P5 ;  /* 0x00000006290b7211 */ /* 0x001fc600028f0eff */
[----:B------:R-:W4:Y:S01]  /*1bb90*/  LDL.LU R41, [R1+0x8c] ;  /* 0x00008c0001297983 */ /* 0x000f220000300800 */
[----:B-1----:R-:W-:-:S03]  /*1bba0*/  IADD3 R0, P5, PT, R49, R7, RZ ;  /* 0x0000000731007210 */ /* 0x002fc60007fbe0ff */
[----:B------:R0:W-:Y:S04]  /*1bbb0*/  STL [R1+0x298], R11 ;  /* 0x0002980b01007387 */ /* 0x0001e80000100800 */
[----:B------:R1:W-:Y:S01]  /*1bbc0*/  STL [R1+0x2ac], R0 ;  /* 0x0002ac0001007387 */ /* 0x0003e20000100800 */
[----:B0-----:R-:W-:-:S03]  /*1bbd0*/  LEA.HI.X.SX32 R11, R39, R6, 0x1, P3 ;  /* 0x00000006270b7211 */ /* 0x001fc600018f0eff */
[----:B------:R-:W4:Y:S01]  /*1bbe0*/  LDL.LU R39, [R1+0x70] ;  /* 0x0000700001277983 */ /* 0x000f220000300800 */
[----:B-1----:R-:W-:-:S03]  /*1bbf0*/  IADD3 R0, P3, PT, R35, R7, RZ ;  /* 0x0000000723007210 */ /* 0x002fc60007f7e0ff */
[----:B------:R-:W-:Y:S04]  /*1bc00*/  STL [R1+0x2a0], R11 ;  /* 0x0002a00b01007387 */ /* 0x000fe80000100800 */
[----:B------:R0:W-:Y:S01]  /*1bc10*/  STL [R1+0x2cc], R0 ;  /* 0x0002cc0001007387 */ /* 0x0001e20000100800 */
[----:B------:R-:W-:-:S03]  /*1bc20*/  LEA.HI.X.SX32 R14, R49, R6, 0x1, P5 ;  /* 0x00000006310e7211 */ /* 0x000fc600028f0eff */
[----:B0-----:R-:W4:Y:S01]  /*1bc30*/  LDL.LU R0, [R1+0x84] ;  /* 0x0000840001007983 */ /* 0x001f220000300800 */
[----:B------:R-:W-:-:S03]  /*1bc40*/  IADD3 R11, P5, PT, R47, R7, RZ ;  /* 0x000000072f0b7210 */ /* 0x000fc60007fbe0ff */
[----:B------:R-:W-:Y:S04]  /*1bc50*/  STL [R1+0x2a8], R14 ;  /* 0x0002a80e01007387 */ /* 0x000fe80000100800 */
[----:B------:R0:W-:Y:S04]  /*1bc60*/  STL [R1+0x2d4], R11 ;  /* 0x0002d40b01007387 */ /* 0x0001e80000100800 */
[----:B------:R-:W4:Y:S01]  /*1bc70*/  LDL.LU R49, [R1+0x6c] ;  /* 0x00006c0001317983 */ /* 0x000f220000300800 */
[----:B0-----:R-:W-:Y:S02]  /*1bc80*/  LEA.HI.X.SX32 R11, R35, R6, 0x1, P3 ;  /* 0x00000006230b7211 */ /* 0x001fe400018f0eff */
[----:B------:R-:W-:-:S02]  /*1bc90*/  IADD3 R15, P3, PT, R45, R7, RZ ;  /* 0x000000072d0f7210 */ /* 0x000fc40007f7e0ff */
[----:B------:R-:W-:Y:S01]  /*1bca0*/  LEA.HI.X.SX32 R14, R47, R6, 0x1, P5 ;  /* 0x000000062f0e7211 */ /* 0x000fe200028f0eff */
[----:B------:R0:W-:Y:S04]  /*1bcb0*/  STL [R1+0x2c8], R11 ;  /* 0x0002c80b01007387 */ /* 0x0001e80000100800 */
[----:B------:R-:W-:Y:S04]  /*1bcc0*/  STL [R1+0x2dc], R15 ;  /* 0x0002dc0f01007387 */ /* 0x000fe80000100800 */
[----:B------:R-:W4:Y:S01]  /*1bcd0*/  LDL.LU R35, [R1+0x80] ;  /* 0x0000800001237983 */ /* 0x000f220000300800 */
[----:B0-----:R-:W-:-:S03]  /*1bce0*/  IADD3 R11, P5, PT, R36, R7, RZ ;  /* 0x00000007240b7210 */ /* 0x001fc60007fbe0ff */
[----:B------:R0:W-:Y:S04]  /*1bcf0*/  STL [R1+0x2d0], R14 ;  /* 0x0002d00e01007387 */ /* 0x0001e80000100800 */
[----:B------:R-:W-:Y:S04]  /*1bd00*/  STL [R1+0x2e4], R11 ;  /* 0x0002e40b01007387 */ /* 0x000fe80000100800 */
[----:B------:R-:W4:Y:S01]  /*1bd10*/  LDL.LU R47, [R1+0x68] ;  /* 0x00006800012f7983 */ /* 0x000f220000300800 */
[----:B0-----:R-:W-:-:S05]  /*1bd20*/  LEA.HI.X.SX32 R14, R45, R6, 0x1, P3 ;  /* 0x000000062d0e7211 */ /* 0x001fca00018f0eff */
[----:B------:R0:W-:Y:S04]  /*1bd30*/  STL [R1+0x2d8], R14 ;  /* 0x0002d80e01007387 */ /* 0x0001e80000100800 */
[----:B------:R-:W4:Y:S01]  /*1bd40*/  LDL.LU R45, [R1+0x7c] ;  /* 0x00007c00012d7983 */ /* 0x000f220000300800 */
[----:B0-----:R-:W-:Y:S02]  /*1bd50*/  LEA.HI.X.SX32 R14, R36, R6, 0x1, P5 ;  /* 0x00000006240e7211 */ /* 0x001fe400028f0eff */
[----:B------:R-:W-:-:S05]  /*1bd60*/  IADD3 R11, P3, PT, R44, R7, RZ ;  /* 0x000000072c0b7210 */ /* 0x000fca0007f7e0ff */
[----:B------:R2:W-:Y:S01]  /*1bd70*/  STL [R1+0x2ec], R11 ;  /* 0x0002ec0b01007387 */ /* 0x0005e20000100800 */
[----:B------:R-:W-:-:S03]  /*1bd80*/  LEA.HI.X.SX32 R15, R44, R6, 0x1, P3 ;  /* 0x000000062c0f7211 */ /* 0x000fc600018f0eff */
[----:B------:R0:W-:Y:S04]  /*1bd90*/  STL [R1+0x2e0], R14 ;  /* 0x0002e00e01007387 */ /* 0x0001e80000100800 */
[----:B------:R-:W4:Y:S01]  /*1bda0*/  LDL.LU R36, [R1+0x64] ;  /* 0x0000640001247983 */ /* 0x000f220000300800 */
[----:B--2---:R-:W-:-:S05]  /*1bdb0*/  IADD3 R11, P5, PT, R42, R7, RZ ;  /* 0x000000072a0b7210 */ /* 0x004fca0007fbe0ff */
[----:B------:R3:W-:Y:S04]  /*1bdc0*/  STL [R1+0x32c], R11 ;  /* 0x00032c0b01007387 */ /* 0x0007e80000100800 */
[----:B------:R-:W-:Y:S01]  /*1bdd0*/  STL [R1+0x2e8], R15 ;  /* 0x0002e80f01007387 */ /* 0x000fe20000100800 */
[----:B0-----:R-:W-:-:S03]  /*1bde0*/  LEA.HI.X.SX32 R14, R42, R6, 0x1, P5 ;  /* 0x000000062a0e7211 */ /* 0x001fc600028f0eff */
[----:B------:R-:W2:Y:S01]  /*1bdf0*/  LDL.LU R44, [R1+0x78] ;  /* 0x00007800012c7983 */ /* 0x000ea20000300800 */
[----:B---3--:R-:W-:-:S05]  /*1be00*/  IADD3 R11, P3, PT, R33, R7, RZ ;  /* 0x00000007210b7210 */ /* 0x008fca0007f7e0ff */
[----:B------:R0:W-:Y:S04]  /*1be10*/  STL [R1+0x334], R11 ;  /* 0x0003340b01007387 */ /* 0x0001e80000100800 */
[----:B------:R1:W-:Y:S04]  /*1be20*/  STL [R1+0x328], R14 ;  /* 0x0003280e01007387 */ /* 0x0003e80000100800 */
[----:B------:R-:W3:Y:S01]  /*1be30*/  LDL.LU R42, [R1+0x60] ;  /* 0x00006000012a7983 */ /* 0x000ee20000300800 */
[----:B0-----:R-:W-:-:S05]  /*1be40*/  IADD3 R11, P5, PT, R38, R7, RZ ;  /* 0x00000007260b7210 */ /* 0x001fca0007fbe0ff */
[----:B------:R0:W-:Y:S01]  /*1be50*/  STL [R1+0x33c], R11 ;  /* 0x00033c0b01007387 */ /* 0x0001e20000100800 */
[-C--:B-1----:R-:W-:Y:S02]  /*1be60*/  LEA.HI.X.SX32 R14, R38, R6.reuse, 0x1, P5 ;  /* 0x00000006260e7211 */ /* 0x082fe400028f0eff */
[----:B0-----:R-:W-:Y:S02]  /*1be70*/  LEA.HI.X.SX32 R11, R33, R6, 0x1, P3 ;  /* 0x00000006210b7211 */ /* 0x001fe400018f0eff */
[----:B----4-:R-:W-:-:S03]  /*1be80*/  IADD3 R15, P3, PT, R41, R7, RZ ;  /* 0x00000007290f7210 */ /* 0x010fc60007f7e0ff */
[----:B------:R0:W-:Y:S04]  /*1be90*/  STL [R1+0x330], R11 ;  /* 0x0003300b01007387 */ /* 0x0001e80000100800 */
[----:B------:R-:W-:Y:S04]  /*1bea0*/  STL [R1+0x344], R15 ;  /* 0x0003440f01007387 */ /* 0x000fe80000100800 */
[----:B------:R-:W4:Y:S01]  /*1beb0*/  LDL.LU R38, [R1+0x74] ;  /* 0x0000740001267983 */ /* 0x000f220000300800 */
[----:B0-----:R-:W-:-:S03]  /*1bec0*/  IADD3 R11, P5, PT, R39, R7, RZ ;  /* 0x00000007270b7210 */ /* 0x001fc60007fbe0ff */
[----:B------:R-:W-:Y:S04]  /*1bed0*/  STL [R1+0x338], R14 ;  /* 0x0003380e01007387 */ /* 0x000fe80000100800 */
[----:B------:R0:W-:Y:S02]  /*1bee0*/  STL [R1+0x34c], R11 ;  /* 0x00034c0b01007387 */ /* 0x0001e40000100800 */
[-C--:B0-----:R-:W-:Y:S02]  /*1bef0*/  LEA.HI.X.SX32 R11, R41, R6.reuse, 0x1, P3 ;  /* 0x00000006290b7211 */ /* 0x081fe400018f0eff */
[----:B------:R-:W4:Y:S01]  /*1bf00*/  LDL.LU R41, [R1+0x5c] ;  /* 0x00005c0001297983 */ /* 0x000f220000300800 */
[-C--:B------:R-:W-:Y:S02]  /*1bf10*/  IADD3 R15, P3, PT, R0, R7.reuse, RZ ;  /* 0x00000007000f7210 */ /* 0x080fe40007f7e0ff */
[----:B------:R-:W-:Y:S01]  /*1bf20*/  LEA.HI.X.SX32 R14, R39, R6, 0x1, P5 ;  /* 0x00000006270e7211 */ /* 0x000fe200028f0eff */
[----:B------:R0:W-:Y:S04]  /*1bf30*/  STL [R1+0x340], R11 ;  /* 0x0003400b01007387 */ /* 0x0001e80000100800 */
[----:B------:R-:W-:Y:S04]  /*1bf40*/  STL [R1+0x36c], R15 ;  /* 0x00036c0f01007387 */ /* 0x000fe80000100800 */
[----:B------:R-:W4:Y:S01]  /*1bf50*/  LDL.LU R39, [R1+0x9c] ;  /* 0x00009c0001277983 */ /* 0x000f220000300800 */
[----:B0-----:R-:W-:-:S03]  /*1bf60*/  IADD3 R11, P5, PT, R49, R7, RZ ;  /* 0x00000007310b7210 */ /* 0x001fc60007fbe0ff */
[----:B------:R0:W-:Y:S04]  /*1bf70*/  STL [R1+0x348], R14 ;  /* 0x0003480e01007387 */ /* 0x0001e80000100800 */
[----:B------:R1:W-:Y:S01]  /*1bf80*/  STL [R1+0x374], R11 ;  /* 0x0003740b01007387 */ /* 0x0003e20000100800 */
[----:B0-----:R-:W-:Y:S02]  /*1bf90*/  LEA.HI.X.SX32 R14, R0, R6, 0x1, P3 ;  /* 0x00000006000e7211 */ /* 0x001fe400018f0eff */
[----:B------:R-:W-:-:S03]  /*1bfa0*/  IADD3 R0, P3, PT, R35, R7, RZ ;  /* 0x0000000723007210 */ /* 0x000fc60007f7e0ff */
[----:B------:R-:W-:Y:S01]  /*1bfb0*/  STL [R1+0x368], R14 ;  /* 0x0003680e01007387 */ /* 0x000fe20000100800 */
[----:B-1----:R-:W-:-:S03]  /*1bfc0*/  LEA.HI.X.SX32 R11, R49, R6, 0x1, P5 ;  /* 0x00000006310b7211 */ /* 0x002fc600028f0eff */
[----:B------:R-:W4:Y:S04]  /*1bfd0*/  LDL.LU R15, [R1+0x58] ;  /* 0x00005800010f7983 */ /* 0x000f280000300800 */
[----:B------:R0:W-:Y:S04]  /*1bfe0*/  STL [R1+0x37c], R0 ;  /* 0x00037c0001007387 */ /* 0x0001e80000100800 */
[----:B------:R1:W-:Y:S01]  /*1bff0*/  STL [R1+0x370], R11 ;  /* 0x0003700b01007387 */ /* 0x0003e20000100800 */
[----:B0-----:R-:W-:-:S05]  /*1c000*/  IADD3 R0, P5, PT, R47, R7, RZ ;  /* 0x000000072f007210 */ /* 0x001fca0007fbe0ff */
[----:B------:R0:W-:Y:S04]  /*1c010*/  STL [R1+0x384], R0 ;  /* 0x0003840001007387 */ /* 0x0001e80000100800 */
[----:B------:R-:W4:Y:S01]  /*1c020*/  LDL.LU R33, [R1+0xb4] ;  /* 0x0000b40001217983 */ /* 0x000f220000300800 */
[----:B-1----:R-:W-:Y:S02]  /*1c030*/  LEA.HI.X.SX32 R11, R35, R6, 0x1, P3 ;  /* 0x00000006230b7211 */ /* 0x002fe400018f0eff */
[----:B0-----:R-:W-:-:S03]  /*1c040*/  IADD3 R0, P3, PT, R45, R7, RZ ;  /* 0x000000072d007210 */ /* 0x001fc60007f7e0ff */
[----:B------:R-:W-:Y:S01]  /*1c050*/  STL [R1+0x378], R11 ;  /* 0x0003780b01007387 */ /* 0x000fe20000100800 */
[----:B------:R-:W-:-:S03]  /*1c060*/  LEA.HI.X.SX32 R14, R47, R6, 0x1, P5 ;  /* 0x000000062f0e7211 */ /* 0x000fc600028f0eff */
[----:B------:R0:W-:Y:S01]  /*1c070*/  STL [R1+0x38c], R0 ;  /* 0x00038c0001007387 */ /* 0x0001e20000100800 */
[----:B------:R-:W-:-:S03]  /*1c080*/  LEA.HI.X.SX32 R35, R45, R6, 0x1, P3 ;  /* 0x000000062d237211 */ /* 0x000fc600018f0eff */
[----:B0-----:R-:W4:Y:S04]  /*1c090*/  LDL.LU R0, [R1+0x98] ;  /* 0x0000980001007983 */ /* 0x001f280000300800 */
[----:B------:R0:W-:Y:S01]  /*1c0a0*/  STL [R1+0x380], R14 ;  /* 0x0003800e01007387 */ /* 0x0001e20000100800 */
[----:B------:R-:W-:-:S05]  /*1c0b0*/  IADD3 R11, P5, PT, R36, R7, RZ ;  /* 0x00000007240b7210 */ /* 0x000fca0007fbe0ff */
[----:B------:R2:W-:Y:S01]  /*1c0c0*/  STL [R1+0x3ac], R11 ;  /* 0x0003ac0b01007387 */ /* 0x0005e20000100800 */
[----:B0-----:R-:W-:-:S03]  /*1c0d0*/  LEA.HI.X.SX32 R14, R36, R6, 0x1, P5 ;  /* 0x00000006240e7211 */ /* 0x001fc600028f0eff */
[----:B------:R0:W-:Y:S04]  /*1c0e0*/  STL [R1+0x388], R35 ;  /* 0x0003882301007387 */ /* 0x0001e80000100800 */
[----:B------:R-:W4:Y:S01]  /*1c0f0*/  LDL.LU R49, [R1+0xbc] ;  /* 0x0000bc0001317983 */ /* 0x000f220000300800 */
[----:B--2---:R-:W-:-:S05]  /*1c100*/  IADD3 R11, P3, PT, R44, R7, RZ ;  /* 0x000000072c0b7210 */ /* 0x004fca0007f7e0ff */
[----:B------:R3:W-:Y:S04]  /*1c110*/  STL [R1+0x3b4], R11 ;  /* 0x0003b40b01007387 */ /* 0x0007e80000100800 */
[----:B------:R1:W-:Y:S04]  /*1c120*/  STL [R1+0x3a8], R14 ;  /* 0x0003a80e01007387 */ /* 0x0003e80000100800 */
[----:B0-----:R-:W2:Y:S01]  /*1c130*/  LDL.LU R35, [R1+0xb0] ;  /* 0x0000b00001237983 */ /* 0x001ea20000300800 */
[----:B---3--:R-:W-:-:S05]  /*1c140*/  IADD3 R11, P5, PT, R42, R7, RZ ;  /* 0x000000072a0b7210 */ /* 0x008fca0007fbe0ff */
[----:B------:R4:W-:Y:S01]  /*1c150*/  STL [R1+0x3bc], R11 ;  /* 0x0003bc0b01007387 */ /* 0x0009e20000100800 */
[----:B-1----:R-:W-:-:S03]  /*1c160*/  LEA.HI.X.SX32 R14, R44, R6, 0x1, P3 ;  /* 0x000000062c0e7211 */ /* 0x002fc600018f0eff */
[----:B------:R-:W3:Y:S04]  /*1c170*/  LDL.LU R47, [R1+0xd4] ;  /* 0x0000d400012f7983 */ /* 0x000ee80000300800 */
[----:B------:R0:W-:Y:S04]  /*1c180*/  STL [R1+0x3b0], R14 ;  /* 0x0003b00e01007387 */ /* 0x0001e80000100800 */
[----:B------:R-:W3:Y:S01]  /*1c190*/  LDL.LU R45, [R1+0xb8] ;  /* 0x0000b800012d7983 */ /* 0x000ee20000300800 */
[----:B----4-:R-:W-:Y:S02]  /*1c1a0*/  IADD3 R11, P3, PT, R38, R7, RZ ;  /* 0x00000007260b7210 */ /* 0x010fe40007f7e0ff */
[----:B0-----:R-:W-:-:S03]  /*1c1b0*/  LEA.HI.X.SX32 R14, R42, R6, 0x1, P5 ;  /* 0x000000062a0e7211 */ /* 0x001fc600028f0eff */
[----:B------:R0:W-:Y:S04]  /*1c1c0*/  STL [R1+0x3c4], R11 ;  /* 0x0003c40b01007387 */ /* 0x0001e80000100800 */
[----:B------:R-:W4:Y:S04]  /*1c1d0*/  LDL.LU R36, [R1+0xe0] ;  /* 0x0000e00001247983 */ /* 0x000f280000300800 */
[----:B------:R1:W-:Y:S04]  /*1c1e0*/  STL [R1+0x3b8], R14 ;  /* 0x0003b80e01007387 */ /* 0x0003e80000100800 */
[----:B------:R-:W4:Y:S01]  /*1c1f0*/  LDL.LU R44, [R1+0xd0] ;  /* 0x0000d000012c7983 */ /* 0x000f220000300800 */
[----:B0-----:R-:W-:-:S02]  /*1c200*/  IADD3 R11, P5, PT, R41, R7, RZ ;  /* 0x00000007290b7210 */ /* 0x001fc40007fbe0ff */
[----:B-1----:R-:W-:-:S03]  /*1c210*/  LEA.HI.X.SX32 R14, R38, R6, 0x1, P3 ;  /* 0x00000006260e7211 */ /* 0x002fc600018f0eff */
[----:B------:R0:W-:Y:S04]  /*1c220*/  STL [R1+0x3cc], R11 ;  /* 0x0003cc0b01007387 */ /* 0x0001e80000100800 */
[----:B------:R-:W4:Y:S01]  /*1c230*/  LDL.LU R42, [R1+0xec] ;  /* 0x0000ec00012a7983 */ /* 0x000f220000300800 */
[----:B0-----:R-:W-:-:S03]  /*1c240*/  IADD3 R11, P3, PT, R39, R7, RZ ;  /* 0x00000007270b7210 */ /* 0x001fc60007f7e0ff */
[----:B------:R0:W-:Y:S04]  /*1c250*/  STL [R1+0x3c0], R14 ;  /* 0x0003c00e01007387 */ /* 0x0001e80000100800 */
[----:B------:R1:W-:Y:S04]  /*1c260*/  STL [R1+0x3ec], R11 ;  /* 0x0003ec0b01007387 */ /* 0x0003e80000100800 */
[----:B------:R-:W4:Y:S01]  /*1c270*/  LDL.LU R38, [R1+0xdc] ;  /* 0x0000dc0001267983 */ /* 0x000f220000300800 */
[----:B0-----:R-:W-:-:S05]  /*1c280*/  LEA.HI.X.SX32 R14, R41, R6, 0x1, P5 ;  /* 0x00000006290e7211 */ /* 0x001fca00028f0eff */
[----:B------:R0:W-:Y:S04]  /*1c290*/  STL [R1+0x3c8], R14 ;  /* 0x0003c80e01007387 */ /* 0x0001e80000100800 */
[----:B------:R-:W4:Y:S01]  /*1c2a0*/  LDL.LU R41, [R1+0xf4] ;  /* 0x0000f40001297983 */ /* 0x000f220000300800 */
[----:B-1----:R-:W-:-:S05]  /*1c2b0*/  IADD3 R11, P5, PT, R15, R7, RZ ;  /* 0x000000070f0b7210 */ /* 0x002fca0007fbe0ff */
[----:B------:R1:W-:Y:S01]  /*1c2c0*/  STL [R1+0x3f4], R11 ;  /* 0x0003f40b01007387 */ /* 0x0003e20000100800 */
[----:B0-----:R-:W-:-:S03]  /*1c2d0*/  LEA.HI.X.SX32 R14, R39, R6, 0x1, P3 ;  /* 0x00000006270e7211 */ /* 0x001fc600018f0eff */
[----:B------:R-:W4:Y:S04]  /*1c2e0*/  LDL.LU R39, [R1+0xe8] ;  /* 0x0000e80001277983 */ /* 0x000f280000300800 */
[----:B------:R0:W-:Y:S01]  /*1c2f0*/  STL [R1+0x3e8], R14 ;  /* 0x0003e80e01007387 */ /* 0x0001e20000100800 */
[----:B-1----:R-:W-:Y:S02]  /*1c300*/  IADD3 R11, P3, PT, R33, R7, RZ ;  /* 0x00000007210b7210 */ /* 0x002fe40007f7e0ff */
[----:B0-----:R-:W-:-:S03]  /*1c310*/  LEA.HI.X.SX32 R14, R15, R6, 0x1, P5 ;  /* 0x000000060f0e7211 */ /* 0x001fc600028f0eff */
[----:B------:R0:W-:Y:S04]  /*1c320*/  STL [R1+0x3fc], R11 ;  /* 0x0003fc0b01007387 */ /* 0x0001e80000100800 */
[----:B0-----:R-:W4:Y:S04]  /*1c330*/  LDL.LU R11, [R1+0xfc] ;  /* 0x0000fc00010b7983 */ /* 0x001f280000300800 */
[----:B------:R0:W-:Y:S04]  /*1c340*/  STL [R1+0x3f0], R14 ;  /* 0x0003f00e01007387 */ /* 0x0001e80000100800 */
[----:B0-----:R-:W4:Y:S01]  /*1c350*/  LDL.LU R14, [R1+0xf0] ;  /* 0x0000f000010e7983 */ /* 0x001f220000300800 */
[----:B------:R-:W-:-:S02]  /*1c360*/  IADD3 R15, P5, PT, R0, R7, RZ ;  /* 0x00000007000f7210 */ /* 0x000fc40007fbe0ff */
[----:B------:R-:W-:-:S03]  /*1c370*/  LEA.HI.X.SX32 R33, R33, R6, 0x1, P3 ;  /* 0x0000000621217211 */ /* 0x000fc600018f0eff */
[----:B------:R0:W-:Y:S01]  /*1c380*/  STL [R1+0x404], R15 ;  /* 0x0004040f01007387 */ /* 0x0001e20000100800 */
[----:B------:R-:W-:-:S03]  /*1c390*/  LEA.HI.X.SX32 R0, R0, R6, 0x1, P5 ;  /* 0x0000000600007211 */ /* 0x000fc600028f0eff */
[----:B0-----:R-:W4:Y:S04]  /*1c3a0*/  LDL.LU R15, [R1+0x104] ;  /* 0x00010400010f7983 */ /* 0x001f280000300800 */
[----:B------:R0:W-:Y:S02]  /*1c3b0*/  STL [R1+0x3f8], R33 ;  /* 0x0003f82101007387 */ /* 0x0001e40000100800 */
[----:B0-----:R-:W-:-:S05]  /*1c3c0*/  IADD3 R33, P3, PT, R49, R7, RZ ;  /* 0x0000000731217210 */ /* 0x001fca0007f7e0ff */
[----:B------:R0:W-:Y:S01]  /*1c3d0*/  STL [R1+0x40c], R33 ;  /* 0x00040c2101007387 */ /* 0x0001e20000100800 */
[----:B------:R-:W-:-:S03]  /*1c3e0*/  LEA.HI.X.SX32 R49, R49, R6, 0x1, P3 ;  /* 0x0000000631317211 */ /* 0x000fc600018f0eff */
[----:B0-----:R-:W4:Y:S04]  /*1c3f0*/  LDL.LU R33, [R1+0x1174] ;  /* 0x0011740001217983 */ /* 0x001f280000300800 */
[----:B------:R2:W-:Y:S02]  /*1c400*/  STL [R1+0x400], R0 ;  /* 0x0004000001007387 */ /* 0x0005e40000100800 */
[----:B--2---:R-:W-:-:S05]  /*1c410*/  IADD3 R0, P5, PT, R35, R7, RZ ;  /* 0x0000000723007210 */ /* 0x004fca0007fbe0ff */
[----:B------:R0:W-:Y:S01]  /*1c420*/  STL [R1+0x42c], R0 ;  /* 0x00042c0001007387 */ /* 0x0001e20000100800 */
[----:B------:R-:W-:-:S03]  /*1c430*/  LEA.HI.X.SX32 R35, R35, R6, 0x1, P5 ;  /* 0x0000000623237211 */ /* 0x000fc600028f0eff */
[----:B0-----:R-:W2:Y:S04]  /*1c440*/  LDL.LU R0, [R1+0x1170] ;  /* 0x0011700001007983 */ /* 0x001ea80000300800 */
[----:B------:R3:W-:Y:S02]  /*1c450*/  STL [R1+0x408], R49 ;  /* 0x0004083101007387 */ /* 0x0007e40000100800 */
[----:B---3--:R-:W-:-:S05]  /*1c460*/  IADD3 R49, P3, PT, R47, R7, RZ ;  /* 0x000000072f317210 */ /* 0x008fca0007f7e0ff */
[----:B------:R0:W-:Y:S01]  /*1c470*/  STL [R1+0x434], R49 ;  /* 0x0004343101007387 */ /* 0x0001e20000100800 */
[----:B------:R-:W-:-:S03]  /*1c480*/  LEA.HI.X.SX32 R47, R47, R6, 0x1, P3 ;  /* 0x000000062f2f7211 */ /* 0x000fc600018f0eff */
[----:B0-----:R-:W3:Y:S04]  /*1c490*/  LDL.LU R49, [R1+0x116c] ;  /* 0x00116c0001317983 */ /* 0x001ee80000300800 */
[----:B------:R0:W-:Y:S02]  /*1c4a0*/  STL [R1+0x428], R35 ;  /* 0x0004282301007387 */ /* 0x0001e40000100800 */
[----:B0-----:R-:W-:-:S05]  /*1c4b0*/  IADD3 R35, P5, PT, R45, R7, RZ ;  /* 0x000000072d237210 */ /* 0x001fca0007fbe0ff */
[----:B------:R0:W-:Y:S01]  /*1c4c0*/  STL [R1+0x43c], R35 ;  /* 0x00043c2301007387 */ /* 0x0001e20000100800 */
[----:B------:R-:W-:-:S03]  /*1c4d0*/  LEA.HI.X.SX32 R45, R45, R6, 0x1, P5 ;  /* 0x000000062d2d7211 */ /* 0x000fc600028f0eff */
[----:B0-----:R-:W2:Y:S04]  /*1c4e0*/  LDL.LU R35, [R1+0x1168] ;  /* 0x0011680001237983 */ /* 0x001ea80000300800 */
[----:B------:R4:W-:Y:S02]  /*1c4f0*/  STL [R1+0x430], R47 ;  /* 0x0004302f01007387 */ /* 0x0009e40000100800 */
[----:B----4-:R-:W-:-:S05]  /*1c500*/  IADD3 R47, P3, PT, R36, R7, RZ ;  /* 0x00000007242f7210 */ /* 0x010fca0007f7e0ff */
[----:B------:R0:W-:Y:S01]  /*1c510*/  STL [R1+0x444], R47 ;  /* 0x0004442f01007387 */ /* 0x0001e20000100800 */
[----:B------:R-:W-:-:S03]  /*1c520*/  LEA.HI.X.SX32 R36, R36, R6, 0x1, P3 ;  /* 0x0000000624247211 */ /* 0x000fc600018f0eff */
[----:B0-----:R-:W4:Y:S04]  /*1c530*/  LDL.LU R47, [R1+0x1164] ;  /* 0x00116400012f7983 */ /* 0x001f280000300800 */
[----:B------:R0:W-:Y:S02]  /*1c540*/  STL [R1+0x438], R45 ;  /* 0x0004382d01007387 */ /* 0x0001e40000100800 */
[----:B0-----:R-:W-:-:S05]  /*1c550*/  IADD3 R45, P5, PT, R44, R7, RZ ;  /* 0x000000072c2d7210 */ /* 0x001fca0007fbe0ff */
[----:B------:R0:W-:Y:S01]  /*1c560*/  STL [R1+0x44c], R45 ;  /* 0x00044c2d01007387 */ /* 0x0001e20000100800 */
[----:B------:R-:W-:-:S03]  /*1c570*/  LEA.HI.X.SX32 R44, R44, R6, 0x1, P5 ;  /* 0x000000062c2c7211 */ /* 0x000fc600028f0eff */
[----:B0-----:R-:W2:Y:S04]  /*1c580*/  LDL.LU R45, [R1+0x1160] ;  /* 0x00116000012d7983 */ /* 0x001ea80000300800 */
        /* <DEDUP_REMOVED lines=22> */
[----:B------:R0:W-:Y:S04]  /*1c6f0*/  STL [R1+0x484], R41 ;  /* 0x0004842901007387 */ /* 0x0001e80000100800 */
[----:B0-----:R-:W2:Y:S04]  /*1c700*/  LDL.LU R41, [R1+0x114c] ;  /* 0x00114c0001297983 */ /* 0x001ea80000300800 */
[----:B------:R0:W-:Y:S02]  /*1c710*/  STL [R1+0x478], R39 ;  /* 0x0004782701007387 */ /* 0x0001e40000100800 */
[----:B0-----:R-:W-:-:S05]  /*1c720*/  IADD3 R39, P5, PT, R14, R7, RZ ;  /* 0x000000070e277210 */ /* 0x001fca0007fbe0ff */
[----:B------:R0:W-:Y:S04]  /*1c730*/  STL [R1+0x48c], R39 ;  /* 0x00048c2701007387 */ /* 0x0001e80000100800 */
[----:B0-----:R-:W2:Y:S01]  /*1c740*/  LDL.LU R39, [R1+0x1148] ;  /* 0x0011480001277983 */ /* 0x001ea20000300800 */
[----:B------:R-:W-:-:S05]  /*1c750*/  LEA.HI.X.SX32 R11, R11, R6, 0x1, P3 ;  /* 0x000000060b0b7211 */ /* 0x000fca00018f0eff */
[----:B------:R0:W-:Y:S01]  /*1c760*/  STL [R1+0x480], R11 ;  /* 0x0004800b01007387 */ /* 0x0001e20000100800 */
[----:B------:R-:W-:Y:S02]  /*1c770*/  LEA.HI.X.SX32 R14, R14, R6, 0x1, P5 ;  /* 0x000000060e0e7211 */ /* 0x000fe400028f0eff */
[----:B0-----:R-:W-:-:S05]  /*1c780*/  IADD3 R11, P3, PT, R15, R7, RZ ;  /* 0x000000070f0b7210 */ /* 0x001fca0007f7e0ff */
[----:B------:R2:W-:Y:S01]  /*1c790*/  STL [R1+0x4a4], R11 ;  /* 0x0004a40b01007387 */ /* 0x0005e20000100800 */
[----:B------:R-:W-:-:S03]  /*1c7a0*/  LEA.HI.X.SX32 R15, R15, R6, 0x1, P3 ;  /* 0x000000060f0f7211 */ /* 0x000fc600018f0eff */
[----:B------:R0:W-:Y:S01]  /*1c7b0*/  STL [R1+0x488], R14 ;  /* 0x0004880e01007387 */ /* 0x0001e20000100800 */
[----:B------:R-:W-:Y:S02]  /*1c7c0*/  IMAD R13, R13, UR74, RZ ;  /* 0x0000004a0d0d7c24 */ /* 0x000fe4000f8e02ff */
[----:B------:R-:W-:Y:S02]  /*1c7d0*/  IMAD R16, R16, UR73, RZ ;  /* 0x0000004910107c24 */ /* 0x000fe4000f8e02ff */
[----:B------:R-:W-:Y:S02]  /*1c7e0*/  IMAD R17, R17, UR72, RZ ;  /* 0x0000004811117c24 */ /* 0x000fe4000f8e02ff */
[----:B------:R-:W-:Y:S02]  /*1c7f0*/  IMAD R18, R18, UR71, RZ ;  /* 0x0000004712127c24 */ /* 0x000fe4000f8e02ff */
[----:B------:R-:W-:Y:S02]  /*1c800*/  IMAD R23, R23, UR70, RZ ;  /* 0x0000004617177c24 */ /* 0x000fe4000f8e02ff */
[----:B------:R-:W-:Y:S01]  /*1c810*/  IMAD R24, R24, UR69, RZ ;  /* 0x0000004518187c24 */ /* 0x000fe2000f8e02ff */
[----:B------:R-:W-:Y:S01]  /*1c820*/  SEL R27, R20, R27, !P4 ;  /* 0x0000001b141b7207 */ /* 0x000fe20006000000 */
[----:B------:R-:W-:Y:S01]  /*1c830*/  IMAD R26, R26, UR68, RZ ;  /* 0x000000441a1a7c24 */ /* 0x000fe2000f8e02ff */
[----:B------:R-:W-:-:S03]  /*1c840*/  SEL R28, R20, R28, !P4 ;  /* 0x0000001c141c7207 */ /* 0x000fc60006000000 */
[----:B------:R-:W-:Y:S02]  /*1c850*/  IMAD R27, R27, UR67, RZ ;  /* 0x000000431b1b7c24 */ /* 0x000fe4000f8e02ff */
[----:B------:R-:W-:Y:S01]  /*1c860*/  IMAD R28, R28, UR66, RZ ;  /* 0x000000421c1c7c24 */ /* 0x000fe2000f8e02ff */
[----:B------:R-:W-:Y:S01]  /*1c870*/  SEL R34, R20, R34, !P4 ;  /* 0x0000002214227207 */ /* 0x000fe20006000000 */
[----:B------:R-:W-:Y:S01]  /*1c880*/  IMAD R32, R32, UR65, RZ ;  /* 0x0000004120207c24 */ /* 0x000fe2000f8e02ff */
[----:B------:R-:W-:-:S03]  /*1c890*/  SEL R37, R20, R37, !P4 ;  /* 0x0000002514257207 */ /* 0x000fc60006000000 */
[----:B------:R-:W-:Y:S01]  /*1c8a0*/  IMAD R34, R34, UR64, RZ ;  /* 0x0000004022227c24 */ /* 0x000fe2000f8e02ff */
[----:B------:R-:W-:Y:S01]  /*1c8b0*/  SEL R40, R20, R40, !P4 ;  /* 0x0000002814287207 */ /* 0x000fe20006000000 */
[----:B------:R-:W-:-:S04]  /*1c8c0*/  IMAD R37, R37, UR63, RZ ;  /* 0x0000003f25257c24 */ /* 0x000fc8000f8e02ff */
[----:B------:R-:W-:Y:S01]  /*1c8d0*/  IMAD R40, R40, UR9, RZ ;  /* 0x0000000928287c24 */ /* 0x000fe2000f8e02ff */
[C---:B------:R-:W-:Y:S01]  /*1c8e0*/  SEL R46, R20.reuse, R46, !P4 ;  /* 0x0000002e142e7207 */ /* 0x040fe20006000000 */
[----:B------:R-:W-:Y:S01]  /*1c8f0*/  IMAD R43, R43, UR27, RZ ;  /* 0x0000001b2b2b7c24 */ /* 0x000fe2000f8e02ff */
[C---:B------:R-:W-:Y:S02]  /*1c900*/  SEL R48, R20.reuse, R48, !P4 ;  /* 0x0000003014307207 */ /* 0x040fe40006000000 */
[----:B------:R-:W-:Y:S01]  /*1c910*/  SEL R52, R20, R52, !P4 ;  /* 0x0000003414347207 */ /* 0x000fe20006000000 */
[----:B------:R-:W-:Y:S01]  /*1c920*/  IMAD R46, R46, UR10, RZ ;  /* 0x0000000a2e2e7c24 */ /* 0x000fe2000f8e02ff */
[----:B------:R-:W-:Y:S01]  /*1c930*/  SEL R2, R20, R2, !P4 ;  /* 0x0000000214027207 */ /* 0x000fe20006000000 */
[----:B------:R-:W-:Y:S01]  /*1c940*/  IMAD R48, R48, UR11, RZ ;  /* 0x0000000b30307c24 */ /* 0x000fe2000f8e02ff */
[----:B------:R-:W-:Y:S01]  /*1c950*/  SEL R54, R20, R54, !P4 ;  /* 0x0000003614367207 */ /* 0x000fe20006000000 */
[----:B------:R-:W-:Y:S01]  /*1c960*/  IMAD R52, R52, UR12, RZ ;  /* 0x0000000c34347c24 */ /* 0x000fe2000f8e02ff */
[----:B------:R-:W-:-:S02]  /*1c970*/  SEL R57, R20, R57, !P4 ;  /* 0x0000003914397207 */ /* 0x000fc40006000000 */
[----:B------:R-:W-:Y:S01]  /*1c980*/  SEL R60, R20, R60, !P4 ;  /* 0x0000003c143c7207 */ /* 0x000fe20006000000 */
[----:B------:R-:W-:Y:S01]  /*1c990*/  IMAD R54, R54, UR13, RZ ;  /* 0x0000000d36367c24 */ /* 0x000fe2000f8e02ff */
[C---:B------:R-:W-:Y:S01]  /*1c9a0*/  SEL R63, R20.reuse, R63, !P4 ;  /* 0x0000003f143f7207 */ /* 0x040fe20006000000 */
[----:B------:R-:W-:Y:S01]  /*1c9b0*/  IMAD R57, R57, UR14, RZ ;  /* 0x0000000e39397c24 */ /* 0x000fe2000f8e02ff */
[----:B------:R-:W-:Y:S01]  /*1c9c0*/  SEL R5, R20, R5, !P4 ;  /* 0x0000000514057207 */ /* 0x000fe20006000000 */
[----:B------:R-:W-:Y:S02]  /*1c9d0*/  IMAD R60, R60, UR15, RZ ;  /* 0x0000000f3c3c7c24 */ /* 0x000fe4000f8e02ff */
[----:B------:R-:W-:Y:S02]  /*1c9e0*/  IMAD R65, R65, UR17, RZ ;  /* 0x0000001141417c24 */ /* 0x000fe4000f8e02ff */
[----:B------:R-:W-:Y:S02]  /*1c9f0*/  IMAD R66, R66, UR18, RZ ;  /* 0x0000001242427c24 */ /* 0x000fe4000f8e02ff */
[----:B------:R-:W-:-:S02]  /*1ca00*/  IMAD R67, R67, UR19, RZ ;  /* 0x0000001343437c24 */ /* 0x000fc4000f8e02ff */
[----:B------:R-:W-:Y:S01]  /*1ca10*/  IMAD R70, R70, UR20, RZ ;  /* 0x0000001446467c24 */ /* 0x000fe2000f8e02ff */
[C---:B------:R-:W-:Y:S01]  /*1ca20*/  SEL R4, R20.reuse, R4, !P4 ;  /* 0x0000000414047207 */ /* 0x040fe20006000000 */
[----:B------:R-:W-:Y:S02]  /*1ca30*/  IMAD R63, R63, UR16, RZ ;  /* 0x000000103f3f7c24 */ /* 0x000fe4000f8e02ff */
[----:B------:R-:W-:Y:S02]  /*1ca40*/  IMAD R73, R73, UR21, RZ ;  /* 0x0000001549497c24 */ /* 0x000fe4000f8e02ff */
[----:B------:R-:W-:Y:S02]  /*1ca50*/  IMAD R79, R79, UR24, RZ ;  /* 0x000000184f4f7c24 */ /* 0x000fe4000f8e02ff */
[----:B------:R-:W-:Y:S01]  /*1ca60*/  IMAD R83, R83, UR25, RZ ;  /* 0x0000001953537c24 */ /* 0x000fe2000f8e02ff */
[----:B------:R-:W-:Y:S01]  /*1ca70*/  SEL R85, R20, R85, !P4 ;  /* 0x0000005514557207 */ /* 0x000fe20006000000 */
[----:B------:R-:W-:Y:S01]  /*1ca80*/  IMAD R88, R88, UR62, RZ ;  /* 0x0000003e58587c24 */ /* 0x000fe2000f8e02ff */
[----:B------:R-:W-:-:S02]  /*1ca90*/  SEL R84, R20, R84, !P4 ;  /* 0x0000005414547207 */ /* 0x000fc40006000000 */
[C---:B------:R-:W-:Y:S02]  /*1caa0*/  SEL R82, R20.reuse, R82, !P4 ;  /* 0x0000005214527207 */ /* 0x040fe40006000000 */
[----:B------:R-:W-:Y:S01]  /*1cab0*/  SEL R81, R20, R81, !P4 ;  /* 0x0000005114517207 */ /* 0x000fe20006000000 */
[----:B------:R-:W-:Y:S01]  /*1cac0*/  IMAD R64, R64, UR57, RZ ;  /* 0x0000003940407c24 */ /* 0x000fe2000f8e02ff */
[C---:B------:R-:W-:Y:S01]  /*1cad0*/  SEL R78, R20.reuse, R78, !P4 ;  /* 0x0000004e144e7207 */ /* 0x040fe20006000000 */
[----:B------:R-:W-:Y:S01]  /*1cae0*/  VOTEU.ALL UP1, P1 ;  /* 0x0000000000ff7886 */ /* 0x000fe20000820000 */
[C---:B------:R-:W-:Y:S01]  /*1caf0*/  SEL R77, R20.reuse, R77, !P4 ;  /* 0x0000004d144d7207 */ /* 0x040fe20006000000 */
[----:B------:R-:W1:Y:S01]  /*1cb00*/  LDCU UR9, c[0x0][0x3b0] ;  /* 0x00007600ff0977ac */ /* 0x000e620008000800 */
[C---:B------:R-:W-:Y:S02]  /*1cb10*/  SEL R76, R20.reuse, R76, !P4 ;  /* 0x0000004c144c7207 */ /* 0x040fe40006000000 */
[C---:B------:R-:W-:Y:S01]  /*1cb20*/  SEL R75, R20.reuse, R75, !P4 ;  /* 0x0000004b144b7207 */ /* 0x040fe20006000000 */
[----:B------:R0:W0:Y:S01]  /*1cb30*/  @!UP1 SYNCS.EXCH.64 URZ, [UR7+0x18008], UR22 ;  /* 0x0180081607ff95b2 */ /* 0x0000220008000100 */
[C---:B------:R-:W-:Y:S01]  /*1cb40*/  SEL R74, R20.reuse, R74, !P4 ;  /* 0x0000004a144a7207 */ /* 0x040fe20006000000 */
[----:B------:R-:W0:Y:S01]  /*1cb50*/  LDCU UR10, c[0x0][0x3b0] ;  /* 0x00007600ff0a77ac */ /* 0x000e220008000800 */
[----:B------:R-:W-:-:S02]  /*1cb60*/  SEL R72, R20, R72, !P4 ;  /* 0x0000004814487207 */ /* 0x000fc40006000000 */
[C---:B------:R-:W-:Y:S01]  /*1cb70*/  SEL R71, R20.reuse, R71, !P4 ;  /* 0x0000004714477207 */ /* 0x040fe20006000000 */
[----:B------:R-:W0:Y:S01]  /*1cb80*/  LDCU UR11, c[0x0][0x3b0] ;  /* 0x00007600ff0b77ac */ /* 0x000e220008000800 */
[C---:B------:R-:W-:Y:S02]  /*1cb90*/  SEL R69, R20.reuse, R69, !P4 ;  /* 0x0000004514457207 */ /* 0x040fe40006000000 */
[----:B------:R-:W-:Y:S01]  /*1cba0*/  SEL R68, R20, R68, !P4 ;  /* 0x0000004414447207 */ /* 0x000fe20006000000 */
[----:B------:R-:W0:Y:S01]  /*1cbb0*/  LDCU UR12, c[0x0][0x3b0] ;  /* 0x00007600ff0c77ac */ /* 0x000e220008000800 */
[----:B--2---:R-:W-:-:S05]  /*1cbc0*/  IADD3 R11, P5, PT, R39, R7, RZ ;  /* 0x00000007270b7210 */ /* 0x004fca0007fbe0ff */
[----:B------:R2:W-:Y:S01]  /*1cbd0*/  STL [R1+0x4ac], R11 ;  /* 0x0004ac0b01007387 */ /* 0x0005e20000100800 */
[----:B0-----:R-:W-:-:S03]  /*1cbe0*/  LEA.HI.X.SX32 R14, R39, R6, 0x1, P5 ;  /* 0x00000006270e7211 */ /* 0x001fc600028f0eff */
[----:B------:R0:W-:Y:S04]  /*1cbf0*/  STL [R1+0x4a0], R15 ;  /* 0x0004a00f01007387 */ /* 0x0001e80000100800 */
[----:B------:R-:W3:Y:S01]  /*1cc00*/  LDL.LU R39, [R1+0x1144] ;  /* 0x0011440001277983 */ /* 0x000ee20000300800 */
[----:B--2---:R-:W-:-:S05]  /*1cc10*/  IADD3 R11, P3, PT, R41, R7, RZ ;  /* 0x00000007290b7210 */ /* 0x004fca0007f7e0ff */
[----:B------:R2:W-:Y:S01]  /*1cc20*/  STL [R1+0x4b4], R11 ;  /* 0x0004b40b01007387 */ /* 0x0005e20000100800 */
[----:B0-----:R-:W-:-:S03]  /*1cc30*/  LEA.HI.X.SX32 R15, R41, R6, 0x1, P3 ;  /* 0x00000006290f7211 */ /* 0x001fc600018f0eff */
[----:B------:R0:W-:Y:S01]  /*1cc40*/  STL [R1+0x4a8], R14 ;  /* 0x0004a80e01007387 */ /* 0x0001e20000100800 */
[----:B--2---:R-:W-:-:S05]  /*1cc50*/  IADD3 R11, P5, PT, R42, R7, RZ ;  /* 0x000000072a0b7210 */ /* 0x004fca0007fbe0ff */
[----:B------:R2:W-:Y:S01]  /*1cc60*/  STL [R1+0x4bc], R11 ;  /* 0x0004bc0b01007387 */ /* 0x0005e20000100800 */
[----:B0-----:R-:W-:-:S03]  /*1cc70*/  LEA.HI.X.SX32 R14, R42, R6, 0x1, P5 ;  /* 0x000000062a0e7211 */ /* 0x001fc600028f0eff */
[----:B------:R-:W3:Y:S01]  /*1cc80*/  LDL.LU R41, [R1+0x1140] ;  /* 0x0011400001297983 */ /* 0x000ee20000300800 */
[----:B--2---:R-:W-:-:S03]  /*1cc90*/  IADD3 R11, P3, PT, R44, R7, RZ ;  /* 0x000000072c0b7210 */ /* 0x004fc60007f7e0ff */
[----:B------:R0:W-:Y:S04]  /*1cca0*/  STL [R1+0x4b0], R15 ;  /* 0x0004b00f01007387 */ /* 0x0001e80000100800 */
[----:B------:R-:W2:Y:S04]  /*1ccb0*/  LDL.LU R42, [R1+0x113c] ;  /* 0x00113c00012a7983 */ /* 0x000ea80000300800 */
[----:B------:R1:W-:Y:S01]  /*1ccc0*/  STL [R1+0x4c4], R11 ;  /* 0x0004c40b01007387 */ /* 0x0003e20000100800 */
[----:B0-----:R-:W-:-:S03]  /*1ccd0*/  LEA.HI.X.SX32 R15, R44, R6, 0x1, P3 ;  /* 0x000000062c0f7211 */ /* 0x001fc600018f0eff */
[----:B------:R0:W-:Y:S01]  /*1cce0*/  STL [R1+0x4b8], R14 ;  /* 0x0004b80e01007387 */ /* 0x0001e20000100800 */
[----:B-1----:R-:W-:-:S05]  /*1ccf0*/  IADD3 R11, P5, PT, R45, R7, RZ ;  /* 0x000000072d0b7210 */ /* 0x002fca0007fbe0ff */
[----:B------:R4:W-:Y:S01]  /*1cd00*/  STL [R1+0x4cc], R11 ;  /* 0x0004cc0b01007387 */ /* 0x0009e20000100800 */
[----:B0-----:R-:W-:-:S03]  /*1cd10*/  LEA.HI.X.SX32 R14, R45, R6, 0x1, P5 ;  /* 0x000000062d0e7211 */ /* 0x001fc600028f0eff */
[----:B------:R-:W2:Y:S01]  /*1cd20*/  LDL.LU R44, [R1+0x1138] ;  /* 0x00113800012c7983 */ /* 0x000ea20000300800 */
[----:B----4-:R-:W-:-:S03]  /*1cd30*/  IADD3 R11, P3, PT, R47, R7, RZ ;  /* 0x000000072f0b7210 */ /* 0x010fc60007f7e0ff */
[----:B------:R0:W-:Y:S04]  /*1cd40*/  STL [R1+0x4c0], R15 ;  /* 0x0004c00f01007387 */ /* 0x0001e80000100800 */
[----:B------:R-:W4:Y:S04]  /*1cd50*/  LDL.LU R45, [R1+0x1134] ;  /* 0x00113400012d7983 */ /* 0x000f280000300800 */
[----:B------:R3:W-:Y:S01]  /*1cd60*/  STL [R1+0x4e4], R11 ;  /* 0x0004e40b01007387 */ /* 0x0007e20000100800 */
[----:B0-----:R-:W-:-:S03]  /*1cd70*/  LEA.HI.X.SX32 R15, R47, R6, 0x1, P3 ;  /* 0x000000062f0f7211 */ /* 0x001fc600018f0eff */
[----:B------:R0:W-:Y:S01]  /*1cd80*/  STL [R1+0x4c8], R14 ;  /* 0x0004c80e01007387 */ /* 0x0001e20000100800 */
[----:B---3--:R-:W-:-:S05]  /*1cd90*/  IADD3 R11, P5, PT, R49, R7, RZ ;  /* 0x00000007310b7210 */ /* 0x008fca0007fbe0ff */
[----:B------:R1:W-:Y:S01]  /*1cda0*/  STL [R1+0x4ec], R11 ;  /* 0x0004ec0b01007387 */ /* 0x0003e20000100800 */
[----:B0-----:R-:W-:-:S03]  /*1cdb0*/  LEA.HI.X.SX32 R14, R49, R6, 0x1, P5 ;  /* 0x00000006310e7211 */ /* 0x001fc600028f0eff */
[----:B------:R-:W3:Y:S01]  /*1cdc0*/  LDL.LU R47, [R1+0x1130] ;  /* 0x00113000012f7983 */ /* 0x000ee20000300800 */
[----:B-1----:R-:W-:-:S03]  /*1cdd0*/  IADD3 R11, P3, PT, R0, R7, RZ ;  /* 0x00000007000b7210 */ /* 0x002fc60007f7e0ff */
[----:B------:R0:W-:Y:S04]  /*1cde0*/  STL [R1+0x4e0], R15 ;  /* 0x0004e00f01007387 */ /* 0x0001e80000100800 */
[----:B------:R-:W2:Y:S04]  /*1cdf0*/  LDL.LU R49, [R1+0x112c] ;  /* 0x00112c0001317983 */ /* 0x000ea80000300800 */
[----:B------:R1:W-:Y:S01]  /*1ce00*/  STL [R1+0x4f4], R11 ;  /* 0x0004f40b01007387 */ /* 0x0003e20000100800 */
[----:B0-----:R-:W-:-:S03]  /*1ce10*/  LEA.HI.X.SX32 R15, R0, R6, 0x1, P3 ;  /* 0x00000006000f7211 */ /* 0x001fc600018f0eff */
[----:B------:R0:W-:Y:S01]  /*1ce20*/  STL [R1+0x4e8], R14 ;  /* 0x0004e80e01007387 */ /* 0x0001e20000100800 */
[-C--:B-1----:R-:W-:Y:S02]  /*1ce30*/  IADD3 R11, P5, PT, R9, R7.reuse, RZ ;  /* 0x00000007090b7210 */ /* 0x082fe40007fbe0ff */
[----:B0-----:R-:W-:-:S03]  /*1ce40*/  IADD3 R14, P3, PT, R8, R7, RZ ;  /* 0x00000007080e7210 */ /* 0x001fc60007f7e0ff */
[----:B------:R0:W-:Y:S04]  /*1ce50*/  STL [R1+0x4fc], R11 ;  /* 0x0004fc0b01007387 */ /* 0x0001e80000100800 */
[----:B------:R-:W2:Y:S04]  /*1ce60*/  LDL.LU R0, [R1+0x1128] ;  /* 0x0011280001007983 */ /* 0x000ea80000300800 */
[----:B------:R-:W-:Y:S01]  /*1ce70*/  STL [R1+0x4f0], R15 ;  /* 0x0004f00f01007387 */ /* 0x000fe20000100800 */
[----:B0-----:R-:W-:-:S03]  /*1ce80*/  LEA.HI.X.SX32 R11, R9, R6, 0x1, P5 ;  /* 0x00000006090b7211 */ /* 0x001fc600028f0eff */
[----:B------:R-:W2:Y:S04]  /*1ce90*/  LDL.LU R9, [R1+0x1124] ;  /* 0x0011240001097983 */ /* 0x000ea80000300800 */
[----:B------:R0:W-:Y:S04]  /*1cea0*/  STL [R1+0x504], R14 ;  /* 0x0005040e01007387 */ /* 0x0001e80000100800 */
[----:B------:R1:W-:Y:S01]  /*1ceb0*/  STL [R1+0x4f8], R11 ;  /* 0x0004f80b01007387 */ /* 0x0003e20000100800 */
[----:B0-----:R-:W-:Y:S02]  /*1cec0*/  IADD3 R14, P5, PT, R93, R7, RZ ;  /* 0x000000075d0e7210 */ /* 0x001fe40007fbe0ff */
[----:B-1----:R-:W-:-:S03]  /*1ced0*/  LEA.HI.X.SX32 R11, R8, R6, 0x1, P3 ;  /* 0x00000006080b7211 */ /* 0x002fc600018f0eff */
[----:B------:R0:W-:Y:S01]  /*1cee0*/  STL [R1+0x50c], R14 ;  /* 0x00050c0e01007387 */ /* 0x0001e20000100800 */
[----:B------:R-:W-:-:S03]  /*1cef0*/  IADD3 R15, P3, PT, R92, R7, RZ ;  /* 0x000000075c0f7210 */ /* 0x000fc60007f7e0ff */
[----:B------:R-:W2:Y:S04]  /*1cf00*/  LDL.LU R8, [R1+0x1120] ;  /* 0x0011200001087983 */ /* 0x000ea80000300800 */
[----:B------:R1:W-:Y:S01]  /*1cf10*/  STL [R1+0x500], R11 ;  /* 0x0005000b01007387 */ /* 0x0003e20000100800 */
[----:B0-----:R-:W-:-:S03]  /*1cf20*/  LEA.HI.X.SX32 R14, R93, R6, 0x1, P5 ;  /* 0x000000065d0e7211 */ /* 0x001fc600028f0eff */
[----:B------:R-:W-:Y:S04]  /*1cf30*/  STL [R1+0x524], R15 ;  /* 0x0005240f01007387 */ /* 0x000fe80000100800 */
[----:B------:R0:W-:Y:S01]  /*1cf40*/  STL [R1+0x508], R14 ;  /* 0x0005080e01007387 */ /* 0x0001e20000100800 */
[----:B-1----:R-:W-:-:S05]  /*1cf50*/  IADD3 R11, P5, PT, R91, R7, RZ ;  /* 0x000000075b0b7210 */ /* 0x002fca0007fbe0ff */
[----:B------:R1:W-:Y:S01]  /*1cf60*/  STL [R1+0x52c], R11 ;  /* 0x00052c0b01007387 */ /* 0x0003e20000100800 */
[----:B0-----:R-:W-:Y:S02]  /*1cf70*/  LEA.HI.X.SX32 R14, R92, R6, 0x1, P3 ;  /* 0x000000065c0e7211 */ /* 0x001fe400018f0eff */
[----:B------:R-:W-:-:S03]  /*1cf80*/  IADD3 R15, P3, PT, R90, R7, RZ ;  /* 0x000000075a0f7210 */ /* 0x000fc60007f7e0ff */
[----:B------:R0:W-:Y:S01]  /*1cf90*/  STL [R1+0x520], R14 ;  /* 0x0005200e01007387 */ /* 0x0001e20000100800 */
[----:B-1----:R-:W-:-:S03]  /*1cfa0*/  LEA.HI.X.SX32 R11, R91, R6, 0x1, P5 ;  /* 0x000000065b0b7211 */ /* 0x002fc600028f0eff */
[----:B------:R-:W-:Y:S04]  /*1cfb0*/  STL [R1+0x534], R15 ;  /* 0x0005340f01007387 */ /* 0x000fe80000100800 */
[----:B------:R1:W-:Y:S01]  /*1cfc0*/  STL [R1+0x528], R11 ;  /* 0x0005280b01007387 */ /* 0x0003e20000100800 */
[----:B0-----:R-:W-:-:S05]  /*1cfd0*/  IADD3 R14, P5, PT, R89, R7, RZ ;  /* 0x00000007590e7210 */ /* 0x001fca0007fbe0ff */
[----:B------:R0:W-:Y:S01]  /*1cfe0*/  STL [R1+0x53c], R14 ;  /* 0x00053c0e01007387 */ /* 0x0001e20000100800 */
[----:B-1----:R-:W-:Y:S02]  /*1cff0*/  LEA.HI.X.SX32 R11, R90, R6, 0x1, P3 ;  /* 0x000000065a0b7211 */ /* 0x002fe400018f0eff */
[----:B------:R-:W-:-:S03]  /*1d000*/  IADD3 R15, P3, PT, R87, R7, RZ ;  /* 0x00000007570f7210 */ /* 0x000fc60007f7e0ff */
[----:B------:R1:W-:Y:S01]  /*1d010*/  STL [R1+0x530], R11 ;  /* 0x0005300b01007387 */ /* 0x0003e20000100800 */
[----:B0-----:R-:W-:-:S03]  /*1d020*/  LEA.HI.X.SX32 R14, R89, R6, 0x1, P5 ;  /* 0x00000006590e7211 */ /* 0x001fc600028f0eff */
[----:B------:R-:W-:Y:S04]  /*1d030*/  STL [R1+0x544], R15 ;  /* 0x0005440f01007387 */ /* 0x000fe80000100800 */
[----:B------:R0:W-:Y:S01]  /*1d040*/  STL [R1+0x538], R14 ;  /* 0x0005380e01007387 */ /* 0x0001e20000100800 */
[----:B-1----:R-:W-:-:S05]  /*1d050*/  IADD3 R11, P5, PT, R86, R7, RZ ;  /* 0x00000007560b7210 */ /* 0x002fca0007fbe0ff */
[----:B------:R1:W-:Y:S01]  /*1d060*/  STL [R1+0x54c], R11 ;  /* 0x00054c0b01007387 */ /* 0x0003e20000100800 */
[-C--:B0-----:R-:W-:Y:S02]  /*1d070*/  LEA.HI.X.SX32 R14, R87, R6.reuse, 0x1, P3 ;  /* 0x00000006570e7211 */ /* 0x081fe400018f0eff */
[----:B------:R-:W-:-:S03]  /*1d080*/  LEA.HI.X.SX32 R15, R86, R6, 0x1, P5 ;  /* 0x00000006560f7211 */ /* 0x000fc600028f0eff */
[----:B------:R0:W-:Y:S01]  /*1d090*/  STL [R1+0x540], R14 ;  /* 0x0005400e01007387 */ /* 0x0001e20000100800 */
[----:B-1----:R-:W-:-:S05]  /*1d0a0*/  IADD3 R11, P3, PT, R12, R7, RZ ;  /* 0x000000070c0b7210 */ /* 0x002fca0007f7e0ff */
[----:B------:R-:W-:Y:S01]  /*1d0b0*/  STL [R1+0x564], R11 ;  /* 0x0005640b01007387 */ /* 0x000fe20000100800 */
[----:B0-----:R-:W-:-:S03]  /*1d0c0*/  IADD3 R14, P5, PT, R13, R7, RZ ;  /* 0x000000070d0e7210 */ /* 0x001fc60007fbe0ff */
[----:B------:R0:W-:Y:S04]  /*1d0d0*/  STL [R1+0x548], R15 ;  /* 0x0005480f01007387 */ /* 0x0001e80000100800 */
[----:B------:R1:W-:Y:S01]  /*1d0e0*/  STL [R1+0x56c], R14 ;  /* 0x00056c0e01007387 */ /* 0x0003e20000100800 */
[-C--:B0-----:R-:W-:Y:S02]  /*1d0f0*/  LEA.HI.X.SX32 R15, R12, R6.reuse, 0x1, P3 ;  /* 0x000000060c0f7211 */ /* 0x081fe400018f0eff */
[-C--:B------:R-:W-:Y:S02]  /*1d100*/  IADD3 R12, P3, PT, R16, R7.reuse, RZ ;  /* 0x00000007100c7210 */ /* 0x080fe40007f7e0ff */
[----:B-1----:R-:W-:Y:S01]  /*1d110*/  LEA.HI.X.SX32 R14, R13, R6, 0x1, P5 ;  /* 0x000000060d0e7211 */ /* 0x002fe200028f0eff */
[----:B------:R0:W-:Y:S01]  /*1d120*/  STL [R1+0x560], R15 ;  /* 0x0005600f01007387 */ /* 0x0001e20000100800 */
[----:B------:R-:W-:-:S03]  /*1d130*/  IADD3 R13, P5, PT, R17, R7, RZ ;  /* 0x00000007110d7210 */ /* 0x000fc60007fbe0ff */
[----:B------:R-:W-:Y:S04]  /*1d140*/  STL [R1+0x574], R12 ;  /* 0x0005740c01007387 */ /* 0x000fe80000100800 */
[----:B------:R1:W-:Y:S01]  /*1d150*/  STL [R1+0x568], R14 ;  /* 0x0005680e01007387 */ /* 0x0003e20000100800 */
[----:B0-----:R-:W-:-:S03]  /*1d160*/  LEA.HI.X.SX32 R15, R17, R6, 0x1, P5 ;  /* 0x00000006110f7211 */ /* 0x001fc600028f0eff */
[----:B------:R0:W-:Y:S01]  /*1d170*/  STL [R1+0x57c], R13 ;  /* 0x00057c0d01007387 */ /* 0x0001e20000100800 */
[----:B-1----:R-:W-:Y:S02]  /*1d180*/  LEA.HI.X.SX32 R14, R16, R6, 0x1, P3 ;  /* 0x00000006100e7211 */ /* 0x002fe400018f0eff */
[----:B0-----:R-:W-:-:S03]  /*1d190*/  IADD3 R13, P3, PT, R18, R7, RZ ;  /* 0x00000007120d7210 */ /* 0x001fc60007f7e0ff */
[----:B------:R0:W-:Y:S04]  /*1d1a0*/  STL [R1+0x570], R14 ;  /* 0x0005700e01007387 */ /* 0x0001e80000100800 */
[----:B------:R-:W-:Y:S01]  /*1d1b0*/  STL [R1+0x584], R13 ;  /* 0x0005840d01007387 */ /* 0x000fe20000100800 */
[-C--:B------:R-:W-:Y:S02]  /*1d1c0*/  LEA.HI.X.SX32 R16, R18, R6.reuse, 0x1, P3 ;  /* 0x0000000612107211 */ /* 0x080fe400018f0eff */
[C---:B0-----:R-:W-:Y:S01]  /*1d1d0*/  IADD3 R14, P5, PT, R23.reuse, R7, RZ ;  /* 0x00000007170e7210 */ /* 0x041fe20007fbe0ff */
[----:B------:R0:W-:Y:S04]  /*1d1e0*/  STL [R1+0x578], R15 ;  /* 0x0005780f01007387 */ /* 0x0001e80000100800 */
[----:B------:R1:W-:Y:S01]  /*1d1f0*/  STL [R1+0x58c], R14 ;  /* 0x00058c0e01007387 */ /* 0x0003e20000100800 */
[----:B0-----:R-:W-:-:S02]  /*1d200*/  LEA.HI.X.SX32 R15, R23, R6, 0x1, P5 ;  /* 0x00000006170f7211 */ /* 0x001fc400028f0eff */
[-C--:B-1----:R-:W-:Y:S01]  /*1d210*/  IADD3 R14, P3, PT, R24, R7.reuse, RZ ;  /* 0x00000007180e7210 */ /* 0x082fe20007f7e0ff */
[----:B------:R0:W-:Y:S04]  /*1d220*/  STL [R1+0x580], R16 ;  /* 0x0005801001007387 */ /* 0x0001e80000100800 */
        /* <DEDUP_REMOVED lines=8> */
[----:B------:R-:W-:Y:S01]  /*1d2b0*/  STL [R1+0x5b4], R17 ;  /* 0x0005b41101007387 */ /* 0x000fe20000100800 */
[----:B-1----:R-:W-:-:S03]  /*1d2c0*/  IADD3 R15, P5, PT, R28, R7, RZ ;  /* 0x000000071c0f7210 */ /* 0x002fc60007fbe0ff */
[----:B------:R0:W-:Y:S04]  /*1d2d0*/  STL [R1+0x5a8], R16 ;  /* 0x0005a81001007387 */ /* 0x0001e80000100800 */
[----:B------:R1:W-:Y:S01]  /*1d2e0*/  STL [R1+0x5bc], R15 ;  /* 0x0005bc0f01007387 */ /* 0x0003e20000100800 */
[-C--:B0-----:R-:W-:Y:S02]  /*1d2f0*/  LEA.HI.X.SX32 R16, R27, R6.reuse, 0x1, P3 ;  /* 0x000000061b107211 */ /* 0x081fe400018f0eff */
[-C--:B------:R-:W-:Y:S02]  /*1d300*/  IADD3 R17, P3, PT, R32, R7.reuse, RZ ;  /* 0x0000000720117210 */ /* 0x080fe40007f7e0ff */
[----:B-1----:R-:W-:Y:S01]  /*1d310*/  LEA.HI.X.SX32 R15, R28, R6, 0x1, P5 ;  /* 0x000000061c0f7211 */ /* 0x002fe200028f0eff */
        /* <DEDUP_REMOVED lines=19> */
[----:B0-----:R-:W-:Y:S01]  /*1d450*/  IADD3 R16, P5, PT, R46, R7, RZ ;  /* 0x000000072e107210 */ /* 0x001fe20007fbe0ff */
[----:B------:R-:W-:-:S04]  /*1d460*/  IMAD R23, R2, UR54, RZ ;  /* 0x0000003602177c24 */ /* 0x000fc8000f8e02ff */
[----:B------:R0:W-:Y:S01]  /*1d470*/  STL [R1+0x5fc], R16 ;  /* 0x0005fc1001007387 */ /* 0x0001e20000100800 */
[----:B-1----:R-:W-:-:S03]  /*1d480*/  LEA.HI.X.SX32 R15, R43, R6, 0x1, P3 ;  /* 0x000000062b0f7211 */ /* 0x002fc600018f0eff */
[----:B------:R-:W-:Y:S01]  /*1d490*/  STL [R1+0xec8], R43 ;  /* 0x000ec82b01007387 */ /* 0x000fe20000100800 */
[----:B------:R-:W-:-:S03]  /*1d4a0*/  IADD3 R2, P3, PT, R48, R7, RZ ;  /* 0x0000000730027210 */ /* 0x000fc60007f7e0ff */
[----:B------:R1:W-:Y:S01]  /*1d4b0*/  STL [R1+0x5f0], R15 ;  /* 0x0005f00f01007387 */ /* 0x0003e20000100800 */
[----:B0-----:R-:W-:-:S03]  /*1d4c0*/  LEA.HI.X.SX32 R16, R46, R6, 0x1, P5 ;  /* 0x000000062e107211 */ /* 0x001fc600028f0eff */
[----:B------:R-:W-:Y:S01]  /*1d4d0*/  STL [R1+0xecc], R46 ;  /* 0x000ecc2e01007387 */ /* 0x000fe20000100800 */
[----:B-1----:R-:W-:-:S03]  /*1d4e0*/  IADD3 R15, P5, PT, R52, R7, RZ ;  /* 0x00000007340f7210 */ /* 0x002fc60007fbe0ff */
[----:B------:R-:W-:Y:S04]  /*1d4f0*/  STL [R1+0x5f8], R16 ;  /* 0x0005f81001007387 */ /* 0x000fe80000100800 */
[----:B------:R-:W-:Y:S04]  /*1d500*/  STL [R1+0x604], R2 ;  /* 0x0006040201007387 */ /* 0x000fe80000100800 */
[----:B------:R0:W-:Y:S04]  /*1d510*/  STL [R1+0x60c], R15 ;  /* 0x00060c0f01007387 */ /* 0x0001e80000100800 */
[----:B------:R-:W-:Y:S01]  /*1d520*/  STL [R1+0xed0], R48 ;  /* 0x000ed03001007387 */ /* 0x000fe20000100800 */
[----:B0-----:R-:W-:-:S02]  /*1d530*/  LEA.HI.X.SX32 R15, R48, R6, 0x1, P3 ;  /* 0x00000006300f7211 */ /* 0x001fc400018f0eff */
[----:B------:R-:W-:-:S03]  /*1d540*/  IADD3 R16, P3, PT, R54, R7, RZ ;  /* 0x0000000736107210 */ /* 0x000fc60007f7e0ff */
[----:B------:R0:W-:Y:S04]  /*1d550*/  STL [R1+0x600], R15 ;  /* 0x0006000f01007387 */ /* 0x0001e80000100800 */
[----:B------:R-:W-:Y:S01]  /*1d560*/  STL [R1+0xed8], R52 ;  /* 0x000ed83401007387 */ /* 0x000fe20000100800 */
[----:B0-----:R-:W-:-:S03]  /*1d570*/  LEA.HI.X.SX32 R15, R52, R6, 0x1, P5 ;  /* 0x00000006340f7211 */ /* 0x001fc600028f0eff */
[----:B------:R0:W-:Y:S04]  /*1d580*/  STL [R1+0x624], R16 ;  /* 0x0006241001007387 */ /* 0x0001e80000100800 */
[----:B------:R1:W-:Y:S01]  /*1d590*/  STL [R1+0x608], R15 ;  /* 0x0006080f01007387 */ /* 0x0003e20000100800 */
[----:B0-----:R-:W-:Y:S02]  /*1d5a0*/  IADD3 R16, P5, PT, R57, R7, RZ ;  /* 0x0000000739107210 */ /* 0x001fe40007fbe0ff */
[----:B-1----:R-:W-:-:S03]  /*1d5b0*/  LEA.HI.X.SX32 R15, R54, R6, 0x1, P3 ;  /* 0x00000006360f7211 */ /* 0x002fc600018f0eff */
[----:B------:R0:W-:Y:S04]  /*1d5c0*/  STL [R1+0x62c], R16 ;  /* 0x00062c1001007387 */ /* 0x0001e80000100800 */
[----:B------:R-:W-:Y:S04]  /*1d5d0*/  STL [R1+0xedc], R54 ;  /* 0x000edc3601007387 */ /* 0x000fe80000100800 */
[----:B------:R1:W-:Y:S01]  /*1d5e0*/  STL [R1+0x620], R15 ;  /* 0x0006200f01007387 */ /* 0x0003e20000100800 */
[----:B0-----:R-:W-:-:S03]  /*1d5f0*/  IADD3 R16, P3, PT, R60, R7, RZ ;  /* 0x000000073c107210 */ /* 0x001fc60007f7e0ff */
[----:B------:R-:W-:Y:S01]  /*1d600*/  STL [R1+0xee0], R57 ;  /* 0x000ee03901007387 */ /* 0x000fe20000100800 */
[----:B-1----:R-:W-:-:S03]  /*1d610*/  LEA.HI.X.SX32 R15, R57, R6, 0x1, P5 ;  /* 0x00000006390f7211 */ /* 0x002fc600028f0eff */
[----:B------:R-:W-:Y:S01]  /*1d620*/  STL [R1+0x634], R16 ;  /* 0x0006341001007387 */ /* 0x000fe20000100800 */
[----:B------:R-:W-:-:S03]  /*1d630*/  IADD3 R27, P5, PT, R63, R7, RZ ;  /* 0x000000073f1b7210 */ /* 0x000fc60007fbe0ff */
[----:B------:R0:W-:Y:S04]  /*1d640*/  STL [R1+0x628], R15 ;  /* 0x0006280f01007387 */ /* 0x0001e80000100800 */
[----:B------:R-:W-:Y:S01]  /*1d650*/  STL [R1+0x63c], R27 ;  /* 0x00063c1b01007387 */ /* 0x000fe20000100800 */
[----:B0-----:R-:W-:-:S03]  /*1d660*/  LEA.HI.X.SX32 R15, R60, R6, 0x1, P3 ;  /* 0x000000063c0f7211 */ /* 0x001fc600018f0eff */
[----:B------:R-:W-:Y:S01]  /*1d670*/  STL [R1+0xee4], R60 ;  /* 0x000ee43c01007387 */ /* 0x000fe20000100800 */
[----:B------:R-:W-:Y:S01]  /*1d680*/  IMAD R16, R5, UR51, RZ ;  /* 0x0000003305107c24 */ /* 0x000fe2000f8e02ff */
[-C--:B------:R-:W-:Y:S02]  /*1d690*/  IADD3 R5, P3, PT, R65, R7.reuse, RZ ;  /* 0x0000000741057210 */ /* 0x080fe40007f7e0ff */
[----:B------:R0:W-:Y:S04]  /*1d6a0*/  STL [R1+0x630], R15 ;  /* 0x0006300f01007387 */ /* 0x0001e80000100800 */
[----:B------:R-:W-:Y:S01]  /*1d6b0*/  STL [R1+0xee8], R63 ;  /* 0x000ee83f01007387 */ /* 0x000fe20000100800 */
[----:B0-----:R-:W-:Y:S02]  /*1d6c0*/  LEA.HI.X.SX32 R15, R63, R6, 0x1, P5 ;  /* 0x000000063f0f7211 */ /* 0x001fe400028f0eff */
[----:B------:R-:W-:-:S03]  /*1d6d0*/  IADD3 R27, P5, PT, R66, R7, RZ ;  /* 0x00000007421b7210 */ /* 0x000fc60007fbe0ff */
        /* <DEDUP_REMOVED lines=13> */
[----:B------:R0:W-:Y:S01]  /*1d7b0*/  STL [R1+0x66c], R28 ;  /* 0x00066c1c01007387 */ /* 0x0001e20000100800 */
[----:B------:R-:W-:Y:S01]  /*1d7c0*/  IMAD R40, R4, UR49, RZ ;  /* 0x0000003104287c24 */ /* 0x000fe2000f8e02ff */
[----:B------:R-:W-:Y:S02]  /*1d7d0*/  IADD3 R4, P3, PT, R73, R7, RZ ;  /* 0x0000000749047210 */ /* 0x000fe40007f7e0ff */
[----:B------:R-:W-:Y:S04]  /*1d7e0*/  STL [R1+0xef4], R67 ;  /* 0x000ef44301007387 */ /* 0x000fe80000100800 */
[----:B------:R1:W-:Y:S01]  /*1d7f0*/  STL [R1+0x660], R27 ;  /* 0x0006601b01007387 */ /* 0x0003e20000100800 */
[----:B0-----:R-:W-:-:S03]  /*1d800*/  LEA.HI.X.SX32 R28, R70, R6, 0x1, P5 ;  /* 0x00000006461c7211 */ /* 0x001fc600028f0eff */
[----:B------:R-:W-:Y:S01]  /*1d810*/  STL [R1+0xef8], R70 ;  /* 0x000ef84601007387 */ /* 0x000fe20000100800 */
[----:B-1----:R-:W-:-:S03]  /*1d820*/  IADD3 R27, P5, PT, R79, R7, RZ ;  /* 0x000000074f1b7210 */ /* 0x002fc60007fbe0ff */
[----:B------:R0:W-:Y:S04]  /*1d830*/  STL [R1+0x668], R28 ;  /* 0x0006681c01007387 */ /* 0x0001e80000100800 */
[----:B------:R-:W-:Y:S04]  /*1d840*/  STL [R1+0x674], R4 ;  /* 0x0006740401007387 */ /* 0x000fe80000100800 */
[----:B------:R1:W-:Y:S01]  /*1d850*/  STL [R1+0x67c], R27 ;  /* 0x00067c1b01007387 */ /* 0x0003e20000100800 */
[----:B0-----:R-:W-:-:S03]  /*1d860*/  LEA.HI.X.SX32 R28, R73, R6, 0x1, P3 ;  /* 0x00000006491c7211 */ /* 0x001fc600018f0eff */
[----:B------:R-:W-:Y:S01]  /*1d870*/  STL [R1+0xefc], R73 ;  /* 0x000efc4901007387 */ /* 0x000fe20000100800 */
[----:B-1----:R-:W-:-:S03]  /*1d880*/  IADD3 R27, P3, PT, R83, R7, RZ ;  /* 0x00000007531b7210 */ /* 0x002fc60007f7e0ff */
[----:B------:R0:W-:Y:S01]  /*1d890*/  STL [R1+0x670], R28 ;  /* 0x0006701c01007387 */ /* 0x0001e20000100800 */
[----:B------:R-:W-:-:S03]  /*1d8a0*/  IMAD R11, R85, UR61, RZ ;  /* 0x0000003d550b7c24 */ /* 0x000fc6000f8e02ff */
[----:B------:R-:W-:Y:S04]  /*1d8b0*/  STL [R1+0xf00], R79 ;  /* 0x000f004f01007387 */ /* 0x000fe80000100800 */
[----:B------:R1:W-:Y:S01]  /*1d8c0*/  STL [R1+0x684], R27 ;  /* 0x0006841b01007387 */ /* 0x0003e20000100800 */
[----:B0-----:R-:W-:Y:S01]  /*1d8d0*/  LEA.HI.X.SX32 R28, R79, R6, 0x1, P5 ;  /* 0x000000064f1c7211 */ /* 0x001fe200028f0eff */
[----:B------:R-:W-:-:S04]  /*1d8e0*/  IMAD R12, R84, UR60, RZ ;  /* 0x0000003c540c7c24 */ /* 0x000fc8000f8e02ff */
[----:B------:R0:W-:Y:S01]  /*1d8f0*/  STL [R1+0x678], R28 ;  /* 0x0006781c01007387 */ /* 0x0001e20000100800 */
[----:B-1----:R-:W-:-:S05]  /*1d900*/  IADD3 R27, P5, PT, R88, R7, RZ ;  /* 0x00000007581b7210 */ /* 0x002fca0007fbe0ff */
        /* <DEDUP_REMOVED lines=9> */
[----:B------:R-:W-:Y:S01]  /*1d9a0*/  IMAD R14, R81, UR58, RZ ;  /* 0x0000003a510e7c24 */ /* 0x000fe2000f8e02ff */
[----:B-1----:R-:W-:-:S03]  /*1d9b0*/  IADD3 R27, P5, PT, R12, R7, RZ ;  /* 0x000000070c1b7210 */ /* 0x002fc60007fbe0ff */
[----:B------:R0:W-:Y:S04]  /*1d9c0*/  STL [R1+0x688], R28 ;  /* 0x0006881c01007387 */ /* 0x0001e80000100800 */
[----:B------:R1:W-:Y:S01]  /*1d9d0*/  STL [R1+0x6ac], R27 ;  /* 0x0006ac1b01007387 */ /* 0x0003e20000100800 */
[-C--:B0-----:R-:W-:Y:S02]  /*1d9e0*/  LEA.HI.X.SX32 R28, R11, R6.reuse, 0x1, P3 ;  /* 0x000000060b1c7211 */ /* 0x081fe400018f0eff */
[----:B------:R-:W-:Y:S02]  /*1d9f0*/  LEA.HI.X.SX32 R11, R12, R6, 0x1, P5 ;  /* 0x000000060c0b7211 */ /* 0x000fe400028f0eff */
[-C--:B-1----:R-:W-:Y:S01]  /*1da00*/  IADD3 R27, P3, PT, R13, R7.reuse, RZ ;  /* 0x000000070d1b7210 */ /* 0x082fe20007f7e0ff */
[----:B------:R-:W-:Y:S01]  /*1da10*/  STL [R1+0x6a0], R28 ;  /* 0x0006a01c01007387 */ /* 0x000fe20000100800 */
[----:B------:R-:W-:-:S03]  /*1da20*/  IADD3 R12, P5, PT, R14, R7, RZ ;  /* 0x000000070e0c7210 */ /* 0x000fc60007fbe0ff */
[----:B------:R-:W-:Y:S01]  /*1da30*/  STL [R1+0x6b4], R27 ;  /* 0x0006b41b01007387 */ /* 0x000fe20000100800 */
[----:B------:R-:W-:-:S03]  /*1da40*/  IMAD R26, R80, UR56, RZ ;  /* 0x00000038501a7c24 */ /* 0x000fc6000f8e02ff */
[----:B------:R0:W-:Y:S01]  /*1da50*/  STL [R1+0x6a8], R11 ;  /* 0x0006a80b01007387 */ /* 0x0001e20000100800 */
[----:B------:R-:W-:-:S03]  /*1da60*/  IMAD R24, R78, UR55, RZ ;  /* 0x000000374e187c24 */ /* 0x000fc6000f8e02ff */
[----:B------:R1:W-:Y:S01]  /*1da70*/  STL [R1+0x6bc], R12 ;  /* 0x0006bc0c01007387 */ /* 0x0003e20000100800 */
[-C--:B0-----:R-:W-:Y:S02]  /*1da80*/  LEA.HI.X.SX32 R11, R13, R6.reuse, 0x1, P3 ;  /* 0x000000060d0b7211 */ /* 0x081fe400018f0eff */
[-C--:B------:R-:W-:Y:S02]  /*1da90*/  IADD3 R13, P3, PT, R64, R7.reuse, RZ ;  /* 0x00000007400d7210 */ /* 0x080fe40007f7e0ff */
[----:B-1----:R-:W-:Y:S01]  /*1daa0*/  LEA.HI.X.SX32 R12, R14, R6, 0x1, P5 ;  /* 0x000000060e0c7211 */ /* 0x002fe200028f0eff */
[----:B------:R0:W-:Y:S04]  /*1dab0*/  STL [R1+0x6b0], R11 ;  /* 0x0006b00b01007387 */ /* 0x0001e80000100800 */
[----:B------:R1:W-:Y:S01]  /*1dac0*/  STL [R1+0x6c4], R13 ;  /* 0x0006c40d01007387 */ /* 0x0003e20000100800 */
[----:B0-----:R-:W-:-:S03]  /*1dad0*/  IADD3 R11, P5, PT, R26, R7, RZ ;  /* 0x000000071a0b7210 */ /* 0x001fc60007fbe0ff */
[----:B------:R0:W-:Y:S01]  /*1dae0*/  STL [R1+0x6b8], R12 ;  /* 0x0006b80c01007387 */ /* 0x0001e20000100800 */
[----:B-1----:R-:W-:-:S03]  /*1daf0*/  LEA.HI.X.SX32 R13, R64, R6, 0x1, P3 ;  /* 0x00000006400d7211 */ /* 0x002fc600018f0eff */
[----:B------:R1:W-:Y:S01]  /*1db00*/  STL [R1+0x6cc], R11 ;  /* 0x0006cc0b01007387 */ /* 0x0003e20000100800 */
[----:B------:R-:W-:-:S03]  /*1db10*/  IMAD R18, R77, UR53, RZ ;  /* 0x000000354d127c24 */ /* 0x000fc6000f8e02ff */
[----:B------:R-:W-:Y:S01]  /*1db20*/  STL [R1+0x6c0], R13 ;  /* 0x0006c00d01007387 */ /* 0x000fe20000100800 */
[----:B0-----:R-:W-:Y:S02]  /*1db30*/  LEA.HI.X.SX32 R12, R26, R6, 0x1, P5 ;  /* 0x000000061a0c7211 */ /* 0x001fe400028f0eff */
[----:B-1----:R-:W-:Y:S01]  /*1db40*/  IADD3 R11, P3, PT, R24, R7, RZ ;  /* 0x00000007180b7210 */ /* 0x002fe20007f7e0ff */
[----:B------:R-:W-:Y:S04]  /*1db50*/  STL [R1+0xf08], R26 ;  /* 0x000f081a01007387 */ /* 0x000fe80000100800 */
[----:B------:R0:W-:Y:S01]  /*1db60*/  STL [R1+0x6e4], R11 ;  /* 0x0006e40b01007387 */ /* 0x0001e20000100800 */
[----:B------:R-:W-:-:S03]  /*1db70*/  IMAD R17, R76, UR52, RZ ;  /* 0x000000344c117c24 */ /* 0x000fc6000f8e02ff */
[----:B------:R1:W-:Y:S01]  /*1db80*/  STL [R1+0x6c8], R12 ;  /* 0x0006c80c01007387 */ /* 0x0003e20000100800 */
[----:B0-----:R-:W-:Y:S02]  /*1db90*/  IADD3 R11, P5, PT, R23, R7, RZ ;  /* 0x00000007170b7210 */ /* 0x001fe40007fbe0ff */
[----:B-1----:R-:W-:-:S03]  /*1dba0*/  LEA.HI.X.SX32 R12, R24, R6, 0x1, P3 ;  /* 0x00000006180c7211 */ /* 0x002fc600018f0eff */
[----:B------:R0:W-:Y:S01]  /*1dbb0*/  STL [R1+0x6ec], R11 ;  /* 0x0006ec0b01007387 */ /* 0x0001e20000100800 */
[----:B------:R-:W-:-:S03]  /*1dbc0*/  IADD3 R13, P3, PT, R18, R7, RZ ;  /* 0x00000007120d7210 */ /* 0x000fc60007f7e0ff */
[----:B------:R1:W-:Y:S01]  /*1dbd0*/  STL [R1+0x6e0], R12 ;  /* 0x0006e00c01007387 */ /* 0x0003e20000100800 */
[----:B0-----:R-:W-:-:S03]  /*1dbe0*/  LEA.HI.X.SX32 R11, R23, R6, 0x1, P5 ;  /* 0x00000006170b7211 */ /* 0x001fc600028f0eff */
[----:B------:R-:W-:Y:S01]  /*1dbf0*/  STL [R1+0x6f4], R13 ;  /* 0x0006f40d01007387 */ /* 0x000fe20000100800 */
[----:B-1----:R-:W-:-:S03]  /*1dc00*/  IADD3 R12, P5, PT, R17, R7, RZ ;  /* 0x00000007110c7210 */ /* 0x002fc60007fbe0ff */
[----:B------:R0:W-:Y:S01]  /*1dc10*/  STL [R1+0x6e8], R11 ;  /* 0x0006e80b01007387 */ /* 0x0001e20000100800 */
[----:B------:R-:W-:-:S03]  /*1dc20*/  IMAD R15, R75, UR50, RZ ;  /* 0x000000324b0f7c24 */ /* 0x000fc6000f8e02ff */
[----:B------:R1:W-:Y:S01]  /*1dc30*/  STL [R1+0x6fc], R12 ;  /* 0x0006fc0c01007387 */ /* 0x0003e20000100800 */
[-C--:B------:R-:W-:Y:S02]  /*1dc40*/  LEA.HI.X.SX32 R17, R17, R6.reuse, 0x1, P5 ;  /* 0x0000000611117211 */ /* 0x080fe400028f0eff */
[----:B0-----:R-:W-:Y:S02]  /*1dc50*/  LEA.HI.X.SX32 R11, R18, R6, 0x1, P3 ;  /* 0x00000006120b7211 */ /* 0x001fe400018f0eff */
[----:B-1----:R-:W-:-:S03]  /*1dc60*/  IADD3 R12, P3, PT, R16, R7, RZ ;  /* 0x00000007100c7210 */ /* 0x002fc60007f7e0ff */
[----:B------:R0:W-:Y:S01]  /*1dc70*/  STL [R1+0x6f0], R11 ;  /* 0x0006f00b01007387 */ /* 0x0001e20000100800 */
[----:B------:R-:W-:Y:S01]  /*1dc80*/  IMAD R37, R74, UR48, RZ ;  /* 0x000000304a257c24 */ /* 0x000fe2000f8e02ff */
[----:B------:R-:W-:Y:S02]  /*1dc90*/  LEA.HI.X.SX32 R16, R16, R6, 0x1, P3 ;  /* 0x0000000610107211 */ /* 0x000fe400018f0eff */
[----:B------:R-:W-:Y:S01]  /*1dca0*/  STL [R1+0x704], R12 ;  /* 0x0007040c01007387 */ /* 0x000fe20000100800 */
[----:B0-----:R-:W-:-:S03]  /*1dcb0*/  IADD3 R11, P5, PT, R15, R7, RZ ;  /* 0x000000070f0b7210 */ /* 0x001fc60007fbe0ff */
[----:B------:R-:W-:Y:S04]  /*1dcc0*/  STL [R1+0x6f8], R17 ;  /* 0x0006f81101007387 */ /* 0x000fe80000100800 */
[----:B------:R0:W-:Y:S01]  /*1dcd0*/  STL [R1+0x70c], R11 ;  /* 0x00070c0b01007387 */ /* 0x0001e20000100800 */
[----:B------:R-:W-:Y:S01]  /*1dce0*/  LEA.HI.X.SX32 R15, R15, R6, 0x1, P5 ;  /* 0x000000060f0f7211 */ /* 0x000fe200028f0eff */
[----:B------:R-:W-:Y:S02]  /*1dcf0*/  IMAD R34, R72, UR47, RZ ;  /* 0x0000002f48227c24 */ /* 0x000fe4000f8e02ff */
[----:B------:R1:W-:Y:S01]  /*1dd00*/  STL [R1+0x700], R16 ;  /* 0x0007001001007387 */ /* 0x0003e20000100800 */
[-C--:B0-----:R-:W-:Y:S02]  /*1dd10*/  IADD3 R11, P3, PT, R40, R7.reuse, RZ ;  /* 0x00000007280b7210 */ /* 0x081fe40007f7e0ff */
[----:B-1----:R-:W-:-:S03]  /*1dd20*/  IADD3 R16, P5, PT, R37, R7, RZ ;  /* 0x0000000725107210 */ /* 0x002fc60007fbe0ff */
[----:B------:R-:W-:Y:S04]  /*1dd30*/  STL [R1+0x724], R11 ;  /* 0x0007240b01007387 */ /* 0x000fe80000100800 */
[----:B------:R0:W-:Y:S01]  /*1dd40*/  STL [R1+0x708], R15 ;  /* 0x0007080f01007387 */ /* 0x0001e20000100800 */
[----:B------:R-:W-:-:S03]  /*1dd50*/  IMAD R32, R71, UR46, RZ ;  /* 0x0000002e47207c24 */ /* 0x000fc6000f8e02ff */
[----:B------:R1:W-:Y:S01]  /*1dd60*/  STL [R1+0x72c], R16 ;  /* 0x00072c1001007387 */ /* 0x0003e20000100800 */
[----:B0-----:R-:W-:-:S03]  /*1dd70*/  LEA.HI.X.SX32 R15, R40, R6, 0x1, P3 ;  /* 0x00000006280f7211 */ /* 0x001fc600018f0eff */
[----:B------:R-:W-:Y:S01]  /*1dd80*/  STL [R1+0xf0c], R40 ;  /* 0x000f0c2801007387 */ /* 0x000fe20000100800 */
[----:B-1----:R-:W-:-:S03]  /*1dd90*/  IADD3 R16, P3, PT, R34, R7, RZ ;  /* 0x0000000722107210 */ /* 0x002fc60007f7e0ff */
[----:B------:R0:W-:Y:S04]  /*1dda0*/  STL [R1+0x720], R15 ;  /* 0x0007200f01007387 */ /* 0x0001e80000100800 */
[----:B------:R-:W-:Y:S01]  /*1ddb0*/  STL [R1+0xf10], R37 ;  /* 0x000f102501007387 */ /* 0x000fe20000100800 */
[----:B------:R-:W-:-:S03]  /*1ddc0*/  IMAD R28, R69, UR45, RZ ;  /* 0x0000002d451c7c24 */ /* 0x000fc6000f8e02ff */
[----:B------:R1:W-:Y:S01]  /*1ddd0*/  STL [R1+0x734], R16 ;  /* 0x0007341001007387 */ /* 0x0003e20000100800 */
[----:B0-----:R-:W-:Y:S01]  /*1dde0*/  LEA.HI.X.SX32 R15, R37, R6, 0x1, P5 ;  /* 0x00000006250f7211 */ /* 0x001fe200028f0eff */
[----:B------:R-:W-:-:S04]  /*1ddf0*/  IMAD R27, R68, UR44, RZ ;  /* 0x0000002c441b7c24 */ /* 0x000fc8000f8e02ff */
[----:B------:R0:W-:Y:S01]  /*1de00*/  STL [R1+0x728], R15 ;  /* 0x0007280f01007387 */ /* 0x0001e20000100800 */
[----:B-1----:R-:W-:Y:S02]  /*1de10*/  IADD3 R16, P5, PT, R32, R7, RZ ;  /* 0x0000000720107210 */ /* 0x002fe40007fbe0ff */
[----:B------:R-:W-:-:S03]  /*1de20*/  SEL R62, R20, R62, !P4 ;  /* 0x0000003e143e7207 */ /* 0x000fc60006000000 */
[----:B------:R1:W-:Y:S01]  /*1de30*/  STL [R1+0x73c], R16 ;  /* 0x00073c1001007387 */ /* 0x0003e20000100800 */
[----:B0-----:R-:W-:-:S03]  /*1de40*/  LEA.HI.X.SX32 R15, R34, R6, 0x1, P3 ;  /* 0x00000006220f7211 */ /* 0x001fc600018f0eff */
[----:B------:R-:W-:Y:S01]  /*1de50*/  STL [R1+0xf14], R34 ;  /* 0x000f142201007387 */ /* 0x000fe20000100800 */
[----:B------:R-:W-:-:S03]  /*1de60*/  IADD3 R88, P3, PT, R28, R7, RZ ;  /* 0x000000071c587210 */ /* 0x000fc60007f7e0ff */
[----:B------:R0:W-:Y:S01]  /*1de70*/  STL [R1+0x730], R15 ;  /* 0x0007300f01007387 */ /* 0x0001e20000100800 */
[----:B-1----:R-:W-:-:S03]  /*1de80*/  LEA.HI.X.SX32 R16, R32, R6, 0x1, P5 ;  /* 0x0000000620107211 */ /* 0x002fc600028f0eff */
[----:B------:R-:W-:Y:S01]  /*1de90*/  STL [R1+0xf18], R32 ;  /* 0x000f182001007387 */ /* 0x000fe20000100800 */
[----:B------:R-:W-:Y:S01]  /*1dea0*/  IMAD R14, R62, UR41, RZ ;  /* 0x000000293e0e7c24 */ /* 0x000fe2000f8e02ff */
[----:B------:R-:W-:Y:S02]  /*1deb0*/  LEA.HI.X.SX32 R18, R28, R6, 0x1, P3 ;  /* 0x000000061c127211 */ /* 0x000fe400018f0eff */
[----:B------:R-:W-:Y:S01]  /*1dec0*/  STL [R1+0x738], R16 ;  /* 0x0007381001007387 */ /* 0x000fe20000100800 */
[----:B0-----:R-:W-:-:S03]  /*1ded0*/  IADD3 R15, P5, PT, R27, R7, RZ ;  /* 0x000000071b0f7210 */ /* 0x001fc60007fbe0ff */
[----:B------:R-:W-:Y:S04]  /*1dee0*/  STL [R1+0x744], R88 ;  /* 0x0007445801007387 */ /* 0x000fe80000100800 */
[----:B------:R-:W-:Y:S04]  /*1def0*/  STL [R1+0xf24], R88 ;  /* 0x000f245801007387 */ /* 0x000fe80000100800 */
[----:B------:R0:W-:Y:S04]  /*1df00*/  STL [R1+0x74c], R15 ;  /* 0x00074c0f01007387 */ /* 0x0001e80000100800 */
[----:B------:R-:W-:Y:S04]  /*1df10*/  STL [R1+0xf2c], R88 ;  /* 0x000f2c5801007387 */ /* 0x000fe80000100800 */
[----:B------:R-:W-:Y:S01]  /*1df20*/  STL [R1+0xf1c], R28 ;  /* 0x000f1c1c01007387 */ /* 0x000fe20000100800 */
[----:B0-----:R-:W-:-:S03]  /*1df30*/  IADD3 R15, P3, PT, R14, R7, RZ ;  /* 0x000000070e0f7210 */ /* 0x001fc60007f7e0ff */
[----:B------:R0:W-:Y:S01]  /*1df40*/  STL [R1+0x740], R18 ;  /* 0x0007401201007387 */ /* 0x0001e20000100800 */
[----:B------:R-:W-:-:S03]  /*1df50*/  SEL R61, R20, R61, !P4 ;  /* 0x0000003d143d7207 */ /* 0x000fc60006000000 */
[----:B------:R1:W-:Y:S01]  /*1df60*/  STL [R1+0x764], R15 ;  /* 0x0007640f01007387 */ /* 0x0003e20000100800 */
[----:B0-----:R-:W-:-:S05]  /*1df70*/  LEA.HI.X.SX32 R18, R27, R6, 0x1, P5 ;  /* 0x000000061b127211 */ /* 0x001fca00028f0eff */
[----:B------:R-:W-:Y:S04]  /*1df80*/  STL [R1+0x748], R18 ;  /* 0x0007481201007387 */ /* 0x000fe80000100800 */
[----:B------:R-:W2:Y:S01]  /*1df90*/  LDL.LU R91, [R1+0x7b0] ;  /* 0x0007b000015b7983 */ /* 0x000ea20000300800 */
[----:B------:R-:W-:Y:S01]  /*1dfa0*/  IMAD R13, R61, UR40, RZ ;  /* 0x000000283d0d7c24 */ /* 0x000fe2000f8e02ff */
[----:B------:R-:W-:Y:S02]  /*1dfb0*/  LEA.HI.X.SX32 R14, R14, R6, 0x1, P3 ;  /* 0x000000060e0e7211 */ /* 0x000fe400018f0eff */
[C---:B------:R-:W-:Y:S02]  /*1dfc0*/  SEL R59, R20.reuse, R59, !P4 ;  /* 0x0000003b143b7207 */ /* 0x040fe40006000000 */
[----:B------:R-:W-:Y:S01]  /*1dfd0*/  IADD3 R32, P5, PT, R13, R7, RZ ;  /* 0x000000070d207210 */ /* 0x000fe20007fbe0ff */
[----:B------:R0:W-:Y:S01]  /*1dfe0*/  STL [R1+0x760], R14 ;  /* 0x0007600e01007387 */ /* 0x0001e20000100800 */
[----:B------:R-:W-:Y:S01]  /*1dff0*/  SEL R58, R20, R58, !P4 ;  /* 0x0000003a143a7207 */ /* 0x000fe20006000000 */
[----:B------:R-:W-:-:S02]  /*1e000*/  IMAD R12, R59, UR39, RZ ;  /* 0x000000273b0c7c24 */ /* 0x000fc4000f8e02ff */
[----:B------:R-:W-:Y:S04]  /*1e010*/  STL [R1+0x76c], R32 ;  /* 0x00076c2001007387 */ /* 0x000fe80000100800 */
[----:B------:R-:W3:Y:S01]  /*1e020*/  LDL.LU R92, [R1+0x7b8] ;  /* 0x0007b800015c7983 */ /* 0x000ee20000300800 */
[----:B------:R-:W-:Y:S01]  /*1e030*/  IMAD R11, R58, UR38, RZ ;  /* 0x000000263a0b7c24 */ /* 0x000fe2000f8e02ff */
[-C--:B------:R-:W-:Y:S02]  /*1e040*/  IADD3 R37, P3, PT, R12, R7.reuse, RZ ;  /* 0x000000070c257210 */ /* 0x080fe40007f7e0ff */
[----:B------:R-:W-:Y:S02]  /*1e050*/  LEA.HI.X.SX32 R28, R13, R6, 0x1, P5 ;  /* 0x000000060d1c7211 */ /* 0x000fe400028f0eff */
[----:B------:R-:W-:-:S02]  /*1e060*/  IADD3 R26, P5, PT, R11, R7, RZ ;  /* 0x000000070b1a7210 */ /* 0x000fc40007fbe0ff */
[----:B------:R-:W-:Y:S01]  /*1e070*/  LEA.HI.X.SX32 R34, R12, R6, 0x1, P3 ;  /* 0x000000060c227211 */ /* 0x000fe200018f0eff */
[----:B------:R-:W-:Y:S04]  /*1e080*/  STL [R1+0x774], R37 ;  /* 0x0007742501007387 */ /* 0x000fe80000100800 */
[----:B------:R-:W-:Y:S04]  /*1e090*/  STL [R1+0x768], R28 ;  /* 0x0007681c01007387 */ /* 0x000fe80000100800 */
[----:B------:R-:W-:Y:S04]  /*1e0a0*/  STL [R1+0x77c], R26 ;  /* 0x00077c1a01007387 */ /* 0x000fe80000100800 */
[----:B------:R-:W-:Y:S04]  /*1e0b0*/  STL [R1+0x770], R34 ;  /* 0x0007702201007387 */ /* 0x000fe80000100800 */
[----:B------:R-:W4:Y:S01]  /*1e0c0*/  LDL.LU R93, [R1+0x7c0] ;  /* 0x0007c000015d7983 */ /* 0x000f220000300800 */
[----:B------:R-:W-:-:S02]  /*1e0d0*/  SEL R56, R20, R56, !P4 ;  /* 0x0000003814387207 */ /* 0x000fc40006000000 */
[C---:B------:R-:W-:Y:S02]  /*1e0e0*/  SEL R55, R20.reuse, R55, !P4 ;  /* 0x0000003714377207 */ /* 0x040fe40006000000 */
[----:B------:R-:W-:Y:S01]  /*1e0f0*/  SEL R53, R20, R53, !P4 ;  /* 0x0000003514357207 */ /* 0x000fe20006000000 */
[----:B------:R-:W-:Y:S01]  /*1e100*/  IMAD R17, R56, UR37, RZ ;  /* 0x0000002538117c24 */ /* 0x000fe2000f8e02ff */
[----:B------:R-:W-:Y:S01]  /*1e110*/  SEL R51, R20, R51, !P4 ;  /* 0x0000003314337207 */ /* 0x000fe20006000000 */
[----:B------:R-:W-:Y:S01]  /*1e120*/  IMAD R16, R55, UR36, RZ ;  /* 0x0000002437107c24 */ /* 0x000fe2000f8e02ff */
[-C--:B------:R-:W-:Y:S01]  /*1e130*/  LEA.HI.X.SX32 R40, R11, R6.reuse, 0x1, P5 ;  /* 0x000000060b287211 */ /* 0x080fe200028f0eff */
[----:B-1----:R-:W-:Y:S01]  /*1e140*/  IMAD R15, R53, UR35, RZ ;  /* 0x00000023350f7c24 */ /* 0x002fe2000f8e02ff */
[-C--:B------:R-:W-:Y:S01]  /*1e150*/  IADD3 R79, P3, PT, R17, R7.reuse, RZ ;  /* 0x00000007114f7210 */ /* 0x080fe20007f7e0ff */
[----:B------:R-:W-:Y:S01]  /*1e160*/  IMAD R13, R51, UR34, RZ ;  /* 0x00000022330d7c24 */ /* 0x000fe2000f8e02ff */
[-C--:B------:R-:W-:Y:S01]  /*1e170*/  IADD3 R70, P5, PT, R16, R7.reuse, RZ ;  /* 0x0000000710467210 */ /* 0x080fe20007fbe0ff */
[----:B------:R-:W-:Y:S01]  /*1e180*/  IMAD R12, R22, UR33, RZ ;  /* 0x00000021160c7c24 */ /* 0x000fe2000f8e02ff */
[-C--:B------:R-:W-:Y:S01]  /*1e190*/  LEA.HI.X.SX32 R83, R17, R6.reuse, 0x1, P3 ;  /* 0x0000000611537211 */ /* 0x080fe200018f0eff */
[----:B0-----:R-:W-:Y:S01]  /*1e1a0*/  IMAD R14, R21, UR32, RZ ;  /* 0x00000020150e7c24 */ /* 0x001fe2000f8e02ff */
[----:B------:R-:W-:Y:S01]  /*1e1b0*/  IADD3 R66, P3, PT, R15, R7, RZ ;  /* 0x000000070f427210 */ /* 0x000fe20007f7e0ff */
[----:B------:R-:W4:Y:S01]  /*1e1c0*/  LDL.LU R89, [R1+0x7c8] ;  /* 0x0007c80001597983 */ /* 0x000f220000300800 */
[----:B------:R-:W-:-:S02]  /*1e1d0*/  LEA.HI.X.SX32 R73, R16, R6, 0x1, P5 ;  /* 0x0000000610497211 */ /* 0x000fc400028f0eff */
[-C--:B------:R-:W-:Y:S02]  /*1e1e0*/  LEA.HI.X.SX32 R67, R15, R6.reuse, 0x1, P3 ;  /* 0x000000060f437211 */ /* 0x080fe400018f0eff */
[CC--:B------:R-:W-:Y:S02]  /*1e1f0*/  IADD3 R23, P5, PT, R13.reuse, R7.reuse, RZ ;  /* 0x000000070d177210 */ /* 0x0c0fe40007fbe0ff */
[-C--:B------:R-:W-:Y:S01]  /*1e200*/  IADD3 R24, P3, PT, R12, R7.reuse, RZ ;  /* 0x000000070c187210 */ /* 0x080fe20007f7e0ff */
[----:B------:R-:W-:Y:S01]  /*1e210*/  STL [R1+0x784], R79 ;  /* 0x0007844f01007387 */ /* 0x000fe20000100800 */
[-C--:B------:R-:W-:Y:S01]  /*1e220*/  LEA.HI.X.SX32 R65, R13, R6.reuse, 0x1, P5 ;  /* 0x000000060d417211 */ /* 0x080fe200028f0eff */
[----:B------:R-:W-:Y:S01]  /*1e230*/  IMAD R13, R10, UR31, RZ ;  /* 0x0000001f0a0d7c24 */ /* 0x000fe2000f8e02ff */
[----:B------:R-:W-:Y:S01]  /*1e240*/  LEA.HI.X.SX32 R63, R12, R6, 0x1, P3 ;  /* 0x000000060c3f7211 */ /* 0x000fe200018f0eff */
[----:B------:R-:W-:Y:S01]  /*1e250*/  STL [R1+0x778], R40 ;  /* 0x0007782801007387 */ /* 0x000fe20000100800 */
[----:B------:R-:W-:-:S03]  /*1e260*/  IADD3 R21, P3, PT, R14, R7, RZ ;  /* 0x000000070e157210 */ /* 0x000fc60007f7e0ff */
[----:B------:R-:W-:Y:S01]  /*1e270*/  STL [R1+0x78c], R70 ;  /* 0x00078c4601007387 */ /* 0x000fe20000100800 */
[----:B------:R-:W-:-:S03]  /*1e280*/  LEA.HI.X.SX32 R60, R14, R6, 0x1, P3 ;  /* 0x000000060e3c7211 */ /* 0x000fc600018f0eff */
        /* <DEDUP_REMOVED lines=14> */
[----:B--2---:R-:W-:-:S05]  /*1e370*/  SEL R11, R20, R91, !P4 ;  /* 0x0000005b140b7207 */ /* 0x004fca0006000000 */
[----:B------:R-:W-:-:S05]  /*1e380*/  IMAD R16, R11, UR30, RZ ;  /* 0x0000001e0b107c24 */ /* 0x000fca000f8e02ff */
[----:B------:R-:W-:Y:S02]  /*1e390*/  IADD3 R52, P3, PT, R16, R7, RZ ;  /* 0x0000000710347210 */ /* 0x000fe40007f7e0ff */
[----:B---3--:R-:W-:-:S03]  /*1e3a0*/  SEL R12, R20, R92, !P4 ;  /* 0x0000005c140c7207 */ /* 0x008fc60006000000 */
[----:B------:R-:W-:Y:S04]  /*1e3b0*/  STL [R1+0x7cc], R52 ;  /* 0x0007cc3401007387 */ /* 0x000fe80000100800 */
[----:B------:R-:W2:Y:S04]  /*1e3c0*/  LDL.LU R92, [R1+0xde8] ;  /* 0x000de800015c7983 */ /* 0x000ea80000300800 */
[----:B------:R-:W3:Y:S04]  /*1e3d0*/  LDL.LU R90, [R1+0xde4] ;  /* 0x000de400015a7983 */ /* 0x000ee80000300800 */
[----:B------:R-:W3:Y:S04]  /*1e3e0*/  LDL.LU R86, [R1+0xde0] ;  /* 0x000de00001567983 */ /* 0x000ee80000300800 */
[----:B------:R-:W3:Y:S04]  /*1e3f0*/  LDL.LU R84, [R1+0xddc] ;  /* 0x000ddc0001547983 */ /* 0x000ee80000300800 */
[----:B------:R-:W3:Y:S01]  /*1e400*/  LDL.LU R62, [R1+0xdd8] ;  /* 0x000dd800013e7983 */ /* 0x000ee20000300800 */
[----:B----4-:R-:W-:-:S03]  /*1e410*/  SEL R11, R20, R93, !P4 ;  /* 0x0000005d140b7207 */ /* 0x010fc60006000000 */
[----:B------:R-:W4:Y:S01]  /*1e420*/  LDL.LU R93, [R1+0xdd4] ;  /* 0x000dd400015d7983 */ /* 0x000f220000300800 */
[----:B------:R-:W-:Y:S02]  /*1e430*/  ISETP.GE.AND P5, PT, R19, RZ, PT ;  /* 0x000000ff1300720c */ /* 0x000fe40003fa6270 */
[----:B------:R-:W-:Y:S01]  /*1e440*/  IABS R19, R19 ;  /* 0x0000001300137213 */ /* 0x000fe20000000000 */
[----:B------:R-:W-:Y:S01]  /*1e450*/  IMAD R18, R11, UR28, RZ ;  /* 0x0000001c0b127c24 */ /* 0x000fe2000f8e02ff */
[----:B------:R-:W-:Y:S01]  /*1e460*/  LEA.HI.X.SX32 R54, R16, R6, 0x1, P3 ;  /* 0x0000000610367211 */ /* 0x000fe200018f0eff */
[----:B------:R-:W-:Y:S01]  /*1e470*/  IMAD R17, R12, UR29, RZ ;  /* 0x0000001d0c117c24 */ /* 0x000fe2000f8e02ff */
[----:B------:R-:W4:Y:S01]  /*1e480*/  LDL.LU R91, [R1+0xdd0] ;  /* 0x000dd000015b7983 */ /* 0x000f220000300800 */
[----:B------:R-:W-:-:S03]  /*1e490*/  IMAD.MOV.U32 R11, RZ, RZ, R19 ;  /* 0x000000ffff0b7224 */ /* 0x000fc600078e0013 */
[----:B------:R-:W-:Y:S01]  /*1e4a0*/  IADD3 R10, P3, PT, R17, R7, RZ ;  /* 0x00000007110a7210 */ /* 0x000fe20007f7e0ff */
[----:B------:R-:W-:Y:S01]  /*1e4b0*/  IMAD.HI.U32 R16, R9, R11, RZ ;  /* 0x0000000b09107227 */ /* 0x000fe200078e00ff */
[----:B------:R-:W4:Y:S03]  /*1e4c0*/  LDL.LU R87, [R1+0xdcc] ;  /* 0x000dcc0001577983 */ /* 0x000f260000300800 */
[----:B------:R-:W-:Y:S01]  /*1e4d0*/  IMAD.MOV R16, RZ, RZ, -R16 ;  /* 0x000000ffff107224 */ /* 0x000fe200078e0a10 */
[----:B------:R-:W-:Y:S01]  /*1e4e0*/  SEL R13, R20, R89, !P4 ;  /* 0x00000059140d7207 */ /* 0x000fe20006000000 */
[----:B------:R-:W4:Y:S02]  /*1e4f0*/  LDL.LU R64, [R1+0xa6c] ;  /* 0x000a6c0001407983 */ /* 0x000f240000300800 */
[----:B------:R-:W-:Y:S02]  /*1e500*/  IMAD R11, R8, R16, R11 ;  /* 0x00000010080b7224 */ /* 0x000fe400078e020b */
[----:B------:R-:W0:Y:S01]  /*1e510*/  S2R R16, SR_TID.X ;  /* 0x0000000000107919 */ /* 0x000e220000002100 */
[----:B------:R-:W-:Y:S01]  /*1e520*/  LEA.HI.X.SX32 R89, R17, R6, 0x1, P3 ;  /* 0x0000000611597211 */ /* 0x000fe200018f0eff */
[----:B------:R-:W-:Y:S01]  /*1e530*/  IMAD R19, R13, UR26, RZ ;  /* 0x0000001a0d137c24 */ /* 0x000fe2000f8e02ff */
[----:B------:R-:W-:Y:S01]  /*1e540*/  IADD3 R46, P3, PT, R18, R7, RZ ;  /* 0x00000007122e7210 */ /* 0x000fe20007f7e0ff */
[----:B------:R-:W4:Y:S01]  /*1e550*/  LDL.LU R85, [R1+0xa68] ;  /* 0x000a680001557983 */ /* 0x000f220000300800 */
[----:B------:R-:W-:-:S02]  /*1e560*/  IMAD.MOV.U32 R12, RZ, RZ, R3 ;  /* 0x000000ffff0c7224 */ /* 0x000fc400078e0003 */
[----:B------:R-:W-:Y:S01]  /*1e570*/  LEA.HI.X.SX32 R48, R18, R6, 0x1, P3 ;  /* 0x0000000612307211 */ /* 0x000fe200018f0eff */
[----:B------:R-:W4:Y:S01]  /*1e580*/  LDL.LU R68, [R1+0xa64] ;  /* 0x000a640001447983 */ /* 0x000f220000300800 */
[----:B------:R-:W-:-:S03]  /*1e590*/  IADD3 R43, P3, PT, R19, R7, RZ ;  /* 0x00000007132b7210 */ /* 0x000fc60007f7e0ff */
[----:B------:R-:W4:Y:S01]  /*1e5a0*/  LDL.LU R3, [R1+0xa5c] ;  /* 0x000a5c0001037983 */ /* 0x000f220000300800 */
[----:B------:R-:W-:-:S03]  /*1e5b0*/  LEA.HI.X.SX32 R19, R19, R6, 0x1, P3 ;  /* 0x0000000613137211 */ /* 0x000fc600018f0eff */
[----:B------:R-:W-:Y:S04]  /*1e5c0*/  STL [R1+0x7c8], R54 ;  /* 0x0007c83601007387 */ /* 0x000fe80000100800 */
[----:B------:R-:W-:Y:S04]  /*1e5d0*/  STL [R1+0x7e4], R10 ;  /* 0x0007e40a01007387 */ /* 0x000fe80000100800 */
[----:B------:R-:W-:Y:S04]  /*1e5e0*/  STL [R1+0x7e0], R89 ;  /* 0x0007e05901007387 */ /* 0x000fe80000100800 */
[----:B------:R-:W-:Y:S01]  /*1e5f0*/  STL [R1+0x7ec], R46 ;  /* 0x0007ec2e01007387 */ /* 0x000fe20000100800 */
[----:B0-----:R-:W-:-:S03]  /*1e600*/  LOP3.LUT R16, R16, 0x7f, RZ, 0xc0, !PT ;  /* 0x0000007f10107812 */ /* 0x001fc600078ec0ff */
[----:B------:R-:W-:Y:S04]  /*1e610*/  STL [R1+0x7e8], R48 ;  /* 0x0007e83001007387 */ /* 0x000fe80000100800 */
[----:B------:R-:W-:Y:S04]  /*1e620*/  STL [R1+0x7f4], R43 ;  /* 0x0007f42b01007387 */ /* 0x000fe80000100800 */
[----:B------:R-:W-:Y:S04]  /*1e630*/  STL [R1+0x7f0], R19 ;  /* 0x0007f01301007387 */ /* 0x000fe80000100800 */
[----:B------:R-:W4:Y:S04]  /*1e640*/  LDL.LU R69, [R1+0xa60] ;  /* 0x000a600001457983 */ /* 0x000f280000300800 */
[----:B--2---:R0:W-:Y:S04]  /*1e650*/  STS.U8 [R16+UR7+0x10000], R92 ;  /* 0x0100005c10007988 */ /* 0x0041e80008000007 */
[----:B---3--:R1:W-:Y:S04]  /*1e660*/  STS.U8 [R16+UR7+0x10400], R90 ;  /* 0x0104005a10007988 */ /* 0x0083e80008000007 */
[----:B0-----:R-:W2:Y:S04]  /*1e670*/  LDL.LU R92, [R1+0xa58] ;  /* 0x000a5800015c7983 */ /* 0x001ea80000300800 */
[----:B------:R-:W3:Y:S04]  /*1e680*/  LDL.LU R71, [R1+0xa54] ;  /* 0x000a540001477983 */ /* 0x000ee80000300800 */
[----:B-1----:R-:W3:Y:S04]  /*1e690*/  LDL.LU R90, [R1+0xa3c] ;  /* 0x000a3c00015a7983 */ /* 0x002ee80000300800 */
[----:B------:R0:W-:Y:S04]  /*1e6a0*/  STS.U8 [R16+UR7+0x10800], R86 ;  /* 0x0108005610007988 */ /* 0x0001e80008000007 */
[----:B------:R-:W3:Y:S04]  /*1e6b0*/  LDL.LU R72, [R1+0xa50] ;  /* 0x000a500001487983 */ /* 0x000ee80000300800 */
[----:B0-----:R-:W3:Y:S04]  /*1e6c0*/  LDL.LU R86, [R1+0xa38] ;  /* 0x000a380001567983 */ /* 0x001ee80000300800 */
[----:B------:R-:W3:Y:S04]  /*1e6d0*/  LDL.LU R74, [R1+0xa34] ;  /* 0x000a3400014a7983 */ /* 0x000ee80000300800 */
[----:B------:R-:W3:Y:S04]  /*1e6e0*/  LDL.LU R75, [R1+0xa30] ;  /* 0x000a3000014b7983 */ /* 0x000ee80000300800 */
[----:B------:R-:W3:Y:S04]  /*1e6f0*/  LDL.LU R76, [R1+0xa2c] ;  /* 0x000a2c00014c7983 */ /* 0x000ee80000300800 */
[----:B------:R-:W3:Y:S04]  /*1e700*/  LDL.LU R77, [R1+0xa28] ;  /* 0x000a2800014d7983 */ /* 0x000ee80000300800 */
[----:B------:R-:W3:Y:S04]  /*1e710*/  LDL.LU R78, [R1+0xa24] ;  /* 0x000a2400014e7983 */ /* 0x000ee80000300800 */
[----:B------:R-:W3:Y:S04]  /*1e720*/  LDL.LU R80, [R1+0xa20] ;  /* 0x000a200001507983 */ /* 0x000ee80000300800 */
[----:B------:R-:W3:Y:S04]  /*1e730*/  LDL.LU R81, [R1+0xa1c] ;  /* 0x000a1c0001517983 */ /* 0x000ee80000300800 */
[----:B------:R0:W-:Y:S04]  /*1e740*/  STS.U8 [R16+UR7+0x10c00], R84 ;  /* 0x010c005410007988 */ /* 0x0001e80008000007 */
[----:B------:R-:W3:Y:S04]  /*1e750*/  LDL.LU R82, [R1+0xa18] ;  /* 0x000a180001527983 */ /* 0x000ee80000300800 */
[----:B------:R-:W-:Y:S04]  /*1e760*/  STS.U8 [R16+UR7+0x11000], R62 ;  /* 0x0110003e10007988 */ /* 0x000fe80008000007 */
[----:B0-----:R-:W3:Y:S04]  /*1e770*/  LDL.LU R84, [R1+0xa04] ;  /* 0x000a040001547983 */ /* 0x001ee80000300800 */
[----:B----4-:R0:W-:Y:S04]  /*1e780*/  STS.U8 [R16+UR7+0x11400], R93 ;  /* 0x0114005d10007988 */ /* 0x0101e80008000007 */
[----:B0-----:R-:W4:Y:S04]  /*1e790*/  LDL.LU R93, [R1+0xa00] ;  /* 0x000a0000015d7983 */ /* 0x001f280000300800 */
[----:B------:R0:W-:Y:S04]  /*1e7a0*/  STS.U8 [R16+UR7+0x11800], R91 ;  /* 0x0118005b10007988 */ /* 0x0001e80008000007 */
[----:B------:R1:W-:Y:S04]  /*1e7b0*/  STS.U8 [R16+UR7+0x11c00], R87 ;  /* 0x011c005710007988 */ /* 0x0003e80008000007 */
[----:B0-----:R-:W4:Y:S04]  /*1e7c0*/  LDL.LU R91, [R1+0x9f8] ;  /* 0x0009f800015b7983 */ /* 0x001f280000300800 */
[----:B-1----:R-:W4:Y:S04]  /*1e7d0*/  LDL.LU R87, [R1+0x9f4] ;  /* 0x0009f40001577983 */ /* 0x002f280000300800 */
[----:B------:R-:W-:Y:S04]  /*1e7e0*/  STS.U8 [R16+UR7+0x12000], R64 ;  /* 0x0120004010007988 */ /* 0x000fe80008000007 */
[----:B------:R0:W-:Y:S04]  /*1e7f0*/  STS.U8 [R16+UR7+0x12400], R85 ;  /* 0x0124005510007988 */ /* 0x0001e80008000007 */
[----:B------:R-:W-:Y:S04]  /*1e800*/  STS.U8 [R16+UR7+0x12800], R68 ;  /* 0x0128004410007988 */ /* 0x000fe80008000007 */
[----:B------:R1:W-:Y:S04]  /*1e810*/  STS.U8 [R16+UR7+0x12c00], R3 ;  /* 0x012c000310007988 */ /* 0x0003e80008000007 */
[----:B------:R-:W-:Y:S04]  /*1e820*/  STS.U8 [R16+UR7+0x13000], R69 ;  /* 0x0130004510007988 */ /* 0x000fe80008000007 */
[----:B0-----:R-:W4:Y:S01]  /*1e830*/  LDL.LU R85, [R1+0x9ec] ;  /* 0x0009ec0001557983 */ /* 0x001f220000300800 */
[----:B-1----:R-:W-:-:S03]  /*1e840*/  LOP3.LUT R3, R16, 0x10, RZ, 0x3c, !PT ;  /* 0x0000001010037812 */ /* 0x002fc600078e3cff */
[----:B--2---:R0:W-:Y:S04]  /*1e850*/  STS.U8 [R16+UR7+0x13400], R92 ;  /* 0x0134005c10007988 */ /* 0x0041e80008000007 */
[----:B---3--:R-:W-:Y:S04]  /*1e860*/  STS.U8 [R16+UR7+0x13800], R71 ;  /* 0x0138004710007988 */ /* 0x008fe80008000007 */
[----:B------:R1:W-:Y:S04]  /*1e870*/  STS.U8 [R16+UR7+0x13c00], R90 ;  /* 0x013c005a10007988 */ /* 0x0003e80008000007 */
[----:B0-----:R-:W2:Y:S04]  /*1e880*/  LDL.LU R92, [R1+0x9f0] ;  /* 0x0009f000015c7983 */ /* 0x001ea80000300800 */
[----:B------:R-:W-:Y:S04]  /*1e890*/  STS.U8 [R3+UR7+0x10080], R72 ;  /* 0x0100804803007988 */ /* 0x000fe80008000007 */
[----:B-1----:R-:W3:Y:S04]  /*1e8a0*/  LDL.LU R90, [R1+0x9e8] ;  /* 0x0009e800015a7983 */ /* 0x002ee80000300800 */
[----:B------:R0:W-:Y:S04]  /*1e8b0*/  STS.U8 [R3+UR7+0x10480], R86 ;  /* 0x0104805603007988 */ /* 0x0001e80008000007 */
[----:B------:R-:W-:Y:S04]  /*1e8c0*/  STS.U8 [R3+UR7+0x10880], R74 ;  /* 0x0108804a03007988 */ /* 0x000fe80008000007 */
[----:B------:R-:W-:Y:S04]  /*1e8d0*/  STS.U8 [R3+UR7+0x10c80], R75 ;  /* 0x010c804b03007988 */ /* 0x000fe80008000007 */
[----:B------:R-:W-:Y:S04]  /*1e8e0*/  STS.U8 [R3+UR7+0x11080], R76 ;  /* 0x0110804c03007988 */ /* 0x000fe80008000007 */
[----:B------:R-:W-:Y:S04]  /*1e8f0*/  STS.U8 [R3+UR7+0x11480], R77 ;  /* 0x0114804d03007988 */ /* 0x000fe80008000007 */
[----:B------:R-:W-:Y:S04]  /*1e900*/  STS.U8 [R3+UR7+0x11880], R78 ;  /* 0x0118804e03007988 */ /* 0x000fe80008000007 */
[----:B------:R-:W-:Y:S04]  /*1e910*/  STS.U8 [R3+UR7+0x11c80], R80 ;  /* 0x011c805003007988 */ /* 0x000fe80008000007 */
[----:B------:R-:W-:Y:S04]  /*1e920*/  STS.U8 [R3+UR7+0x12080], R81 ;  /* 0x0120805103007988 */ /* 0x000fe80008000007 */
[----:B0-----:R-:W3:Y:S04]  /*1e930*/  LDL.LU R86, [R1+0x9e4] ;  /* 0x0009e40001567983 */ /* 0x001ee80000300800 */
[----:B------:R-:W-:Y:S04]  /*1e940*/  STS.U8 [R3+UR7+0x12480], R82 ;  /* 0x0124805203007988 */ /* 0x000fe80008000007 */
[----:B------:R-:W-:Y:S04]  /*1e950*/  STS.U8 [R3+UR7+0x12880], R84 ;  /* 0x0128805403007988 */ /* 0x000fe80008000007 */
[----:B------:R-:W-:Y:S04]  /*1e960*/  STS.U8 [R3+UR7+0x12c80], R0 ;  /* 0x012c800003007988 */ /* 0x000fe80008000007 */
[----:B----4-:R0:W-:Y:S04]  /*1e970*/  STS.U8 [R3+UR7+0x13080], R93 ;  /* 0x0130805d03007988 */ /* 0x0101e80008000007 */
[----:B0-----:R-:W4:Y:S04]  /*1e980*/  LDL.LU R93, [R1+0x9cc] ;  /* 0x0009cc00015d7983 */ /* 0x001f280000300800 */
[----:B------:R0:W-:Y:S01]  /*1e990*/  STS.U8 [R3+UR7+0x13480], R91 ;  /* 0x0134805b03007988 */ /* 0x0001e20008000007 */
[----:B------:R-:W-:-:S03]  /*1e9a0*/  LOP3.LUT R0, R16, 0x20, RZ, 0x3c, !PT ;  /* 0x0000002010007812 */ /* 0x000fc600078e3cff */
[----:B------:R1:W-:Y:S04]  /*1e9b0*/  STS.U8 [R3+UR7+0x13880], R87 ;  /* 0x0138805703007988 */ /* 0x0003e80008000007 */
[----:B0-----:R-:W4:Y:S04]  /*1e9c0*/  LDL.LU R91, [R1+0x9c8] ;  /* 0x0009c800015b7983 */ /* 0x001f280000300800 */
[----:B------:R-:W4:Y:S04]  /*1e9d0*/  LDL.LU R58, [R1+0x9c4] ;  /* 0x0009c400013a7983 */ /* 0x000f280000300800 */
[----:B-1----:R-:W4:Y:S04]  /*1e9e0*/  LDL.LU R87, [R1+0x9c0] ;  /* 0x0009c00001577983 */ /* 0x002f280000300800 */
[----:B------:R-:W4:Y:S04]  /*1e9f0*/  LDL.LU R59, [R1+0x9bc] ;  /* 0x0009bc00013b7983 */ /* 0x000f280000300800 */
[----:B------:R-:W4:Y:S04]  /*1ea00*/  LDL.LU R61, [R1+0x9b8] ;  /* 0x0009b800013d7983 */ /* 0x000f280000300800 */
[----:B------:R-:W4:Y:S04]  /*1ea10*/  LDL.LU R62, [R1+0x9b4] ;  /* 0x0009b400013e7983 */ /* 0x000f280000300800 */
[----:B------:R-:W4:Y:S04]  /*1ea20*/  LDL.LU R64, [R1+0x9b0] ;  /* 0x0009b00001407983 */ /* 0x000f280000300800 */
[----:B------:R-:W-:Y:S04]  /*1ea30*/  STS.U8 [R3+UR7+0x13c80], R85 ;  /* 0x013c805503007988 */ /* 0x000fe80008000007 */
[----:B------:R-:W4:Y:S04]  /*1ea40*/  LDL.LU R68, [R1+0x9a8] ;  /* 0x0009a80001447983 */ /* 0x000f280000300800 */
[----:B------:R-:W4:Y:S04]  /*1ea50*/  LDL.LU R69, [R1+0x9ac] ;  /* 0x0009ac0001457983 */ /* 0x000f280000300800 */
[----:B--2---:R0:W-:Y:S04]  /*1ea60*/  STS.U8 [R0+UR7+0x10100], R92 ;  /* 0x0101005c00007988 */ /* 0x0041e80008000007 */
[----:B---3--:R1:W-:Y:S04]  /*1ea70*/  STS.U8 [R0+UR7+0x10500], R90 ;  /* 0x0105005a00007988 */ /* 0x0083e80008000007 */
[----:B0-----:R-:W2:Y:S04]  /*1ea80*/  LDL.LU R92, [R1+0x9a4] ;  /* 0x0009a400015c7983 */ /* 0x001ea80000300800 */
[----:B------:R-:W3:Y:S04]  /*1ea90*/  LDL.LU R71, [R1+0x9a0] ;  /* 0x0009a00001477983 */ /* 0x000ee80000300800 */
[----:B-1----:R-:W3:Y:S04]  /*1eaa0*/  LDL.LU R90, [R1+0x988] ;  /* 0x00098800015a7983 */ /* 0x002ee80000300800 */
        /* <DEDUP_REMOVED lines=12> */
[----:B0-----:R-:W3:Y:S04]  /*1eb70*/  LDL.LU R86, [R1+0x93c] ;  /* 0x00093c0001567983 */ /* 0x001ee80000300800 */
[----:B----4-:R0:W-:Y:S04]  /*1eb80*/  STS.U8 [R0+UR7+0x10d00], R93 ;  /* 0x010d005d00007988 */ /* 0x0101e80008000007 */
[----:B0-----:R-:W4:Y:S04]  /*1eb90*/  LDL.LU R93, [R1+0x940] ;  /* 0x00094000015d7983 */ /* 0x001f280000300800 */
[----:B------:R0:W-:Y:S04]  /*1eba0*/  STS.U8 [R0+UR7+0x11100], R91 ;  /* 0x0111005b00007988 */ /* 0x0001e80008000007 */
[----:B------:R-:W-:Y:S04]  /*1ebb0*/  STS.U8 [R0+UR7+0x11500], R58 ;  /* 0x0115003a00007988 */ /* 0x000fe80008000007 */
[----:B------:R1:W-:Y:S04]  /*1ebc0*/  STS.U8 [R0+UR7+0x11900], R87 ;  /* 0x0119005700007988 */ /* 0x0003e80008000007 */
[----:B0-----:R-:W4:Y:S01]  /*1ebd0*/  LDL.LU R91, [R1+0x938] ;  /* 0x00093800015b7983 */ /* 0x001f220000300800 */
[----:B------:R-:W-:-:S03]  /*1ebe0*/  IABS R14, R50 ;  /* 0x00000032000e7213 */ /* 0x000fc60000000000 */
[----:B------:R-:W-:Y:S01]  /*1ebf0*/  STS.U8 [R0+UR7+0x11d00], R59 ;  /* 0x011d003b00007988 */ /* 0x000fe20008000007 */
[----:B------:R-:W-:-:S03]  /*1ec00*/  LOP3.LUT R50, R16, 0x30, RZ, 0x3c, !PT ;  /* 0x0000003010327812 */ /* 0x000fc600078e3cff */
[----:B------:R-:W-:Y:S04]  /*1ec10*/  STS.U8 [R0+UR7+0x12100], R61 ;  /* 0x0121003d00007988 */ /* 0x000fe80008000007 */
[----:B------:R-:W-:Y:S04]  /*1ec20*/  STS.U8 [R0+UR7+0x12500], R62 ;  /* 0x0125003e00007988 */ /* 0x000fe80008000007 */
[----:B------:R-:W-:Y:S04]  /*1ec30*/  STS.U8 [R0+UR7+0x12900], R64 ;  /* 0x0129004000007988 */ /* 0x000fe80008000007 */
[----:B------:R-:W-:Y:S04]  /*1ec40*/  STS.U8 [R0+UR7+0x12d00], R68 ;  /* 0x012d004400007988 */ /* 0x000fe80008000007 */
[----:B------:R-:W-:Y:S04]  /*1ec50*/  STS.U8 [R0+UR7+0x13100], R69 ;  /* 0x0131004500007988 */ /* 0x000fe80008000007 */
[----:B-1----:R-:W4:Y:S04]  /*1ec60*/  LDL.LU R87, [R1+0x934] ;  /* 0x0009340001577983 */ /* 0x002f280000300800 */
[----:B--2---:R0:W-:Y:S04]  /*1ec70*/  STS.U8 [R0+UR7+0x13500], R92 ;  /* 0x0135005c00007988 */ /* 0x0041e80008000007 */
[----:B---3--:R-:W-:Y:S04]  /*1ec80*/  STS.U8 [R0+UR7+0x13900], R71 ;  /* 0x0139004700007988 */ /* 0x008fe80008000007 */
[----:B------:R1:W-:Y:S04]  /*1ec90*/  STS.U8 [R0+UR7+0x13d00], R90 ;  /* 0x013d005a00007988 */ /* 0x0003e80008000007 */
[----:B0-----:R-:W2:Y:S04]  /*1eca0*/  LDL.LU R92, [R1+0x92c] ;  /* 0x00092c00015c7983 */ /* 0x001ea80000300800 */
[----:B------:R-:W-:Y:S04]  /*1ecb0*/  STS.U8 [R50+UR7+0x10180], R72 ;  /* 0x0101804832007988 */ /* 0x000fe80008000007 */
        /* <DEDUP_REMOVED lines=10> */
[----:B-1----:R-:W3:Y:S04]  /*1ed60*/  LDL.LU R90, [R1+0x930] ;  /* 0x00093000015a7983 */ /* 0x002ee80000300800 */
[----:B------:R-:W-:Y:S04]  /*1ed70*/  STS.U8 [R50+UR7+0x12d80], R86 ;  /* 0x012d805632007988 */ /* 0x000fe80008000007 */
[----:B----4-:R0:W-:Y:S04]  /*1ed80*/  STS.U8 [R50+UR7+0x13180], R93 ;  /* 0x0131805d32007988 */ /* 0x0101e80008000007 */
[----:B0-----:R-:W4:Y:S01]  /*1ed90*/  LDL.LU R93, [R1+0x928] ;  /* 0x00092800015d7983 */ /* 0x001f220000300800 */
[----:B------:R-:W-:-:S03]  /*1eda0*/  IABS R15, R25 ;  /* 0x00000019000f7213 */ /* 0x000fc60000000000 */
[----:B------:R-:W4:Y:S04]  /*1edb0*/  LDL.LU R55, [R1+0x924] ;  /* 0x0009240001377983 */ /* 0x000f280000300800 */
[----:B------:R0:W-:Y:S01]  /*1edc0*/  STS.U8 [R50+UR7+0x13580], R91 ;  /* 0x0135805b32007988 */ /* 0x0001e20008000007 */
[----:B------:R-:W-:-:S03]  /*1edd0*/  IMAD.MOV.U32 R13, RZ, RZ, R15 ;  /* 0x000000ffff0d7224 */ /* 0x000fc600078e000f */
[----:B0-----:R-:W4:Y:S04]  /*1ede0*/  LDL.LU R91, [R1+0x920] ;  /* 0x00092000015b7983 */ /* 0x001f280000300800 */
[----:B------:R-:W4:Y:S04]  /*1edf0*/  LDL.LU R56, [R1+0x90c] ;  /* 0x00090c0001387983 */ /* 0x000f280000300800 */
[----:B------:R-:W4:Y:S04]  /*1ee00*/  LDL.LU R58, [R1+0x908] ;  /* 0x00090800013a7983 */ /* 0x000f280000300800 */
[----:B------:R-:W4:Y:S04]  /*1ee10*/  LDL.LU R59, [R1+0x904] ;  /* 0x00090400013b7983 */ /* 0x000f280000300800 */
[----:B------:R-:W4:Y:S04]  /*1ee20*/  LDL.LU R61, [R1+0x900] ;  /* 0x00090000013d7983 */ /* 0x000f280000300800 */
[----:B------:R-:W4:Y:S01]  /*1ee30*/  LDL.LU R62, [R1+0x8fc] ;  /* 0x0008fc00013e7983 */ /* 0x000f220000300800 */
[----:B------:R-:W-:-:S03]  /*1ee40*/  IMAD.HI.U32 R17, R9, R13, RZ ;  /* 0x0000000d09117227 */ /* 0x000fc600078e00ff */
[----:B------:R-:W4:Y:S04]  /*1ee50*/  LDL.LU R64, [R1+0x8f8] ;  /* 0x0008f80001407983 */ /* 0x000f280000300800 */
[----:B------:R-:W4:Y:S04]  /*1ee60*/  LDL.LU R68, [R1+0x8f4] ;  /* 0x0008f40001447983 */ /* 0x000f280000300800 */
[----:B------:R-:W-:Y:S04]  /*1ee70*/  STS.U8 [R50+UR7+0x13980], R87 ;  /* 0x0139805732007988 */ /* 0x000fe80008000007 */
[----:B------:R-:W4:Y:S04]  /*1ee80*/  LDL.LU R69, [R1+0x8f0] ;  /* 0x0008f00001457983 */ /* 0x000f280000300800 */
[----:B------:R-:W4:Y:S01]  /*1ee90*/  LDL.LU R71, [R1+0x8ec] ;  /* 0x0008ec0001477983 */ /* 0x000f220000300800 */
[----:B------:R-:W-:-:S04]  /*1eea0*/  IMAD.MOV R17, RZ, RZ, -R17 ;  /* 0x000000ffff117224 */ /* 0x000fc800078e0a11 */
[----:B------:R-:W-:Y:S01]  /*1eeb0*/  IMAD R13, R8, R17, R13 ;  /* 0x00000011080d7224 */ /* 0x000fe200078e020d */
[C---:B------:R-:W-:Y:S01]  /*1eec0*/  LOP3.LUT R17, R16.reuse, 0x40, RZ, 0x3c, !PT ;  /* 0x0000004010117812 */ /* 0x040fe200078e3cff */
[----:B--2---:R0:W-:Y:S04]  /*1eed0*/  STS.U8 [R50+UR7+0x13d80], R92 ;  /* 0x013d805c32007988 */ /* 0x0041e80008000007 */
[----:B0-----:R-:W2:Y:S04]  /*1eee0*/  LDL.LU R92, [R1+0x8e8] ;  /* 0x0008e800015c7983 */ /* 0x001ea80000300800 */
        /* <DEDUP_REMOVED lines=12> */
[----:B---3--:R0:W-:Y:S04]  /*1efb0*/  STS.U8 [R17+UR7+0x10200], R90 ;  /* 0x0102005a11007988 */ /* 0x0081e80008000007 */
[----:B------:R-:W3:Y:S04]  /*1efc0*/  LDL.LU R87, [R1+0x8a4] ;  /* 0x0008a40001577983 */ /* 0x000ee80000300800 */
[----:B0-----:R-:W3:Y:S04]  /*1efd0*/  LDL.LU R90, [R1+0x8a0] ;  /* 0x0008a000015a7983 */ /* 0x001ee80000300800 */
[----:B----4-:R0:W-:Y:S04]  /*1efe0*/  STS.U8 [R17+UR7+0x10600], R93 ;  /* 0x0106005d11007988 */ /* 0x0101e80008000007 */
[----:B0-----:R-:W4:Y:S04]  /*1eff0*/  LDL.LU R93, [R1+0x88c] ;  /* 0x00088c00015d7983 */ /* 0x001f280000300800 */
[----:B------:R-:W-:Y:S04]  /*1f000*/  STS.U8 [R17+UR7+0x10a00], R55 ;  /* 0x010a003711007988 */ /* 0x000fe80008000007 */
[----:B------:R0:W-:Y:S04]  /*1f010*/  STS.U8 [R17+UR7+0x10e00], R91 ;  /* 0x010e005b11007988 */ /* 0x0001e80008000007 */
[----:B------:R-:W-:Y:S04]  /*1f020*/  STS.U8 [R17+UR7+0x11200], R56 ;  /* 0x0112003811007988 */ /* 0x000fe80008000007 */
[----:B------:R-:W-:Y:S04]  /*1f030*/  STS.U8 [R17+UR7+0x11600], R58 ;  /* 0x0116003a11007988 */ /* 0x000fe80008000007 */
[----:B------:R-:W-:Y:S04]  /*1f040*/  STS.U8 [R17+UR7+0x11a00], R59 ;  /* 0x011a003b11007988 */ /* 0x000fe80008000007 */
[----:B------:R-:W-:Y:S01]  /*1f050*/  STS.U8 [R17+UR7+0x11e00], R61 ;  /* 0x011e003d11007988 */ /* 0x000fe20008000007 */
[----:B------:R-:W-:-:S03]  /*1f060*/  LOP3.LUT R50, R16, 0x50, RZ, 0x3c, !PT ;  /* 0x0000005010327812 */ /* 0x000fc600078e3cff */
[----:B------:R-:W-:Y:S04]  /*1f070*/  STS.U8 [R17+UR7+0x12200], R62 ;  /* 0x0122003e11007988 */ /* 0x000fe80008000007 */
[----:B------:R-:W-:Y:S04]  /*1f080*/  STS.U8 [R17+UR7+0x12600], R64 ;  /* 0x0126004011007988 */ /* 0x000fe80008000007 */
[----:B------:R-:W-:Y:S04]  /*1f090*/  STS.U8 [R17+UR7+0x12a00], R68 ;  /* 0x012a004411007988 */ /* 0x000fe80008000007 */
[----:B0-----:R-:W4:Y:S04]  /*1f0a0*/  LDL.LU R91, [R1+0x888] ;  /* 0x00088800015b7983 */ /* 0x001f280000300800 */
[----:B------:R-:W-:Y:S04]  /*1f0b0*/  STS.U8 [R17+UR7+0x12e00], R69 ;  /* 0x012e004511007988 */ /* 0x000fe80008000007 */
[----:B------:R-:W-:Y:S04]  /*1f0c0*/  STS.U8 [R17+UR7+0x13200], R71 ;  /* 0x0132004711007988 */ /* 0x000fe80008000007 */
[----:B--2---:R0:W-:Y:S04]  /*1f0d0*/  STS.U8 [R17+UR7+0x13600], R92 ;  /* 0x0136005c11007988 */ /* 0x0041e80008000007 */
        /* <DEDUP_REMOVED lines=12> */
[----:B0-----:R-:W2:Y:S04]  /*1f1a0*/  LDL.LU R92, [R1+0x884] ;  /* 0x00088400015c7983 */ /* 0x001ea80000300800 */
[----:B---3--:R-:W-:Y:S04]  /*1f1b0*/  STS.U8 [R50+UR7+0x12a80], R87 ;  /* 0x012a805732007988 */ /* 0x008fe80008000007 */
[----:B------:R-:W3:Y:S04]  /*1f1c0*/  LDL.LU R51, [R1+0x880] ;  /* 0x0008800001337983 */ /* 0x000ee80000300800 */
[----:B------:R-:W-:Y:S04]  /*1f1d0*/  STS.U8 [R50+UR7+0x12e80], R90 ;  /* 0x012e805a32007988 */ /* 0x000fe80008000007 */
[----:B----4-:R0:W-:Y:S04]  /*1f1e0*/  STS.U8 [R50+UR7+0x13280], R93 ;  /* 0x0132805d32007988 */ /* 0x0101e80008000007 */
[----:B0-----:R-:W4:Y:S04]  /*1f1f0*/  LDL.LU R93, [R1+0x87c] ;  /* 0x00087c00015d7983 */ /* 0x001f280000300800 */
[----:B------:R-:W4:Y:S04]  /*1f200*/  LDL.LU R53, [R1+0x878] ;  /* 0x0008780001357983 */ /* 0x000f280000300800 */
        /* <DEDUP_REMOVED lines=17> */
[----:B------:R-:W-:-:S03]  /*1f320*/  LOP3.LUT R17, R16, 0x60, RZ, 0x3c, !PT ;  /* 0x0000006010117812 */ /* 0x000fc600078e3cff */
[----:B------:R-:W4:Y:S04]  /*1f330*/  LDL.LU R81, [R1+0x820] ;  /* 0x0008200001517983 */ /* 0x000f280000300800 */
[----:B------:R-:W4:Y:S04]  /*1f340*/  LDL.LU R82, [R1+0x80c] ;  /* 0x00080c0001527983 */ /* 0x000f280000300800 */
[----:B------:R-:W4:Y:S04]  /*1f350*/  LDL.LU R84, [R1+0x808] ;  /* 0x0008080001547983 */ /* 0x000f280000300800 */
[----:B------:R-:W4:Y:S04]  /*1f360*/  LDL.LU R85, [R1+0x804] ;  /* 0x0008040001557983 */ /* 0x000f280000300800 */
[----:B------:R-:W4:Y:S04]  /*1f370*/  LDL.LU R86, [R1+0x800] ;  /* 0x0008000001567983 */ /* 0x000f280000300800 */
[----:B------:R0:W-:Y:S04]  /*1f380*/  STS.U8 [R50+UR7+0x13680], R91 ;  /* 0x0136805b32007988 */ /* 0x0001e80008000007 */
[----:B------:R-:W4:Y:S04]  /*1f390*/  LDL.LU R87, [R1+0x7fc] ;  /* 0x0007fc0001577983 */ /* 0x000f280000300800 */
[----:B------:R-:W4:Y:S04]  /*1f3a0*/  LDL.LU R90, [R1+0x7f8] ;  /* 0x0007f800015a7983 */ /* 0x000f280000300800 */
[----:B0-----:R-:W4:Y:S04]  /*1f3b0*/  LDL.LU R91, [R1+0x318] ;  /* 0x00031800015b7983 */ /* 0x001f280000300800 */
[----:B--2---:R0:W-:Y:S04]  /*1f3c0*/  STS.U8 [R50+UR7+0x13a80], R92 ;  /* 0x013a805c32007988 */ /* 0x0041e80008000007 */
[----:B---3--:R-:W-:Y:S04]  /*1f3d0*/  STS.U8 [R50+UR7+0x13e80], R51 ;  /* 0x013e803332007988 */ /* 0x008fe80008000007 */
[----:B0-----:R-:W2:Y:S04]  /*1f3e0*/  LDL.LU R92, [R1+0x314] ;  /* 0x00031400015c7983 */ /* 0x001ea80000300800 */
[----:B----4-:R0:W-:Y:S04]  /*1f3f0*/  STS.U8 [R17+UR7+0x10300], R93 ;  /* 0x0103005d11007988 */ /* 0x0101e80008000007 */
[----:B0-----:R-:W3:Y:S04]  /*1f400*/  LDL.LU R93, [R1+0x310] ;  /* 0x00031000015d7983 */ /* 0x001ee80000300800 */
[----:B------:R-:W4:Y:S04]  /*1f410*/  LDL.LU R50, [R1+0x30c] ;  /* 0x00030c0001327983 */ /* 0x000f280000300800 */
[----:B------:R-:W-:Y:S04]  /*1f420*/  STS.U8 [R17+UR7+0x10700], R53 ;  /* 0x0107003511007988 */ /* 0x000fe80008000007 */
[----:B------:R-:W4:Y:S04]  /*1f430*/  LDL.LU R51, [R1+0x308] ;  /* 0x0003080001337983 */ /* 0x000f280000300800 */
[----:B------:R0:W-:Y:S04]  /*1f440*/  STS.U8 [R17+UR7+0x10b00], R55 ;  /* 0x010b003711007988 */ /* 0x0001e80008000007 */
[----:B------:R1:W-:Y:S04]  /*1f450*/  STS.U8 [R17+UR7+0x10f00], R56 ;  /* 0x010f003811007988 */ /* 0x0003e80008000007 */
[----:B------:R1:W-:Y:S04]  /*1f460*/  STS.U8 [R17+UR7+0x11300], R58 ;  /* 0x0113003a11007988 */ /* 0x0003e80008000007 */
[----:B0-----:R-:W4:Y:S04]  /*1f470*/  LDL.LU R55, [R1+0x178] ;  /* 0x0001780001377983 */ /* 0x001f280000300800 */
[----:B-1----:R-:W4:Y:S04]  /*1f480*/  LDL.LU R56, [R1+0x174] ;  /* 0x0001740001387983 */ /* 0x002f280000300800 */
[----:B------:R0:W-:Y:S04]  /*1f490*/  STS.U8 [R17+UR7+0x11700], R59 ;  /* 0x0117003b11007988 */ /* 0x0001e80008000007 */
[----:B------:R-:W4:Y:S04]  /*1f4a0*/  LDL.LU R58, [R1+0x16c] ;  /* 0x00016c00013a7983 */ /* 0x000f280000300800 */
[----:B------:R1:W-:Y:S04]  /*1f4b0*/  STS.U8 [R17+UR7+0x11b00], R61 ;  /* 0x011b003d11007988 */ /* 0x0003e80008000007 */
[----:B0-----:R-:W4:Y:S04]  /*1f4c0*/  LDL.LU R59, [R1+0x168] ;  /* 0x00016800013b7983 */ /* 0x001f280000300800 */
[----:B------:R0:W-:Y:S04]  /*1f4d0*/  STS.U8 [R17+UR7+0x11f00], R62 ;  /* 0x011f003e11007988 */ /* 0x0001e80008000007 */
[----:B-1----:R-:W4:Y:S01]  /*1f4e0*/  LDL.LU R61, [R1+0x160] ;  /* 0x00016000013d7983 */ /* 0x002f220000300800 */
[----:B------:R-:W-:-:S03]  /*1f4f0*/  LOP3.LUT R53, R16, 0x70, RZ, 0x3c, !PT ;  /* 0x0000007010357812 */ /* 0x000fc600078e3cff */
[----:B------:R1:W-:Y:S04]  /*1f500*/  STS.U8 [R17+UR7+0x12300], R64 ;  /* 0x0123004011007988 */ /* 0x0003e80008000007 */
[----:B0-----:R-:W4:Y:S04]  /*1f510*/  LDL.LU R62, [R1+0x15c] ;  /* 0x00015c00013e7983 */ /* 0x001f280000300800 */
[----:B------:R0:W-:Y:S04]  /*1f520*/  STS.U8 [R17+UR7+0x12700], R68 ;  /* 0x0127004411007988 */ /* 0x0001e80008000007 */
[----:B-1----:R-:W4:Y:S04]  /*1f530*/  LDL.LU R64, [R1+0x158] ;  /* 0x0001580001407983 */ /* 0x002f280000300800 */
        /* <DEDUP_REMOVED lines=34> */
[----:B-1----:R-:W4:Y:S04]  /*1f760*/  LDL.LU R91, [R1+0x10] ;  /* 0x00001000015b7983 */ /* 0x002f280000300800 */
[----:B--2---:R0:W-:Y:S04]  /*1f770*/  STS.U8 [R53+UR7+0x12f80], R92 ;  /* 0x012f805c35007988 */ /* 0x0041e80008000007 */
[----:B0-----:R-:W2:Y:S04]  /*1f780*/  LDL.LU R92, [R1+0xc] ;  /* 0x00000c00015c7983 */ /* 0x001ea80000300800 */
[----:B---3--:R0:W-:Y:S04]  /*1f790*/  STS.U8 [R53+UR7+0x13380], R93 ;  /* 0x0133805d35007988 */ /* 0x0081e80008000007 */
[----:B0-----:R-:W3:Y:S04]  /*1f7a0*/  LDL.LU R93, [R1+0x8] ;  /* 0x00000800015d7983 */ /* 0x001ee80000300800 */
[----:B------:R-:W3:Y:S04]  /*1f7b0*/  LDL.LU R17, [R1+0x4] ;  /* 0x0000040001117983 */ /* 0x000ee80000300800 */
[----:B----4-:R0:W-:Y:S04]  /*1f7c0*/  STS.U8 [R53+UR7+0x13780], R50 ;  /* 0x0137803235007988 */ /* 0x0101e80008000007 */
[----:B------:R1:W-:Y:S04]  /*1f7d0*/  STS.U8 [R53+UR7+0x13b80], R51 ;  /* 0x013b803335007988 */ /* 0x0003e80008000007 */
[----:B------:R4:W-:Y:S04]  /*1f7e0*/  STS.U8 [R53+UR7+0x13f80], R29 ;  /* 0x013f801d35007988 */ /* 0x0009e80008000007 */
[----:B0-----:R-:W3:Y:S04]  /*1f7f0*/  LDL.LU R50, [R1+0x111c] ;  /* 0x00111c0001327983 */ /* 0x001ee80000300800 */
[----:B-1----:R-:W3:Y:S04]  /*1f800*/  LDL.LU R51, [R1+0x1118] ;  /* 0x0011180001337983 */ /* 0x002ee80000300800 */
[----:B----4-:R-:W4:Y:S04]  /*1f810*/  LDL.LU R53, [R1+0x1114] ;  /* 0x0011140001357983 */ /* 0x010f280000300800 */
[----:B------:R0:W-:Y:S04]  /*1f820*/  STS.U8 [R16+UR7], R55 ;  /* 0x0000003710007988 */ /* 0x0001e80008000007 */
[----:B------:R1:W-:Y:S04]  /*1f830*/  STS.U8 [R16+UR7+0x400], R56 ;  /* 0x0004003810007988 */ /* 0x0003e80008000007 */
[----:B------:R1:W-:Y:S04]  /*1f840*/  STS.U8 [R16+UR7+0x800], R58 ;  /* 0x0008003a10007988 */ /* 0x0003e80008000007 */
[----:B0-----:R-:W4:Y:S04]  /*1f850*/  LDL.LU R55, [R1+0x1110] ;  /* 0x0011100001377983 */ /* 0x001f280000300800 */
[----:B-1----:R-:W4:Y:S04]  /*1f860*/  LDL.LU R56, [R1+0x110c] ;  /* 0x00110c0001387983 */ /* 0x002f280000300800 */
[----:B------:R-:W4:Y:S04]  /*1f870*/  LDL.LU R58, [R1+0x1108] ;  /* 0x00110800013a7983 */ /* 0x000f280000300800 */
[----:B------:R0:W-:Y:S04]  /*1f880*/  STS.U8 [R16+UR7+0xc00], R59 ;  /* 0x000c003b10007988 */ /* 0x0001e80008000007 */
        /* <DEDUP_REMOVED lines=42> */
[----:B0-----:R-:W4:Y:S04]  /*1fb30*/  LDL.LU R91, [R1+0x10b0] ;  /* 0x0010b000015b7983 */ /* 0x001f280000300800 */
[----:B--2---:R0:W-:Y:S04]  /*1fb40*/  STS.U8 [R16+UR7+0x6400], R92 ;  /* 0x0064005c10007988 */ /* 0x0041e80008000007 */
[----:B0-----:R-:W2:Y:S04]  /*1fb50*/  LDL.LU R92, [R1+0x10ac] ;  /* 0x0010ac00015c7983 */ /* 0x001ea80000300800 */
[----:B---3--:R0:W-:Y:S04]  /*1fb60*/  STS.U8 [R16+UR7+0x6800], R93 ;  /* 0x0068005d10007988 */ /* 0x0081e80008000007 */
[----:B0-----:R-:W3:Y:S04]  /*1fb70*/  LDL.LU R93, [R1+0x10a8] ;  /* 0x0010a800015d7983 */ /* 0x001ee80000300800 */
[----:B------:R0:W-:Y:S04]  /*1fb80*/  STS.U8 [R16+UR7+0x6c00], R17 ;  /* 0x006c001110007988 */ /* 0x0001e80008000007 */
[----:B0-----:R-:W4:Y:S04]  /*1fb90*/  LDL R17, [R1+0x288] ;  /* 0x0002880001117983 */ /* 0x001f280000100800 */
[----:B---3--:R-:W-:Y:S04]  /*1fba0*/  STS.U8 [R16+UR7+0x7000], R93 ;  /* 0x0070005d10007988 */ /* 0x008fe80008000007 */
[----:B--2---:R-:W-:Y:S04]  /*1fbb0*/  STS.U8 [R16+UR7+0x7400], R92 ;  /* 0x0074005c10007988 */ /* 0x004fe80008000007 */
[----:B----4-:R-:W-:Y:S04]  /*1fbc0*/  STS.U8 [R16+UR7+0x7800], R91 ;  /* 0x0078005b10007988 */ /* 0x010fe80008000007 */
        /* <DEDUP_REMOVED lines=32> */
[----:B0-----:R-:W2:Y:S04]  /*1fdd0*/  LDL R16, [R1+0x28c] ;  /* 0x00028c0001107983 */ /* 0x001ea80000100800 */
[----:B------:R0:W-:Y:S04]  /*1fde0*/  STS.U8 [R3+UR7+0x7c80], R41 ;  /* 0x007c802903007988 */ /* 0x0001e80008000007 */
[----:B0-----:R-:W3:Y:S02]  /*1fdf0*/  LDL.LU R3, [R1+0x10a4] ;  /* 0x0010a40001037983 */ /* 0x001ee40000300800 */
[----:B---3--:R-:W-:-:S06]  /*1fe00*/  PRMT R3, RZ, 0x7610, R3 ;  /* 0x00007610ff037816 */ /* 0x008fcc0000000003 */
[----:B--2---:R-:W2:Y:S04]  /*1fe10*/  @P0 LDG.E.U8 R3, desc[UR42][R16.64] ;  /* 0x0000002a10030981 */ /* 0x004ea8000c1e1100 */
[----:B------:R-:W-:Y:S04]  /*1fe20*/  STS.U8 [R0+UR7+0x100], R39 ;  /* 0x0001002700007988 */ /* 0x000fe80008000007 */
[----:B------:R-:W-:Y:S04]  /*1fe30*/  STS.U8 [R0+UR7+0x500], R38 ;  /* 0x0005002600007988 */ /* 0x000fe80008000007 */
[----:B------:R-:W-:Y:S04]  /*1fe40*/  STS.U8 [R0+UR7+0x900], R36 ;  /* 0x0009002400007988 */ /* 0x000fe80008000007 */
[----:B------:R-:W-:Y:S04]  /*1fe50*/  STS.U8 [R0+UR7+0xd00], R35 ;  /* 0x000d002300007988 */ /* 0x000fe80008000007 */
[----:B------:R-:W-:Y:S04]  /*1fe60*/  STS.U8 [R0+UR7+0x1100], R33 ;  /* 0x0011002100007988 */ /* 0x000fe80008000007 */
[----:B------:R-:W-:Y:S04]  /*1fe70*/  STS.U8 [R0+UR7+0x1500], R31 ;  /* 0x0015001f00007988 */ /* 0x000fe80008000007 */
[----:B------:R0:W-:Y:S04]  /*1fe80*/  STS.U8 [R0+UR7+0x1900], R30 ;  /* 0x0019001e00007988 */ /* 0x0001e80008000007 */
[----:B0-----:R-:W3:Y:S04]  /*1fe90*/  LDL.LU R0, [R1+0x10a0] ;  /* 0x0010a00001007983 */ /* 0x001ee80000300800 */
[----:B--2---:R0:W-:Y:S04]  /*1fea0*/  STL [R1+0x1cc], R3 ;  /* 0x0001cc0301007387 */ /* 0x0041e80000100800 */
[----:B0-----:R-:W2:Y:S04]  /*1feb0*/  LDL.LU R3, [R1+0x109c] ;  /* 0x00109c0001037983 */ /* 0x001ea80000300800 */
[----:B------:R-:W4:Y:S04]  /*1fec0*/  LDL R16, [R1+0x290] ;  /* 0x0002900001107983 */ /* 0x000f280000100800 */
[----:B------:R-:W4:Y:S01]  /*1fed0*/  LDL R17, [R1+0x294] ;  /* 0x0002940001117983 */ /* 0x000f220000100800 */
[----:B---3--:R-:W-:-:S02]  /*1fee0*/  PRMT R0, RZ, 0x7610, R0 ;  /* 0x00007610ff007816 */ /* 0x008fc40000000000 */
[----:B----4-:R-:W-:-:S04]  /*1fef0*/  @P0 LOP3.LUT R17, R17, R16, RZ, 0x3c, !PT ;  /* 0x0000001011110212 */ /* 0x010fc800078e3cff */
[----:B------:R-:W-:-:S04]  /*1ff00*/  @P0 LOP3.LUT R16, R17, R16, RZ, 0x3c, !PT ;  /* 0x0000001011100212 */ /* 0x000fc800078e3cff */
[----:B------:R-:W-:-:S05]  /*1ff10*/  @P0 LOP3.LUT R17, R17, R16, RZ, 0x3c, !PT ;  /* 0x0000001011110212 */ /* 0x000fca00078e3cff */
[----:B------:R-:W3:Y:S04]  /*1ff20*/  @P0 LDG.E.U8 R0, desc[UR42][R16.64] ;  /* 0x0000002a10000981 */ /* 0x000ee8000c1e1100 */
[----:B---3--:R0:W-:Y:S04]  /*1ff30*/  STL [R1+0x1ac], R0 ;  /* 0x0001ac0001007387 */ /* 0x0081e80000100800 */
[----:B0-----:R-:W3:Y:S04]  /*1ff40*/  LDL.LU R0, [R1+0x1098] ;  /* 0x0010980001007983 */ /* 0x001ee80000300800 */
[----:B------:R-:W4:Y:S04]  /*1ff50*/  LDL R16, [R1+0x298] ;  /* 0x0002980001107983 */ /* 0x000f280000100800 */
[----:B------:R-:W4:Y:S01]  /*1ff60*/  LDL R17, [R1+0x29c] ;  /* 0x00029c0001117983 */ /* 0x000f220000100800 */
[----:B--2---:R-:W-:-:S02]  /*1ff70*/  PRMT R3, RZ, 0x7610, R3 ;  /* 0x00007610ff037816 */ /* 0x004fc40000000003 */
[----:B----4-:R-:W-:-:S04]  /*1ff80*/  @P0 LOP3.LUT R17, R17, R16, RZ, 0x3c, !PT ;  /* 0x0000001011110212 */ /* 0x010fc800078e3cff */
[----:B------:R-:W-:-:S04]  /*1ff90*/  @P0 LOP3.LUT R16, R17, R16, RZ, 0x3c, !PT ;  /* 0x0000001011100212 */ /* 0x000fc800078e3cff */
[----:B------:R-:W-:-:S05]  /*1ffa0*/  @P0 LOP3.LUT R17, R17, R16, RZ, 0x3c, !PT ;  /* 0x0000001011110212 */ /* 0x000fca00078e3cff */
[----:B------:R-:W2:Y:S04]  /*1ffb0*/  @P0 LDG.E.U8 R3, desc[UR42][R16.64] ;  /* 0x0000002a10030981 */ /* 0x000ea8000c1e1100 */
        /* <DEDUP_REMOVED lines=391> */
[----:B------:R-:W-:-:S04]  /*21830*/  IMAD.HI.U32 R18, R9, R14, RZ ;  /* 0x0000000e09127227 */ /* 0x000fc800078e00ff */
[----:B------:R-:W-:-:S04]  /*21840*/  IMAD.MOV R18, RZ, RZ, -R18 ;  /* 0x000000ffff127224 */ /* 0x000fc800078e0a12 */
[----:B------:R-:W-:Y:S01]  /*21850*/  IMAD R14, R8, R18, R14 ;  /* 0x00000012080e7224 */ /* 0x000fe200078e020e */
[----:B------:R-:W-:Y:S02]  /*21860*/  PRMT R18, RZ, 0x7610, R18 ;  /* 0x00007610ff127816 */ /* 0x000fe40000000012 */
[----:B----4-:R-:W-:-:S04]  /*21870*/  @P0 LOP3.LUT R17, R17, R16, RZ, 0x3c, !PT ;  /* 0x0000001011110212 */ /* 0x010fc800078e3cff */
[----:B------:R-:W-:-:S04]  /*21880*/  @P0 LOP3.LUT R16, R17, R16, RZ, 0x3c, !PT ;  /* 0x0000001011100212 */ /* 0x000fc800078e3cff */
[----:B------:R-:W-:-:S05]  /*21890*/  @P0 LOP3.LUT R17, R17, R16, RZ, 0x3c, !PT ;  /* 0x0000001011110212 */ /* 0x000fca00078e3cff */
[----:B------:R0:W4:Y:S04]  /*218a0*/  @P0 LDG.E.U8 R18, desc[UR42][R16.64] ;  /* 0x0000002a10120981 */ /* 0x000128000c1e1100 */
[----:B------:R-:W0:Y:S04]  /*218b0*/  LDL R16, [R1+0x4e0] ;  /* 0x0004e00001107983 */ /* 0x000e280000100800 */
[----:B------:R-:W0:Y:S01]  /*218c0*/  LDL R17, [R1+0x4e4] ;  /* 0x0004e40001117983 */ /* 0x000e220000100800 */
[----:B--2---:R-:W-:Y:S02]  /*218d0*/  PRMT R3, RZ, 0x7610, R3 ;  /* 0x00007610ff037816 */ /* 0x004fe40000000003 */
[----:B0-----:R-:W-:-:S04]  /*218e0*/  @P0 LOP3.LUT R17, R17, R16, RZ, 0x3c, !PT ;  /* 0x0000001011110212 */ /* 0x001fc800078e3cff */
[----:B------:R-:W-:-:S04]  /*218f0*/  @P0 LOP3.LUT R16, R17, R16, RZ, 0x3c, !PT ;  /* 0x0000001011100212 */ /* 0x000fc800078e3cff */
[----:B------:R-:W-:-:S05]  /*21900*/  @P0 LOP3.LUT R17, R17, R16, RZ, 0x3c, !PT ;  /* 0x0000001011110212 */ /* 0x000fca00078e3cff */
[----:B------:R-:W2:Y:S04]  /*21910*/  @P0 LDG.E.U8 R3, desc[UR42][R16.64] ;  /* 0x0000002a10030981 */ /* 0x000ea8000c1e1100 */
[----:B----4-:R0:W-:Y:S04]  /*21920*/  STL [R1+0xf8], R18 ;  /* 0x0000f81201007387 */ /* 0x0101e80000100800 */
[----:B0-----:R-:W4:Y:S04]  /*21930*/  LDL R18, [R1+0x544] ;  /* 0x0005440001127983 */ /* 0x001f280000100800 */
        /* <DEDUP_REMOVED lines=81> */
[----:B------:R-:W-:-:S04]  /*21e50*/  IMAD.HI.U32 R15, R9, R12, RZ ;  /* 0x0000000c090f7227 */ /* 0x000fc800078e00ff */
[----:B------:R-:W-:Y:S01]  /*21e60*/  IMAD.MOV R15, RZ, RZ, -R15 ;  /* 0x000000ffff0f7224 */ /* 0x000fe200078e0a0f */
[----:B--2---:R0:W-:Y:S04]  /*21e70*/  STL [R1+0xd0], R0 ;  /* 0x0000d00001007387 */ /* 0x0041e80000100800 */
[----:B0-----:R-:W2:Y:S04]  /*21e80*/  LDL.LU R0, [R1+0xfc0] ;  /* 0x000fc00001007983 */ /* 0x001ea80000300800 */
[----:B------:R-:W3:Y:S01]  /*21e90*/  LDL R17, [R1+0x540] ;  /* 0x0005400001117983 */ /* 0x000ee20000100800 */
[----:B------:R-:W-:Y:S01]  /*21ea0*/  IMAD R12, R8, R15, R12 ;  /* 0x0000000f080c7224 */ /* 0x000fe200078e020c */
[----:B------:R-:W-:Y:S01]  /*21eb0*/  PRMT R15, RZ, 0x7610, R15 ;  /* 0x00007610ff0f7816 */ /* 0x000fe2000000000f */
[----:B----4-:R-:W-:Y:S01]  /*21ec0*/  @P0 IMAD.MOV.U32 R16, RZ, RZ, R18 ;  /* 0x000000ffff100224 */ /* 0x010fe200078e0012 */
[----:B------:R-:W-:Y:S01]  /*21ed0*/  PRMT R3, RZ, 0x7610, R3 ;  /* 0x00007610ff037816 */ /* 0x000fe20000000003 */
[----:B------:R-:W4:Y:S04]  /*21ee0*/  LDL R18, [R1+0x5b8] ;  /* 0x0005b80001127983 */ /* 0x000f280000100800 */
[----:B---3--:R0:W3:Y:S04]  /*21ef0*/  @P0 LDG.E.U8 R15, desc[UR42][R16.64] ;  /* 0x0000002a100f0981 */ /* 0x0080e8000c1e1100 */
        /* <DEDUP_REMOVED lines=87> */
[----:B------:R-:W-:Y:S02]  /*22470*/  @P0 LOP3.LUT R17, R17, R16, RZ, 0x3c, !PT ;  /* 0x0000001011110212 */ /* 0x000fe400078e3cff */
[----:B------:R-:W-:-:S03]  /*22480*/  PRMT R3, RZ, 0x7610, R3 ;  /* 0x00007610ff037816 */ /* 0x000fc60000000003 */
[----:B------:R3:W2:Y:S02]  /*22490*/  @P0 LDG.E.U8 R0, desc[UR42][R16.64] ;  /* 0x0000002a10000981 */ /* 0x0006a4000c1e1100 */
[----:B---3--:R-:W-:Y:S02]  /*224a0*/  @P0 IMAD.MOV.U32 R16, RZ, RZ, R15 ;  /* 0x000000ffff100224 */ /* 0x008fe400078e000f */
[----:B----4-:R-:W-:-:S05]  /*224b0*/  @P0 IMAD.MOV.U32 R17, RZ, RZ, R18 ;  /* 0x000000ffff110224 */ /* 0x010fca00078e0012 */
[----:B------:R-:W3:Y:S04]  /*224c0*/  @P0 LDG.E.U8 R3, desc[UR42][R16.64] ;  /* 0x0000002a10030981 */ /* 0x000ee8000c1e1100 */
[----:B--2---:R0:W-:Y:S04]  /*224d0*/  STL [R1+0xa4], R0 ;  /* 0x0000a40001007387 */ /* 0x0041e80000100800 */
[----:B0-----:R-:W2:Y:S04]  /*224e0*/  LDL.LU R0, [R1+0xf98] ;  /* 0x000f980001007983 */ /* 0x001ea80000300800 */
[----:B------:R-:W4:Y:S04]  /*224f0*/  LDL R18, [R1+0x628] ;  /* 0x0006280001127983 */ /* 0x000f280000100800 */
[----:B------:R-:W4:Y:S04]  /*22500*/  LDL R15, [R1+0x62c] ;  /* 0x00062c00010f7983 */ /* 0x000f280000100800 */
        /* <DEDUP_REMOVED lines=53> */
[----:B------:R-:W3:Y:S01]  /*22860*/  @P0 LDG.E.U8 R3, desc[UR42][R16.64] ;  /* 0x0000002a10030981 */ /* 0x000ee2000c1e1100 */
[----:B--2---:R-:W-:-:S03]  /*22870*/  PRMT R0, RZ, 0x7610, R0 ;  /* 0x00007610ff007816 */ /* 0x004fc60000000000 */
[----:B---3--:R0:W-:Y:S04]  /*22880*/  STL [R1+0x88], R3 ;  /* 0x0000880301007387 */ /* 0x0081e80000100800 */
[----:B0-----:R-:W2:Y:S04]  /*22890*/  LDL.LU R3, [R1+0xf7c] ;  /* 0x000f7c0001037983 */ /* 0x001ea80000300800 */
[----:B------:R-:W3:Y:S01]  /*228a0*/  LDL R17, [R1+0x600] ;  /* 0x0006000001117983 */ /* 0x000ee20000100800 */
[----:B------:R-:W-:-:S03]  /*228b0*/  @P0 IMAD.MOV.U32 R16, RZ, RZ, R2 ;  /* 0x000000ffff100224 */ /* 0x000fc600078e0002 */
[----:B------:R-:W2:Y:S04]  /*228c0*/  LDL.LU R2, [R1+0xf78] ;  /* 0x000f780001027983 */ /* 0x000ea80000300800 */
        /* <DEDUP_REMOVED lines=9> */
[----:B------:R0:W2:Y:S04]  /*22960*/  @P0 LDG.E.U8 R3, desc[UR42][R16.64] ;  /* 0x0000002a10030981 */ /* 0x0000a8000c1e1100 */
[----:B------:R-:W0:Y:S04]  /*22970*/  LDL R16, [R1+0x620] ;  /* 0x0006200001107983 */ /* 0x000e280000100800 */
[----:B------:R-:W0:Y:S01]  /*22980*/  LDL R17, [R1+0x624] ;  /* 0x0006240001117983 */ /* 0x000e220000100800 */
[----:B------:R-:W-:Y:S02]  /*22990*/  PRMT R0, RZ, 0x7610, R0 ;  /* 0x00007610ff007816 */ /* 0x000fe40000000000 */
[----:B------:R-:W-:-:S02]  /*229a0*/  PRMT R2, RZ, 0x7610, R2 ;  /* 0x00007610ff027816 */ /* 0x000fc40000000002 */
[----:B0-----:R-:W-:-:S04]  /*229b0*/  @P0 LOP3.LUT R17, R17, R16, RZ, 0x3c, !PT ;  /* 0x0000001011110212 */ /* 0x001fc800078e3cff */
[----:B------:R-:W-:-:S04]  /*229c0*/  @P0 LOP3.LUT R16, R17, R16, RZ, 0x3c, !PT ;  /* 0x0000001011100212 */ /* 0x000fc800078e3cff */
[----:B------:R-:W-:-:S05]  /*229d0*/  @P0 LOP3.LUT R17, R17, R16, RZ, 0x3c, !PT ;  /* 0x0000001011110212 */ /* 0x000fca00078e3cff */
[----:B------:R4:W3:Y:S02]  /*229e0*/  @P0 LDG.E.U8 R0, desc[UR42][R16.64] ;  /* 0x0000002a10000981 */ /* 0x0008e4000c1e1100 */
[----:B----4-:R-:W-:Y:S02]  /*229f0*/  @P0 IMAD.MOV.U32 R16, RZ, RZ, R15 ;  /* 0x000000ffff100224 */ /* 0x010fe400078e000f */
[----:B------:R-:W-:-:S05]  /*22a00*/  @P0 IMAD.MOV.U32 R17, RZ, RZ, R18 ;  /* 0x000000ffff110224 */ /* 0x000fca00078e0012 */
[----:B------:R-:W4:Y:S04]  /*22a10*/  @P0 LDG.E.U8 R2, desc[UR42][R16.64] ;  /* 0x0000002a10020981 */ /* 0x000f28000c1e1100 */
[----:B--2---:R-:W-:Y:S04]  /*22a20*/  STL [R1+0xe8c], R3 ;  /* 0x000e8c0301007387 */ /* 0x004fe80000100800 */
[----:B---3--:R0:W-:Y:S04]  /*22a30*/  STL [R1+0x7c], R0 ;  /* 0x00007c0001007387 */ /* 0x0081e80000100800 */
[----:B0-----:R-:W2:Y:S04]  /*22a40*/  LDL.LU R0, [R1+0xf70] ;  /* 0x000f700001007983 */ /* 0x001ea80000300800 */
[----:B------:R-:W3:Y:S04]  /*22a50*/  LDL R18, [R1+0x688] ;  /* 0x0006880001127983 */ /* 0x000ee80000100800 */
[----:B------:R-:W3:Y:S04]  /*22a60*/  LDL R15, [R1+0x68c] ;  /* 0x00068c00010f7983 */ /* 0x000ee80000100800 */
[----:B----4-:R0:W-:Y:S04]  /*22a70*/  STL [R1+0x78], R2 ;  /* 0x0000780201007387 */ /* 0x0101e80000100800 */
[----:B0-----:R-:W4:Y:S04]  /*22a80*/  LDL.LU R2, [R1+0xf6c] ;  /* 0x000f6c0001027983 */ /* 0x001f280000300800 */
        /* <DEDUP_REMOVED lines=11> */
[----:B----4-:R-:W-:-:S02]  /*22b40*/  PRMT R2, RZ, 0x7610, R2 ;  /* 0x00007610ff027816 */ /* 0x010fc40000000002 */
        /* <DEDUP_REMOVED lines=9> */
[----:B------:R-:W4:Y:S04]  /*22be0*/  LDL.LU R5, [R1+0xf60] ;  /* 0x000f600001057983 */ /* 0x000f280000300800 */
        /* <DEDUP_REMOVED lines=13> */
[----:B0-----:R-:W-:-:S04]  /*22cc0*/  @P0 LOP3.LUT R17, R17, R16, RZ, 0x3c, !PT ;  /* 0x0000001011110212 */ /* 0x001fc800078e3cff */
[----:B------:R-:W-:-:S04]  /*22cd0*/  @P0 LOP3.LUT R16, R17, R16, RZ, 0x3c, !PT ;  /* 0x0000001011100212 */ /* 0x000fc800078e3cff */
[----:B------:R-:W-:-:S05]  /*22ce0*/  @P0 LOP3.LUT R17, R17, R16, RZ, 0x3c, !PT ;  /* 0x0000001011110212 */ /* 0x000fca00078e3cff */
[----:B------:R-:W3:Y:S04]  /*22cf0*/  @P0 LDG.E.U8 R0, desc[UR42][R16.64] ;  /* 0x0000002a10000981 */ /* 0x000ee8000c1e1100 */
[----:B--2---:R-:W-:Y:S04]  /*22d00*/  STL [R1+0xe90], R2 ;  /* 0x000e900201007387 */ /* 0x004fe80000100800 */
[----:B---3--:R0:W-:Y:S04]  /*22d10*/  STL [R1+0x64], R0 ;  /* 0x0000640001007387 */ /* 0x0081e80000100800 */
        /* <DEDUP_REMOVED lines=32> */
[----:B------:R0:W3:Y:S01]  /*22f20*/  @P0 LDG.E.U8 R0, desc[UR42][R16.64] ;  /* 0x0000002a10000981 */ /* 0x0000e2000c1e1100 */
[----:B----4-:R-:W-:Y:S01]  /*22f30*/  PRMT R4, RZ, 0x7610, R4 ;  /* 0x00007610ff047816 */ /* 0x010fe20000000004 */
[----:B0-----:R-:W-:Y:S02]  /*22f40*/  @P0 IMAD.MOV.U32 R16, RZ, RZ, R15 ;  /* 0x000000ffff100224 */ /* 0x001fe400078e000f */
[----:B------:R-:W-:-:S05]  /*22f50*/  @P0 IMAD.MOV.U32 R17, RZ, RZ, R18 ;  /* 0x000000ffff110224 */ /* 0x000fca00078e0012 */
[----:B------:R0:W4:Y:S04]  /*22f60*/  @P0 LDG.E.U8 R4, desc[UR42][R16.64] ;  /* 0x0000002a10040981 */ /* 0x000128000c1e1100 */
[----:B---3--:R1:W-:Y:S04]  /*22f70*/  STL [R1+0x54], R0 ;  /* 0x0000540001007387 */ /* 0x0083e80000100800 */
[----:B-1----:R-:W3:Y:S04]  /*22f80*/  LDL.LU R0, [R1+0xf44] ;  /* 0x000f440001007983 */ /* 0x002ee80000300800 */
[----:B------:R-:W0:Y:S04]  /*22f90*/  LDL R16, [R1+0x6a0] ;  /* 0x0006a00001107983 */ /* 0x000e280000100800 */
[----:B------:R-:W0:Y:S01]  /*22fa0*/  LDL R17, [R1+0x6a4] ;  /* 0x0006a40001117983 */ /* 0x000e220000100800 */
[----:B--2---:R-:W-:-:S03]  /*22fb0*/  PRMT R5, RZ, 0x7610, R5 ;  /* 0x00007610ff057816 */ /* 0x004fc60000000005 */
[----:B------:R-:W2:Y:S04]  /*22fc0*/  LDL R18, [R1+0x6f8] ;  /* 0x0006f80001127983 */ /* 0x000ea80000100800 */
[----:B------:R-:W2:Y:S01]  /*22fd0*/  LDL R15, [R1+0x6fc] ;  /* 0x0006fc00010f7983 */ /* 0x000ea20000100800 */
[----:B0-----:R-:W-:-:S04]  /*22fe0*/  @P0 LOP3.LUT R17, R17, R16, RZ, 0x3c, !PT ;  /* 0x0000001011110212 */ /* 0x001fc800078e3cff */
[----:B------:R-:W-:-:S04]  /*22ff0*/  @P0 LOP3.LUT R16, R17, R16, RZ, 0x3c, !PT ;  /* 0x0000001011100212 */ /* 0x000fc800078e3cff */
[----:B------:R-:W-:-:S05]  /*23000*/  @P0 LOP3.LUT R17, R17, R16, RZ, 0x3c, !PT ;  /* 0x0000001011110212 */ /* 0x000fca00078e3cff */
[----:B------:R-:W2:Y:S04]  /*23010*/  @P0 LDG.E.U8 R5, desc[UR42][R16.64] ;  /* 0x0000002a10050981 */ /* 0x000ea8000c1e1100 */
[----:B----4-:R-:W-:Y:S04]  /*23020*/  STL [R1+0xe94], R4 ;  /* 0x000e940401007387 */ /* 0x010fe80000100800 */
        /* <DEDUP_REMOVED lines=31> */
[----:B------:R-:W-:-:S02]  /*23220*/  PRMT R4, RZ, 0x7610, R4 ;  /* 0x00007610ff047816 */ /* 0x000fc40000000004 */
        /* <DEDUP_REMOVED lines=9> */
[----:B------:R-:W-:Y:S01]  /*232c0*/  @P0 LOP3.LUT R17, R17, R16, RZ, 0x3c, !PT ;  /* 0x0000001011110212 */ /* 0x000fe200078e3cff */
[----:B----4-:R-:W-:Y:S04]  /*232d0*/  STL [R1+0xe98], R4 ;  /* 0x000e980401007387 */ /* 0x010fe80000100800 */
[----:B------:R0:W2:Y:S04]  /*232e0*/  @P0 LDG.E.U8 R5, desc[UR42][R16.64] ;  /* 0x0000002a10050981 */ /* 0x0000a8000c1e1100 */
[----:B------:R-:W0:Y:S04]  /*232f0*/  LDL R16, [R1+0x6e0] ;  /* 0x0006e00001107983 */ /* 0x000e280000100800 */
[----:B------:R-:W0:Y:S01]  /*23300*/  LDL R17, [R1+0x6e4] ;  /* 0x0006e40001117983 */ /* 0x000e220000100800 */
[----:B---3--:R-:W-:-:S02]  /*23310*/  PRMT R0, RZ, 0x7610, R0 ;  /* 0x00007610ff007816 */ /* 0x008fc40000000000 */
        /* <DEDUP_REMOVED lines=22> */
[----:B------:R0:W2:Y:S01]  /*23480*/  @P0 LDG.E.U8 R0, desc[UR42][R16.64] ;  /* 0x0000002a10000981 */ /* 0x0000a2000c1e1100 */
[----:B------:R-:W-:Y:S01]  /*23490*/  PRMT R5, RZ, 0x7610, R5 ;  /* 0x00007610ff057816 */ /* 0x000fe20000000005 */
[----:B0-----:R-:W-:Y:S02]  /*234a0*/  @P0 IMAD.MOV.U32 R16, RZ, RZ, R15 ;  /* 0x000000ffff100224 */ /* 0x001fe400078e000f */
[----:B------:R-:W-:-:S05]  /*234b0*/  @P0 IMAD.MOV.U32 R17, RZ, RZ, R18 ;  /* 0x000000ffff110224 */ /* 0x000fca00078e0012 */
[----:B------:R-:W4:Y:S04]  /*234c0*/  @P0 LDG.E.U8 R5, desc[UR42][R16.64] ;  /* 0x0000002a10050981 */ /* 0x000f28000c1e1100 */
[----:B--2---:R0:W-:Y:S04]  /*234d0*/  STL [R1+0x2c], R0 ;  /* 0x00002c0001007387 */ /* 0x0041e80000100800 */
[----:B0-----:R-:W2:Y:S04]  /*234e0*/  LDL.LU R0, [R1+0xf28] ;  /* 0x000f280001007983 */ /* 0x001ea80000300800 */
[----:B------:R-:W2:Y:S04]  /*234f0*/  LDL R16, [R1+0x700] ;  /* 0x0007000001107983 */ /* 0x000ea80000100800 */
[----:B------:R-:W2:Y:S01]  /*23500*/  LDL R17, [R1+0x704] ;  /* 0x0007040001117983 */ /* 0x000ea20000100800 */
[----:B------:R-:W-:-:S03]  /*23510*/  PRMT R2, RZ, 0x7610, R2 ;  /* 0x00007610ff027816 */ /* 0x000fc60000000002 */
[----:B------:R-:W3:Y:S04]  /*23520*/  LDL R18, [R1+0x760] ;  /* 0x0007600001127983 */ /* 0x000ee80000100800 */
[----:B------:R-:W3:Y:S04]  /*23530*/  LDL R15, [R1+0x764] ;  /* 0x00076400010f7983 */ /* 0x000ee80000100800 */
[----:B----4-:R-:W-:Y:S01]  /*23540*/  STL [R1+0xea0], R5 ;  /* 0x000ea00501007387 */ /* 0x010fe20000100800 */
[----:B--2---:R-:W-:-:S04]  /*23550*/  @P0 LOP3.LUT R17, R17, R16, RZ, 0x3c, !PT ;  /* 0x0000001011110212 */ /* 0x004fc800078e3cff */
        /* <DEDUP_REMOVED lines=8> */
[----:B------:R-:W-:Y:S01]  /*235e0*/  @P0 LOP3.LUT R17, R17, R16, RZ, 0x3c, !PT ;  /* 0x0000001011110212 */ /* 0x000fe200078e3cff */
[----:B--2---:R-:W-:Y:S04]  /*235f0*/  STL [R1+0xea4], R2 ;  /* 0x000ea40201007387 */ /* 0x004fe80000100800 */
        /* <DEDUP_REMOVED lines=21> */
[----:B------:R-:W-:Y:S02]  /*23750*/  PRMT R5, RZ, 0x7610, R5 ;  /* 0x00007610ff057816 */ /* 0x000fe40000000005 */
[----:B0-----:R-:W-:-:S04]  /*23760*/  @P0 LOP3.LUT R17, R17, R16, RZ, 0x3c, !PT ;  /* 0x0000001011110212 */ /* 0x001fc800078e3cff */
[----:B------:R-:W-:-:S04]  /*23770*/  @P0 LOP3.LUT R16, R17, R16, RZ, 0x3c, !PT ;  /* 0x0000001011100212 */ /* 0x000fc800078e3cff */
[----:B------:R-:W-:Y:S01]  /*23780*/  @P0 LOP3.LUT R17, R17, R16, RZ, 0x3c, !PT ;  /* 0x0000001011110212 */ /* 0x000fe200078e3cff */
[----:B----4-:R0:W-:Y:S04]  /*23790*/  STL [R1+0xeac], R2 ;  /* 0x000eac0201007387 */ /* 0x0101e80000100800 */
[----:B------:R-:W4:Y:S01]  /*237a0*/  @P0 LDG.E.U8 R5, desc[UR42][R16.64] ;  /* 0x0000002a10050981 */ /* 0x000f22000c1e1100 */
[----:B------:R-:W-:-:S03]  /*237b0*/  PRMT R4, RZ, 0x7610, R4 ;  /* 0x00007610ff047816 */ /* 0x000fc60000000004 */
[----:B0-----:R-:W2:Y:S04]  /*237c0*/  LDL R2, [R1+0x748] ;  /* 0x0007480001027983 */ /* 0x001ea80000100800 */
[----:B------:R-:W2:Y:S04]  /*237d0*/  LDL R16, [R1+0x738] ;  /* 0x0007380001107983 */ /* 0x000ea80000100800 */
[----:B------:R-:W2:Y:S04]  /*237e0*/  LDL R17, [R1+0x73c] ;  /* 0x00073c0001117983 */ /* 0x000ea80000100800 */
[----:B----4-:R0:W-:Y:S04]  /*237f0*/  STL [R1+0xeb0], R5 ;  /* 0x000eb00501007387 */ /* 0x0101e80000100800 */
[----:B0-----:R-:W4:Y:S01]  /*23800*/  LDL R5, [R1+0x740] ;  /* 0x0007400001057983 */ /* 0x001f220000100800 */
[----:B--2---:R-:W-:-:S04]  /*23810*/  @P0 LOP3.LUT R17, R17, R16, RZ, 0x3c, !PT ;  /* 0x0000001011110212 */ /* 0x004fc800078e3cff */
[----:B------:R-:W-:-:S04]  /*23820*/  @P0 LOP3.LUT R16, R17, R16, RZ, 0x3c, !PT ;  /* 0x0000001011100212 */ /* 0x000fc800078e3cff */
[----:B------:R-:W-:-:S05]  /*23830*/  @P0 LOP3.LUT R17, R17, R16, RZ, 0x3c, !PT ;  /* 0x0000001011110212 */ /* 0x000fca00078e3cff */
[----:B------:R3:W2:Y:S01]  /*23840*/  @P0 LDG.E.U8 R4, desc[UR42][R16.64] ;  /* 0x0000002a10040981 */ /* 0x0006a2000c1e1100 */
[----:B------:R-:W-:Y:S01]  /*23850*/  PRMT R3, RZ, 0x7610, R3 ;  /* 0x00007610ff037816 */ /* 0x000fe20000000003 */
[----:B---3--:R-:W-:Y:S02]  /*23860*/  @P0 IMAD.MOV.U32 R16, RZ, RZ, R88 ;  /* 0x000000ffff100224 */ /* 0x008fe400078e0058 */
[----:B----4-:R-:W-:-:S05]  /*23870*/  @P0 IMAD.MOV.U32 R17, RZ, RZ, R5 ;  /* 0x000000ffff110224 */ /* 0x010fca00078e0005 */
[----:B------:R0:W3:Y:S04]  /*23880*/  @P0 LDG.E.U8 R3, desc[UR42][R16.64] ;  /* 0x0000002a10030981 */ /* 0x0000e8000c1e1100 */
[----:B--2---:R-:W-:Y:S04]  /*23890*/  STL [R1+0xeb4], R4 ;  /* 0x000eb40401007387 */ /* 0x004fe80000100800 */
[----:B------:R-:W2:Y:S01]  /*238a0*/  LDL.LU R88, [R1+0xf20] ;  /* 0x000f200001587983 */ /* 0x000ea20000300800 */
[----:B------:R-:W-:Y:S01]  /*238b0*/  PRMT R93, RZ, 0x7610, R93 ;  /* 0x00007610ff5d7816 */ /* 0x000fe2000000005d */
[----:B0-----:R-:W-:-:S02]  /*238c0*/  @P0 IMAD.MOV.U32 R16, RZ, RZ, R0 ;  /* 0x000000ffff100224 */ /* 0x001fc400078e0000 */
[----:B------:R-:W-:Y:S01]  /*238d0*/  @P0 IMAD.MOV.U32 R17, RZ, RZ, R2 ;  /* 0x000000ffff110224 */ /* 0x000fe200078e0002 */
[----:B------:R-:W-:-:S04]  /*238e0*/  PRMT R92, RZ, 0x7610, R92 ;  /* 0x00007610ff5c7816 */ /* 0x000fc8000000005c */
[----:B------:R0:W4:Y:S01]  /*238f0*/  @P0 LDG.E.U8 R93, desc[UR42][R16.64] ;  /* 0x0000002a105d0981 */ /* 0x000122000c1e1100 */
[----:B------:R-:W-:Y:S01]  /*23900*/  PRMT R91, RZ, 0x7610, R91 ;  /* 0x00007610ff5b7816 */ /* 0x000fe2000000005b */
[----:B0-----:R-:W-:Y:S02]  /*23910*/  @P0 IMAD.MOV.U32 R16, RZ, RZ, R15 ;  /* 0x000000ffff100224 */ /* 0x001fe400078e000f */
[----:B------:R-:W-:-:S05]  /*23920*/  @P0 IMAD.MOV.U32 R17, RZ, RZ, R18 ;  /* 0x000000ffff110224 */ /* 0x000fca00078e0012 */
[----:B------:R0:W4:Y:S01]  /*23930*/  @P0 LDG.E.U8 R92, desc[UR42][R16.64] ;  /* 0x0000002a105c0981 */ /* 0x000122000c1e1100 */
[----:B------:R-:W-:Y:S01]  /*23940*/  PRMT R90, RZ, 0x7610, R90 ;  /* 0x00007610ff5a7816 */ /* 0x000fe2000000005a */
[----:B0-----:R-:W-:Y:S02]  /*23950*/  @P0 IMAD.MOV.U32 R16, RZ, RZ, R32 ;  /* 0x000000ffff100224 */ /* 0x001fe400078e0020 */
[----:B------:R-:W-:-:S05]  /*23960*/  @P0 IMAD.MOV.U32 R17, RZ, RZ, R28 ;  /* 0x000000ffff110224 */ /* 0x000fca00078e001c */
[----:B------:R0:W4:Y:S02]  /*23970*/  @P0 LDG.E.U8 R91, desc[UR42][R16.64] ;  /* 0x0000002a105b0981 */ /* 0x000124000c1e1100 */
[----:B0-----:R-:W-:Y:S02]  /*23980*/  @P0 IMAD.MOV.U32 R16, RZ, RZ, R37 ;  /* 0x000000ffff100224 */ /* 0x001fe400078e0025 */
[----:B------:R-:W-:-:S05]  /*23990*/  @P0 IMAD.MOV.U32 R17, RZ, RZ, R34 ;  /* 0x000000ffff110224 */ /* 0x000fca00078e0022 */
[----:B------:R0:W4:Y:S02]  /*239a0*/  @P0 LDG.E.U8 R90, desc[UR42][R16.64] ;  /* 0x0000002a105a0981 */ /* 0x000124000c1e1100 */
[----:B0-----:R-:W-:Y:S02]  /*239b0*/  @P0 IMAD.MOV.U32 R16, RZ, RZ, R26 ;  /* 0x000000ffff100224 */ /* 0x001fe400078e001a */
[----:B------:R-:W-:Y:S01]  /*239c0*/  @P0 IMAD.MOV.U32 R17, RZ, RZ, R40 ;  /* 0x000000ffff110224 */ /* 0x000fe200078e0028 */
[----:B---3--:R0:W-:Y:S04]  /*239d0*/  STL [R1+0xeb8], R3 ;  /* 0x000eb80301007387 */ /* 0x0081e80000100800 */
[----:B------:R-:W3:Y:S04]  /*239e0*/  LDL.LU R28, [R1+0xf1c] ;  /* 0x000f1c00011c7983 */ /* 0x000ee80000300800 */
[----:B------:R-:W3:Y:S04]  /*239f0*/  LDL.LU R32, [R1+0xf18] ;  /* 0x000f180001207983 */ /* 0x000ee80000300800 */
[----:B------:R-:W3:Y:S04]  /*23a00*/  LDL.LU R34, [R1+0xf14] ;  /* 0x000f140001227983 */ /* 0x000ee80000300800 */
[----:B------:R-:W3:Y:S04]  /*23a10*/  LDL.LU R37, [R1+0xf10] ;  /* 0x000f100001257983 */ /* 0x000ee80000300800 */
[----:B------:R-:W3:Y:S04]  /*23a20*/  LDL.LU R40, [R1+0xf0c] ;  /* 0x000f0c0001287983 */ /* 0x000ee80000300800 */
[----:B------:R-:W3:Y:S01]  /*23a30*/  LDL.LU R26, [R1+0xf08] ;  /* 0x000f0800011a7983 */ /* 0x000ee20000300800 */
[----:B--2---:R-:W-:-:S06]  /*23a40*/  PRMT R88, RZ, 0x7610, R88 ;  /* 0x00007610ff587816 */ /* 0x004fcc0000000058 */
[----:B------:R1:W2:Y:S02]  /*23a50*/  @P0 LDG.E.U8 R88, desc[UR42][R16.64] ;  /* 0x0000002a10580981 */ /* 0x0002a4000c1e1100 */
[----:B-1----:R-:W-:Y:S02]  /*23a60*/  @P0 IMAD.MOV.U32 R17, RZ, RZ, R83 ;  /* 0x000000ffff110224 */ /* 0x002fe400078e0053 */
[----:B------:R-:W2:Y:S01]  /*23a70*/  LDL.LU R83, [R1+0xf04] ;  /* 0x000f040001537983 */ /* 0x000ea20000300800 */
[----:B------:R-:W-:Y:S01]  /*23a80*/  PRMT R87, RZ, 0x7610, R87 ;  /* 0x00007610ff577816 */ /* 0x000fe20000000057 */
[----:B------:R-:W-:Y:S01]  /*23a90*/  @P0 IMAD.MOV.U32 R16, RZ, RZ, R79 ;  /* 0x000000ffff100224 */ /* 0x000fe200078e004f */
[----:B------:R-:W-:Y:S02]  /*23aa0*/  PRMT R86, RZ, 0x7610, R86 ;  /* 0x00007610ff567816 */ /* 0x000fe40000000056 */
[----:B------:R-:W-:Y:S02]  /*23ab0*/  PRMT R85, RZ, 0x7610, R85 ;  /* 0x00007610ff557816 */ /* 0x000fe40000000055 */
[----:B------:R-:W-:-:S02]  /*23ac0*/  PRMT R84, RZ, 0x7610, R84 ;  /* 0x00007610ff547816 */ /* 0x000fc40000000054 */
[----:B------:R-:W-:Y:S01]  /*23ad0*/  PRMT R82, RZ, 0x7610, R82 ;  /* 0x00007610ff527816 */ /* 0x000fe20000000052 */
[----:B------:R1:W3:Y:S04]  /*23ae0*/  @P0 LDG.E.U8 R87, desc[UR42][R16.64] ;  /* 0x0000002a10570981 */ /* 0x0002e8000c1e1100 */
[----:B------:R-:W3:Y:S01]  /*23af0*/  LDL.LU R79, [R1+0xf00] ;  /* 0x000f0000014f7983 */ /* 0x000ee20000300800 */
[----:B-1----:R-:W-:Y:S02]  /*23b00*/  @P0 IMAD.MOV.U32 R16, RZ, RZ, R70 ;  /* 0x000000ffff100224 */ /* 0x002fe400078e0046 */
[----:B------:R-:W-:Y:S01]  /*23b10*/  @P0 IMAD.MOV.U32 R17, RZ, RZ, R73 ;  /* 0x000000ffff110224 */ /* 0x000fe200078e0049 */
[----:B------:R-:W-:Y:S01]  /*23b20*/  PRMT R81, RZ, 0x7610, R81 ;  /* 0x00007610ff517816 */ /* 0x000fe20000000051 */
[----:B------:R-:W3:Y:S04]  /*23b30*/  LDL.LU R73, [R1+0xefc] ;  /* 0x000efc0001497983 */ /* 0x000ee80000300800 */
[----:B------:R1:W3:Y:S04]  /*23b40*/  @P0 LDG.E.U8 R86, desc[UR42][R16.64] ;  /* 0x0000002a10560981 */ /* 0x0002e8000c1e1100 */
[----:B------:R-:W3:Y:S01]  /*23b50*/  LDL.LU R70, [R1+0xef8] ;  /* 0x000ef80001467983 */ /* 0x000ee20000300800 */
[----:B-1----:R-:W-:-:S02]  /*23b60*/  @P0 IMAD.MOV.U32 R16, RZ, RZ, R66 ;  /* 0x000000ffff100224 */ /* 0x002fc400078e0042 */
[----:B------:R-:W-:Y:S02]  /*23b70*/  @P0 IMAD.MOV.U32 R17, RZ, RZ, R67 ;  /* 0x000000ffff110224 */ /* 0x000fe400078e0043 */
[----:B------:R-:W3:Y:S04]  /*23b80*/  LDL.LU R67, [R1+0xef4] ;  /* 0x000ef40001437983 */ /* 0x000ee80000300800 */
[----:B------:R1:W3:Y:S04]  /*23b90*/  @P0 LDG.E.U8 R85, desc[UR42][R16.64] ;  /* 0x0000002a10550981 */ /* 0x0002e8000c1e1100 */
[----:B------:R-:W3:Y:S04]  /*23ba0*/  LDL.LU R66, [R1+0xef0] ;  /* 0x000ef00001427983 */ /* 0x000ee80000300800 */
[----:B------:R-:W3:Y:S01]  /*23bb0*/  LDL.LU R15, [R1+0xe54] ;  /* 0x000e5400010f7983 */ /* 0x000ee20000300800 */
[----:B-1----:R-:W-:-:S02]  /*23bc0*/  @P0 IMAD.MOV.U32 R16, RZ, RZ, R23 ;  /* 0x000000ffff100224 */ /* 0x002fc400078e0017 */
[----:B------:R-:W-:Y:S02]  /*23bd0*/  @P0 IMAD.MOV.U32 R17, RZ, RZ, R65 ;  /* 0x000000ffff110224 */ /* 0x000fe400078e0041 */
[----:B------:R-:W3:Y:S04]  /*23be0*/  LDL.LU R65, [R1+0xeec] ;  /* 0x000eec0001417983 */ /* 0x000ee80000300800 */
[----:B------:R1:W3:Y:S04]  /*23bf0*/  @P0 LDG.E.U8 R84, desc[UR42][R16.64] ;  /* 0x0000002a10540981 */ /* 0x0002e8000c1e1100 */
[----:B------:R-:W3:Y:S01]  /*23c00*/  LDL.LU R23, [R1+0xe60] ;  /* 0x000e600001177983 */ /* 0x000ee20000300800 */
[----:B-1----:R-:W-:-:S02]  /*23c10*/  @P0 IMAD.MOV.U32 R16, RZ, RZ, R24 ;  /* 0x000000ffff100224 */ /* 0x002fc400078e0018 */
[----:B------:R-:W-:Y:S01]  /*23c20*/  @P0 IMAD.MOV.U32 R17, RZ, RZ, R63 ;  /* 0x000000ffff110224 */ /* 0x000fe200078e003f */
[----:B------:R-:W-:Y:S01]  /*23c30*/  PRMT R80, RZ, 0x7610, R80 ;  /* 0x00007610ff507816 */ /* 0x000fe20000000050 */
[----:B------:R-:W3:Y:S04]  /*23c40*/  LDL.LU R63, [R1+0xee8] ;  /* 0x000ee800013f7983 */ /* 0x000ee80000300800 */
[----:B------:R-:W4:Y:S01]  /*23c50*/  LDL.LU R24, [R1+0xe64] ;  /* 0x000e640001187983 */ /* 0x000f220000300800 */
[----:B--2---:R-:W-:-:S06]  /*23c60*/  PRMT R83, RZ, 0x7610, R83 ;  /* 0x00007610ff537816 */ /* 0x004fcc0000000053 */
[----:B------:R1:W2:Y:S02]  /*23c70*/  @P0 LDG.E.U8 R83, desc[UR42][R16.64] ;  /* 0x0000002a10530981 */ /* 0x0002a4000c1e1100 */
[----:B-1----:R-:W-:Y:S02]  /*23c80*/  @P0 IMAD.MOV.U32 R16, RZ, RZ, R21 ;  /* 0x000000ffff100224 */ /* 0x002fe400078e0015 */
[----:B------:R-:W-:Y:S02]  /*23c90*/  @P0 IMAD.MOV.U32 R17, RZ, RZ, R60 ;  /* 0x000000ffff110224 */ /* 0x000fe400078e003c */
[----:B------:R-:W2:Y:S04]  /*23ca0*/  LDL.LU R60, [R1+0xee4] ;  /* 0x000ee400013c7983 */ /* 0x000ea80000300800 */
[----:B------:R1:W2:Y:S04]  /*23cb0*/  @P0 LDG.E.U8 R82, desc[UR42][R16.64] ;  /* 0x0000002a10520981 */ /* 0x0002a8000c1e1100 */
[----:B------:R-:W2:Y:S01]  /*23cc0*/  LDL.LU R21, [R1+0xe48] ;  /* 0x000e480001157983 */ /* 0x000ea20000300800 */
[----:B-1----:R-:W-:-:S02]  /*23cd0*/  @P0 IMAD.MOV.U32 R16, RZ, RZ, R22 ;  /* 0x000000ffff100224 */ /* 0x002fc400078e0016 */
        /* <DEDUP_REMOVED lines=9> */
[----:B-1----:R-:W-:-:S03]  /*23d70*/  @P0 IMAD.MOV.U32 R17, RZ, RZ, R89 ;  /* 0x000000ffff110224 */ /* 0x002fc600078e0059 */
[----:B------:R-:W2:Y:S01]  /*23d80*/  LDL.LU R89, [R1+0xed4] ;  /* 0x000ed40001597983 */ /* 0x000ea20000300800 */
[----:B------:R-:W-:-:S03]  /*23d90*/  @P0 IMAD.MOV.U32 R16, RZ, RZ, R10 ;  /* 0x000000ffff100224 */ /* 0x000fc600078e000a */
[----:B------:R-:W2:Y:S01]  /*23da0*/  LDL.LU R10, [R1+0xe50] ;  /* 0x000e5000010a7983 */ /* 0x000ea20000300800 */
[----:B---3--:R-:W-:Y:S02]  /*23db0*/  PRMT R79, RZ, 0x7610, R79 ;  /* 0x00007610ff4f7816 */ /* 0x008fe4000000004f */
[----:B------:R-:W-:Y:S02]  /*23dc0*/  PRMT R78, RZ, 0x7610, R78 ;  /* 0x00007610ff4e7816 */ /* 0x000fe4000000004e */
[C---:B------:R-:W-:Y:S02]  /*23dd0*/  SEL R18, R20.reuse, R15, !P4 ;  /* 0x0000000f14127207 */ /* 0x040fe40006000000 */
[----:B------:R1:W3:Y:S01]  /*23de0*/  @P0 LDG.E.U8 R79, desc[UR42][R16.64] ;  /* 0x0000002a104f0981 */ /* 0x0002e2000c1e1100 */
[----:B------:R-:W-:Y:S02]  /*23df0*/  PRMT R77, RZ, 0x7610, R77 ;  /* 0x00007610ff4d7816 */ /* 0x000fe4000000004d */
[----:B------:R-:W-:Y:S01]  /*23e00*/  SEL R15, R20, R23, !P4 ;  /* 0x00000017140f7207 */ /* 0x000fe20006000000 */
[----:B------:R-:W-:Y:S01]  /*23e10*/  IMAD R18, R18, UR4, RZ ;  /* 0x0000000412127c24 */ /* 0x000fe2000f8e02ff */
[----:B------:R-:W0:Y:S01]  /*23e20*/  LDCU UR4, c[0x0][0x3b0] ;  /* 0x00007600ff0477ac */ /* 0x000e220008000800 */
[----:B-1----:R-:W-:-:S02]  /*23e30*/  @P0 IMAD.MOV.U32 R16, RZ, RZ, R46 ;  /* 0x000000ffff100224 */ /* 0x002fc400078e002e */
[----:B------:R-:W-:Y:S02]  /*23e40*/  @P0 IMAD.MOV.U32 R17, RZ, RZ, R48 ;  /* 0x000000ffff110224 */ /* 0x000fe400078e0030 */
[----:B------:R-:W3:Y:S04]  /*23e50*/  LDL.LU R48, [R1+0xed0] ;  /* 0x000ed00001307983 */ /* 0x000ee80000300800 */
[----:B------:R1:W3:Y:S04]  /*23e60*/  @P0 LDG.E.U8 R78, desc[UR42][R16.64] ;  /* 0x0000002a104e0981 */ /* 0x0002e8000c1e1100 */
[----:B------:R-:W3:Y:S01]  /*23e70*/  LDL.LU R46, [R1+0xecc] ;  /* 0x000ecc00012e7983 */ /* 0x000ee20000300800 */
[----:B-1----:R-:W-:-:S02]  /*23e80*/  @P0 IMAD.MOV.U32 R16, RZ, RZ, R43 ;  /* 0x000000ffff100224 */ /* 0x002fc400078e002b */
[----:B------:R-:W-:Y:S01]  /*23e90*/  @P0 IMAD.MOV.U32 R17, RZ, RZ, R19 ;  /* 0x000000ffff110224 */ /* 0x000fe200078e0013 */
[----:B------:R-:W3:Y:S04]  /*23ea0*/  LDL.LU R43, [R1+0xec8] ;  /* 0x000ec800012b7983 */ /* 0x000ee80000300800 */
[----:B------:R4:W3:Y:S02]  /*23eb0*/  @P0 LDG.E.U8 R77, desc[UR42][R16.64] ;  /* 0x0000002a104d0981 */ /* 0x0008e4000c1e1100 */
[----:B----4-:R-:W-:Y:S01]  /*23ec0*/  SEL R16, R20, R24, !P4 ;  /* 0x0000001814107207 */ /* 0x010fe20006000000 */
[----:B------:R-:W-:Y:S01]  /*23ed0*/  IMAD R17, R15, UR9, RZ ;  /* 0x000000090f117c24 */ /* 0x000fe2000f8e02ff */
[----:B------:R-:W1:Y:S03]  /*23ee0*/  LDCU UR9, c[0x0][0x3b0] ;  /* 0x00007600ff0977ac */ /* 0x000e660008000800 */
[----:B------:R-:W-:Y:S01]  /*23ef0*/  IMAD R19, R16, UR10, RZ ;  /* 0x0000000a10137c24 */ /* 0x000fe2000f8e02ff */
[----:B------:R-:W-:-:S02]  /*23f00*/  PRMT R76, RZ, 0x7610, R76 ;  /* 0x00007610ff4c7816 */ /* 0x000fc4000000004c */
[----:B------:R-:W-:Y:S02]  /*23f10*/  PRMT R75, RZ, 0x7610, R75 ;  /* 0x00007610ff4b7816 */ /* 0x000fe4000000004b */
[----:B------:R-:W-:Y:S02]  /*23f20*/  PRMT R74, RZ, 0x7610, R74 ;  /* 0x00007610ff4a7816 */ /* 0x000fe4000000004a */
[----:B------:R-:W-:Y:S02]  /*23f30*/  PRMT R73, RZ, 0x7610, R73 ;  /* 0x00007610ff497816 */ /* 0x000fe40000000049 */
[----:B------:R-:W-:Y:S01]  /*23f40*/  PRMT R72, RZ, 0x7610, R72 ;  /* 0x00007610ff487816 */ /* 0x000fe20000000048 */
[----:B------:R-:W4:Y:S01]  /*23f50*/  LDCU UR10, c[0x0][0x3b0] ;  /* 0x00007600ff0a77ac */ /* 0x000f220008000800 */
[----:B--2---:R-:W-:-:S05]  /*23f60*/  SEL R15, R20, R21, !P4 ;  /* 0x00000015140f7207 */ /* 0x004fca0006000000 */
[----:B------:R-:W-:Y:S01]  /*23f70*/  IMAD R23, R15, UR11, RZ ;  /* 0x0000000b0f177c24 */ /* 0x000fe2000f8e02ff */
[----:B------:R-:W2:Y:S01]  /*23f80*/  LDCU UR11, c[0x0][0x3b0] ;  /* 0x00007600ff0b77ac */ /* 0x000ea20008000800 */
[----:B------:R-:W-:Y:S01]  /*23f90*/  @!P6 IMAD.MOV R89, RZ, RZ, -R89 ;  /* 0x000000ffff59e224 */ /* 0x000fe200078e0a59 */
[----:B------:R-:W-:-:S04]  /*23fa0*/  IADD3 R0, P6, PT, R18, R7, RZ ;  /* 0x0000000712007210 */ /* 0x000fc80007fde0ff */
[-C--:B------:R-:W-:Y:S02]  /*23fb0*/  LEA.HI.X.SX32 R2, R18, R6.reuse, 0x1, P6 ;  /* 0x0000000612027211 */ /* 0x080fe400030f0eff */
[CC--:B0-----:R-:W-:Y:S01]  /*23fc0*/  IADD3 R3, P6, PT, R17.reuse, R7.reuse, RZ ;  /* 0x0000000711037210 */ /* 0x0c1fe20007fde0ff */
[----:B------:R-:W-:Y:S03]  /*23fd0*/  STL [R1+0x7fc], R0 ;  /* 0x0007fc0001007387 */ /* 0x000fe60000100800 */
[----:B------:R-:W-:Y:S02]  /*23fe0*/  LEA.HI.X.SX32 R24, R17, R6, 0x1, P6 ;  /* 0x0000000611187211 */ /* 0x000fe400030f0eff */
[----:B------:R-:W-:Y:S02]  /*23ff0*/  IADD3 R4, P6, PT, R19, R7, RZ ;  /* 0x0000000713047210 */ /* 0x000fe40007fde0ff */
[C---:B------:R-:W-:Y:S01]  /*24000*/  SEL R18, R20.reuse, R22, !P4 ;  /* 0x0000001614127207 */ /* 0x040fe20006000000 */
[----:B------:R0:W-:Y:S04]  /*24010*/  STL [R1+0x7f8], R2 ;  /* 0x0007f80201007387 */ /* 0x0001e80000100800 */
[----:B------:R-:W-:Y:S01]  /*24020*/  STL [R1+0x804], R3 ;  /* 0x0008040301007387 */ /* 0x000fe20000100800 */
[----:B------:R-:W-:-:S02]  /*24030*/  SEL R15, R20, R10, !P4 ;  /* 0x0000000a140f7207 */ /* 0x000fc40006000000 */
[----:B------:R-:W-:Y:S01]  /*24040*/  LEA.HI.X.SX32 R22, R19, R6, 0x1, P6 ;  /* 0x0000000613167211 */ /* 0x000fe200030f0eff */
[----:B------:R1:W-:Y:S01]  /*24050*/  STL [R1+0x800], R24 ;  /* 0x0008001801007387 */ /* 0x0003e20000100800 */
[----:B------:R-:W-:Y:S01]  /*24060*/  IADD3 R10, P6, PT, R23, R7, RZ ;  /* 0x00000007170a7210 */ /* 0x000fe20007fde0ff */
[----:B------:R-:W-:Y:S02]  /*24070*/  @P0 IMAD.MOV.U32 R17, RZ, RZ, R2 ;  /* 0x000000ffff110224 */ /* 0x000fe400078e0002 */
[----:B------:R-:W-:Y:S01]  /*24080*/  STL [R1+0x80c], R4 ;  /* 0x00080c0401007387 */ /* 0x000fe20000100800 */
[----:B------:R-:W-:-:S03]  /*24090*/  @P0 IMAD.MOV.U32 R16, RZ, RZ, R0 ;  /* 0x000000ffff100224 */ /* 0x000fc600078e0000 */
[----:B0-----:R-:W2:Y:S04]  /*240a0*/  LDL.LU R2, [R1+0xe6c] ;  /* 0x000e6c0001027983 */ /* 0x001ea80000300800 */
[----:B------:R-:W3:Y:S04]  /*240b0*/  LDL.LU R0, [R1+0xe68] ;  /* 0x000e680001007983 */ /* 0x000ee80000300800 */
[----:B------:R0:W-:Y:S04]  /*240c0*/  STL [R1+0x808], R22 ;  /* 0x0008081601007387 */ /* 0x0001e80000100800 */
[----:B------:R-:W-:Y:S01]  /*240d0*/  STL [R1+0x824], R10 ;  /* 0x0008240a01007387 */ /* 0x000fe20000100800 */
[----:B------:R-:W-:Y:S01]  /*240e0*/  LEA.HI.X.SX32 R21, R23, R6, 0x1, P6 ;  /* 0x0000000617157211 */ /* 0x000fe200030f0eff */
[----:B------:R-:W-:-:S02]  /*240f0*/  IMAD R18, R18, UR4, RZ ;  /* 0x0000000412127c24 */ /* 0x000fc4000f8e02ff */
[----:B------:R-:W3:Y:S04]  /*24100*/  LDL.LU R23, [R1+0xe70] ;  /* 0x000e700001177983 */ /* 0x000ee80000300800 */
[----:B------:R0:W4:Y:S01]  /*24110*/  @P0 LDG.E.U8 R76, desc[UR42][R16.64] ;  /* 0x0000002a104c0981 */ /* 0x000122000c1e1100 */
[----:B-1----:R-:W-:Y:S01]  /*24120*/  IMAD R15, R15, UR9, RZ ;  /* 0x000000090f0f7c24 */ /* 0x002fe2000f8e02ff */
[----:B------:R-:W1:Y:S01]  /*24130*/  LDCU UR4, c[0x0][0x3b0] ;  /* 0x00007600ff0477ac */ /* 0x000e620008000800 */
[----:B------:R-:W-:Y:S01]  /*24140*/  IADD3 R5, P6, PT, R18, R7, RZ ;  /* 0x0000000712057210 */ /* 0x000fe20007fde0ff */
[----:B------:R1:W-:Y:S01]  /*24150*/  STL [R1+0x820], R21 ;  /* 0x0008201501007387 */ /* 0x0003e20000100800 */
[----:B------:R-:W1:Y:S01]  /*24160*/  LDCU UR9, c[0x0][0x3b0] ;  /* 0x00007600ff0977ac */ /* 0x000e620008000800 */
[----:B0-----:R-:W-:-:S02]  /*24170*/  @P0 IMAD.MOV.U32 R16, RZ, RZ, R3 ;  /* 0x000000ffff100224 */ /* 0x001fc400078e0003 */
[----:B------:R-:W-:Y:S01]  /*24180*/  @P0 IMAD.MOV.U32 R17, RZ, RZ, R24 ;  /* 0x000000ffff110224 */ /* 0x000fe200078e0018 */
[----:B------:R-:W-:Y:S01]  /*24190*/  LEA.HI.X.SX32 R19, R18, R6, 0x1, P6 ;  /* 0x0000000612137211 */ /* 0x000fe200030f0eff */
[----:B------:R-:W4:Y:S04]  /*241a0*/  LDL.LU R24, [R1+0xe28] ;  /* 0x000e280001187983 */ /* 0x000f280000300800 */
[----:B------:R0:W4:Y:S01]  /*241b0*/  @P0 LDG.E.U8 R75, desc[UR42][R16.64] ;  /* 0x0000002a104b0981 */ /* 0x000122000c1e1100 */
[----:B------:R-:W-:-:S03]  /*241c0*/  IADD3 R3, P6, PT, R15, R7, RZ ;  /* 0x000000070f037210 */ /* 0x000fc60007fde0ff */
[----:B------:R-:W-:Y:S01]  /*241d0*/  STL [R1+0x82c], R5 ;  /* 0x00082c0501007387 */ /* 0x000fe20000100800 */
[----:B0-----:R-:W-:Y:S02]  /*241e0*/  @P0 IMAD.MOV.U32 R16, RZ, RZ, R4 ;  /* 0x000000ffff100224 */ /* 0x001fe400078e0004 */
[----:B------:R-:W-:Y:S02]  /*241f0*/  @P0 IMAD.MOV.U32 R17, RZ, RZ, R22 ;  /* 0x000000ffff110224 */ /* 0x000fe400078e0016 */
[----:B------:R-:W4:Y:S04]  /*24200*/  LDL.LU R22, [R1+0xe24] ;  /* 0x000e240001167983 */ /* 0x000f280000300800 */
[----:B------:R4:W-:Y:S04]  /*24210*/  STL [R1+0x828], R19 ;  /* 0x0008281301007387 */ /* 0x0009e80000100800 */
[----:B------:R0:W4:Y:S04]  /*24220*/  @P0 LDG.E.U8 R74, desc[UR42][R16.64] ;  /* 0x0000002a104a0981 */ /* 0x000128000c1e1100 */
[----:B------:R-:W-:Y:S01]  /*24230*/  STL [R1+0x834], R3 ;  /* 0x0008340301007387 */ /* 0x000fe20000100800 */
[----:B0-----:R-:W-:-:S02]  /*24240*/  @P0 IMAD.MOV.U32 R17, RZ, RZ, R21 ;  /* 0x000000ffff110224 */ /* 0x001fc400078e0015 */
[----:B------:R-:W-:Y:S01]  /*24250*/  @P0 IMAD.MOV.U32 R16, RZ, RZ, R10 ;  /* 0x000000ffff100224 */ /* 0x000fe200078e000a */
[----:B-1----:R-:W4:Y:S04]  /*24260*/  LDL.LU R21, [R1+0xec4] ;  /* 0x000ec40001157983 */ /* 0x002f280000300800 */
[----:B------:R-:W4:Y:S01]  /*24270*/  LDL.LU R10, [R1+0xe14] ;  /* 0x000e1400010a7983 */ /* 0x000f220000300800 */
[----:B------:R-:W-:Y:S02]  /*24280*/  LEA.HI.X.SX32 R4, R15, R6, 0x1, P6 ;  /* 0x000000060f047211 */ /* 0x000fe400030f0eff */
[----:B------:R-:W-:Y:S01]  /*24290*/  ISETP.GT.U32.AND P6, PT, R8, R12, PT ;  /* 0x0000000c0800720c */ /* 0x000fe20003fc4070 */
[----:B------:R0:W4:Y:S01]  /*242a0*/  @P0 LDG.E.U8 R73, desc[UR42][R16.64] ;  /* 0x0000002a10490981 */ /* 0x000122000c1e1100 */
[----:B------:R-:W-:Y:S01]  /*242b0*/  PRMT R71, RZ, 0x7610, R71 ;  /* 0x00007610ff477816 */ /* 0x000fe20000000047 */
[----:B0-----:R-:W-:-:S02]  /*242c0*/  @P0 IMAD.MOV.U32 R16, RZ, RZ, R5 ;  /* 0x000000ffff100224 */ /* 0x001fc400078e0005 */
[----:B------:R-:W-:-:S05]  /*242d0*/  @P0 IMAD.MOV.U32 R17, RZ, RZ, R19 ;  /* 0x000000ffff110224 */ /* 0x000fca00078e0013 */
[----:B------:R0:W4:Y:S03]  /*242e0*/  @P0 LDG.E.U8 R72, desc[UR42][R16.64] ;  /* 0x0000002a10480981 */ /* 0x000126000c1e1100 */
[----:B------:R-:W-:Y:S02]  /*242f0*/  @!P6 IMAD.IADD R12, R12, 0x1, -R8 ;  /* 0x000000010c0ce824 */ /* 0x000fe400078e0a08 */
[----:B0-----:R-:W-:Y:S02]  /*24300*/  @P0 IMAD.MOV.U32 R16, RZ, RZ, R3 ;  /* 0x000000ffff100224 */ /* 0x001fe400078e0003 */
[----:B------:R-:W-:-:S05]  /*24310*/  @P0 IMAD.MOV.U32 R17, RZ, RZ, R4 ;  /* 0x000000ffff110224 */ /* 0x000fca00078e0004 */
[----:B------:R0:W4:Y:S04]  /*24320*/  @P0 LDG.E.U8 R71, desc[UR42][R16.64] ;  /* 0x0000002a10470981 */ /* 0x000128000c1e1100 */
[----:B------:R1:W-:Y:S01]  /*24330*/  STL [R1+0x830], R4 ;  /* 0x0008300401007387 */ /* 0x0003e20000100800 */
[----:B------:R-:W-:Y:S02]  /*24340*/  PRMT R70, RZ, 0x7610, R70 ;  /* 0x00007610ff467816 */ /* 0x000fe40000000046 */
[----:B------:R-:W-:Y:S02]  /*24350*/  PRMT R69, RZ, 0x7610, R69 ;  /* 0x00007610ff457816 */ /* 0x000fe40000000045 */
[----:B------:R-:W-:Y:S02]  /*24360*/  PRMT R68, RZ, 0x7610, R68 ;  /* 0x00007610ff447816 */ /* 0x000fe40000000044 */
[----:B--2---:R-:W-:-:S02]  /*24370*/  SEL R15, R20, R2, !P4 ;  /* 0x00000002140f7207 */ /* 0x004fc40006000000 */
[C---:B---3--:R-:W-:Y:S02]  /*24380*/  SEL R18, R20.reuse, R23, !P4 ;  /* 0x0000001714127207 */ /* 0x048fe40006000000 */
[----:B0-----:R-:W-:-:S03]  /*24390*/  SEL R16, R20, R0, !P4 ;  /* 0x0000000014107207 */ /* 0x001fc60006000000 */
[----:B------:R-:W-:Y:S02]  /*243a0*/  IMAD R18, R18, UR4, RZ ;  /* 0x0000000412127c24 */ /* 0x000fe4000f8e02ff */
[----:B------:R-:W-:Y:S02]  /*243b0*/  IMAD R17, R15, UR9, RZ ;  /* 0x000000090f117c24 */ /* 0x000fe4000f8e02ff */
[----:B----4-:R-:W-:Y:S01]  /*243c0*/  IMAD R19, R16, UR10, RZ ;  /* 0x0000000a10137c24 */ /* 0x010fe2000f8e02ff */
[----:B------:R-:W0:Y:S01]  /*243d0*/  LDCU UR4, c[0x0][0x3b0] ;  /* 0x00007600ff0477ac */ /* 0x000e220008000800 */
[----:B------:R-:W2:Y:S01]  /*243e0*/  LDCU UR9, c[0x0][0x3b0] ;  /* 0x00007600ff0977ac */ /* 0x000ea20008000800 */
[C---:B------:R-:W-:Y:S02]  /*243f0*/  IADD3 R0, P6, PT, R18.reuse, R7, RZ ;  /* 0x0000000712007210 */ /* 0x040fe40007fde0ff */
[----:B------:R-:W-:Y:S01]  /*24400*/  PRMT R67, RZ, 0x7610, R67 ;  /* 0x00007610ff437816 */ /* 0x000fe20000000043 */
[----:B------:R-:W3:Y:S01]  /*24410*/  LDCU UR10, c[0x0][0x3b0] ;  /* 0x00007600ff0a77ac */ /* 0x000ee20008000800 */
[----:B-1----:R-:W-:-:S02]  /*24420*/  LEA.HI.X.SX32 R4, R18, R6, 0x1, P6 ;  /* 0x0000000612047211 */ /* 0x002fc400030f0eff */
[C---:B------:R-:W-:Y:S02]  /*24430*/  SEL R15, R20.reuse, R24, !P4 ;  /* 0x00000018140f7207 */ /* 0x040fe40006000000 */
[CC--:B------:R-:W-:Y:S01]  /*24440*/  IADD3 R2, P6, PT, R17.reuse, R7.reuse, RZ ;  /* 0x0000000711027210 */ /* 0x0c0fe20007fde0ff */
[----:B------:R1:W-:Y:S03]  /*24450*/  STL [R1+0x83c], R0 ;  /* 0x00083c0001007387 */ /* 0x0003e60000100800 */
[----:B------:R-:W-:Y:S01]  /*24460*/  LEA.HI.X.SX32 R5, R17, R6, 0x1, P6 ;  /* 0x0000000611057211 */ /* 0x000fe200030f0eff */
[----:B------:R-:W-:Y:S01]  /*24470*/  IMAD R23, R15, UR11, RZ ;  /* 0x0000000b0f177c24 */ /* 0x000fe2000f8e02ff */
[----:B------:R-:W-:Y:S01]  /*24480*/  IADD3 R3, P6, PT, R19, R7, RZ ;  /* 0x0000000713037210 */ /* 0x000fe20007fde0ff */
[----:B------:R4:W-:Y:S04]  /*24490*/  STL [R1+0x838], R4 ;  /* 0x0008380401007387 */ /* 0x0009e80000100800 */
[----:B------:R-:W-:Y:S04]  /*244a0*/  STL [R1+0x844], R2 ;  /* 0x0008440201007387 */ /* 0x000fe80000100800 */
[----:B------:R0:W-:Y:S01]  /*244b0*/  STL [R1+0x840], R5 ;  /* 0x0008400501007387 */ /* 0x0001e20000100800 */
[----:B------:R-:W-:-:S02]  /*244c0*/  SEL R18, R20, R22, !P4 ;  /* 0x0000001614127207 */ /* 0x000fc40006000000 */
[----:B------:R-:W-:Y:S01]  /*244d0*/  LEA.HI.X.SX32 R22, R19, R6, 0x1, P6 ;  /* 0x0000000613167211 */ /* 0x000fe200030f0eff */
[----:B------:R-:W-:Y:S01]  /*244e0*/  @P0 IMAD.MOV.U32 R16, RZ, RZ, R0 ;  /* 0x000000ffff100224 */ /* 0x000fe200078e0000 */
[----:B------:R0:W-:Y:S04]  /*244f0*/  STL [R1+0x84c], R3 ;  /* 0x00084c0301007387 */ /* 0x0001e80000100800 */
[----:B-1----:R-:W3:Y:S04]  /*24500*/  LDL.LU R0, [R1+0xe5c] ;  /* 0x000e5c0001007983 */ /* 0x002ee80000300800 */
[----:B------:R-:W3:Y:S04]  /*24510*/  LDL.LU R24, [R1+0xe4c] ;  /* 0x000e4c0001187983 */ /* 0x000ee80000300800 */
[----:B------:R1:W-:Y:S01]  /*24520*/  STL [R1+0x848], R22 ;  /* 0x0008481601007387 */ /* 0x0003e20000100800 */
[----:B------:R-:W-:-:S02]  /*24530*/  SEL R15, R20, R10, !P4 ;  /* 0x0000000a140f7207 */ /* 0x000fc40006000000 */
[C---:B------:R-:W-:Y:S01]  /*24540*/  IADD3 R10, P6, PT, R23.reuse, R7, RZ ;  /* 0x00000007170a7210 */ /* 0x040fe20007fde0ff */
[----:B------:R-:W-:Y:S01]  /*24550*/  @P0 IMAD.MOV.U32 R17, RZ, RZ, R4 ;  /* 0x000000ffff110224 */ /* 0x000fe200078e0004 */
[----:B------:R-:W-:Y:S02]  /*24560*/  PRMT R66, RZ, 0x7610, R66 ;  /* 0x00007610ff427816 */ /* 0x000fe40000000042 */
[----:B------:R-:W-:Y:S02]  /*24570*/  PRMT R65, RZ, 0x7610, R65 ;  /* 0x00007610ff417816 */ /* 0x000fe40000000041 */
[----:B------:R-:W-:Y:S01]  /*24580*/  LEA.HI.X.SX32 R19, R23, R6, 0x1, P6 ;  /* 0x0000000617137211 */ /* 0x000fe200030f0eff */
[----:B------:R1:W-:Y:S04]  /*24590*/  STL [R1+0x864], R10 ;  /* 0x0008640a01007387 */ /* 0x0003e80000100800 */
[----:B------:R-:W3:Y:S01]  /*245a0*/  LDL.LU R23, [R1+0xe40] ;  /* 0x000e400001177983 */ /* 0x000ee20000300800 */
[----:B0-----:R-:W-:-:S02]  /*245b0*/  IMAD R18, R18, UR4, RZ ;  /* 0x0000000412127c24 */ /* 0x001fc4000f8e02ff */
[----:B--2---:R-:W-:Y:S01]  /*245c0*/  IMAD R15, R15, UR9, RZ ;  /* 0x000000090f0f7c24 */ /* 0x004fe2000f8e02ff */
[----:B------:R0:W2:Y:S04]  /*245d0*/  @P0 LDG.E.U8 R70, desc[UR42][R16.64] ;  /* 0x0000002a10460981 */ /* 0x0000a8000c1e1100 */
[----:B------:R-:W-:Y:S01]  /*245e0*/  STL [R1+0x860], R19 ;  /* 0x0008601301007387 */ /* 0x000fe20000100800 */
[----:B------:R-:W1:Y:S01]  /*245f0*/  LDCU UR4, c[0x0][0x3b0] ;  /* 0x00007600ff0477ac */ /* 0x000e620008000800 */
[----:B----4-:R-:W-:Y:S01]  /*24600*/  IADD3 R4, P6, PT, R18, R7, RZ ;  /* 0x0000000712047210 */ /* 0x010fe20007fde0ff */
[----:B------:R-:W4:Y:S01]  /*24610*/  LDCU UR9, c[0x0][0x3b0] ;  /* 0x00007600ff0977ac */ /* 0x000f220008000800 */
[----:B------:R-:W1:Y:S01]  /*24620*/  LDCU UR11, c[0x0][0x3b0] ;  /* 0x00007600ff0b77ac */ /* 0x000e620008000800 */
[----:B0-----:R-:W-:-:S02]  /*24630*/  @P0 IMAD.MOV.U32 R16, RZ, RZ, R2 ;  /* 0x000000ffff100224 */ /* 0x001fc400078e0002 */
[----:B------:R-:W-:Y:S01]  /*24640*/  @P0 IMAD.MOV.U32 R17, RZ, RZ, R5 ;  /* 0x000000ffff110224 */ /* 0x000fe200078e0005 */
[----:B------:R-:W-:Y:S02]  /*24650*/  LEA.HI.X.SX32 R5, R18, R6, 0x1, P6 ;  /* 0x0000000612057211 */ /* 0x000fe400030f0eff */
[----:B------:R-:W-:Y:S01]  /*24660*/  IADD3 R2, P6, PT, R15, R7, RZ ;  /* 0x000000070f027210 */ /* 0x000fe20007fde0ff */
[----:B------:R-:W-:Y:S04]  /*24670*/  STL [R1+0x86c], R4 ;  /* 0x00086c0401007387 */ /* 0x000fe80000100800 */
[----:B------:R0:W2:Y:S02]  /*24680*/  @P0 LDG.E.U8 R69, desc[UR42][R16.64] ;  /* 0x0000002a10450981 */ /* 0x0000a4000c1e1100 */
[----:B0-----:R-:W-:-:S02]  /*24690*/  @P0 IMAD.MOV.U32 R16, RZ, RZ, R3 ;  /* 0x000000ffff100224 */ /* 0x001fc400078e0003 */
[----:B------:R-:W-:Y:S01]  /*246a0*/  @P0 IMAD.MOV.U32 R17, RZ, RZ, R22 ;  /* 0x000000ffff110224 */ /* 0x000fe200078e0016 */
[----:B------:R-:W-:Y:S01]  /*246b0*/  LEA.HI.X.SX32 R3, R15, R6, 0x1, P6 ;  /* 0x000000060f037211 */ /* 0x000fe200030f0eff */
[----:B-1----:R-:W2:Y:S04]  /*246c0*/  LDL.LU R22, [R1+0xe20] ;  /* 0x000e200001167983 */ /* 0x002ea80000300800 */
[----:B------:R-:W-:Y:S04]  /*246d0*/  STL [R1+0x868], R5 ;  /* 0x0008680501007387 */ /* 0x000fe80000100800 */
[----:B------:R0:W2:Y:S04]  /*246e0*/  @P0 LDG.E.U8 R68, desc[UR42][R16.64] ;  /* 0x0000002a10440981 */ /* 0x0000a8000c1e1100 */
[----:B------:R-:W-:Y:S04]  /*246f0*/  STL [R1+0x874], R2 ;  /* 0x0008740201007387 */ /* 0x000fe80000100800 */
[----:B------:R1:W-:Y:S01]  /*24700*/  STL [R1+0x870], R3 ;  /* 0x0008700301007387 */ /* 0x0003e20000100800 */
[----:B0-----:R-:W-:-:S03]  /*24710*/  @P0 IMAD.MOV.U32 R16, RZ, RZ, R10 ;  /* 0x000000ffff100224 */ /* 0x001fc600078e000a */
[----:B------:R-:W2:Y:S01]  /*24720*/  LDL.LU R10, [R1+0xe30] ;  /* 0x000e3000010a7983 */ /* 0x000ea20000300800 */
[----:B------:R-:W-:Y:S01]  /*24730*/  ISETP.GT.U32.AND P6, PT, R8, R12, PT ;  /* 0x0000000c0800720c */ /* 0x000fe20003fc4070 */
[----:B------:R-:W-:-:S05]  /*24740*/  @P0 IMAD.MOV.U32 R17, RZ, RZ, R19 ;  /* 0x000000ffff110224 */ /* 0x000fca00078e0013 */
[----:B------:R0:W2:Y:S02]  /*24750*/  @P0 LDG.E.U8 R67, desc[UR42][R16.64] ;  /* 0x0000002a10430981 */ /* 0x0000a4000c1e1100 */
[----:B0-----:R-:W-:Y:S02]  /*24760*/  @P0 IMAD.MOV.U32 R16, RZ, RZ, R4 ;  /* 0x000000ffff100224 */ /* 0x001fe400078e0004 */
[----:B------:R-:W-:-:S03]  /*24770*/  @P0 IMAD.MOV.U32 R17, RZ, RZ, R5 ;  /* 0x000000ffff110224 */ /* 0x000fc600078e0005 */
[----:B------:R-:W-:Y:S02]  /*24780*/  @!P6 IMAD.IADD R12, R12, 0x1, -R8 ;  /* 0x000000010c0ce824 */ /* 0x000fe400078e0a08 */
[----:B------:R0:W2:Y:S02]  /*24790*/  @P0 LDG.E.U8 R66, desc[UR42][R16.64] ;  /* 0x0000002a10420981 */ /* 0x0000a4000c1e1100 */
[----:B0-----:R-:W-:Y:S02]  /*247a0*/  @P0 IMAD.MOV.U32 R16, RZ, RZ, R2 ;  /* 0x000000ffff100224 */ /* 0x001fe400078e0002 */
[----:B------:R-:W-:-:S05]  /*247b0*/  @P0 IMAD.MOV.U32 R17, RZ, RZ, R3 ;  /* 0x000000ffff110224 */ /* 0x000fca00078e0003 */
[----:B------:R0:W2:Y:S01]  /*247c0*/  @P0 LDG.E.U8 R65, desc[UR42][R16.64] ;  /* 0x0000002a10410981 */ /* 0x0000a2000c1e1100 */
[----:B---3--:R-:W-:-:S05]  /*247d0*/  SEL R15, R20, R23, !P4 ;  /* 0x00000017140f7207 */ /* 0x008fca0006000000 */
[----:B------:R-:W-:Y:S01]  /*247e0*/  IMAD R18, R15, UR4, RZ ;  /* 0x000000040f127c24 */ /* 0x000fe2000f8e02ff */
[----:B------:R-:W-:Y:S01]  /*247f0*/  SEL R15, R20, R0, !P4 ;  /* 0x00000000140f7207 */ /* 0x000fe20006000000 */
[----:B------:R-:W3:Y:S01]  /*24800*/  LDCU UR4, c[0x0][0x3b0] ;  /* 0x00007600ff0477ac */ /* 0x000ee20008000800 */
[----:B------:R-:W2:Y:S02]  /*24810*/  LDL.LU R0, [R1+0xe2c] ;  /* 0x000e2c0001007983 */ /* 0x000ea40000300800 */
[-C--:B-1----:R-:W-:Y:S02]  /*24820*/  IADD3 R3, P6, PT, R18, R7.reuse, RZ ;  /* 0x0000000712037210 */ /* 0x082fe40007fde0ff */
[----:B0-----:R-:W-:Y:S01]  /*24830*/  SEL R16, R20, R24, !P4 ;  /* 0x0000001814107207 */ /* 0x001fe20006000000 */
[----:B----4-:R-:W-:Y:S01]  /*24840*/  IMAD R19, R15, UR9, RZ ;  /* 0x000000090f137c24 */ /* 0x010fe2000f8e02ff */
[----:B------:R-:W-:Y:S02]  /*24850*/  PRMT R64, RZ, 0x7610, R64 ;  /* 0x00007610ff407816 */ /* 0x000fe40000000040 */
[-C--:B------:R-:W-:Y:S01]  /*24860*/  LEA.HI.X.SX32 R4, R18, R6.reuse, 0x1, P6 ;  /* 0x0000000612047211 */ /* 0x080fe200030f0eff */
[----:B------:R0:W-:Y:S04]  /*24870*/  STL [R1+0x87c], R3 ;  /* 0x00087c0301007387 */ /* 0x0001e80000100800 */
[----:B------:R-:W4:Y:S01]  /*24880*/  LDL.LU R24, [R1+0xe3c] ;  /* 0x000e3c0001187983 */ /* 0x000f220000300800 */
[----:B------:R-:W-:Y:S01]  /*24890*/  IMAD R18, R16, UR10, RZ ;  /* 0x0000000a10127c24 */ /* 0x000fe2000f8e02ff */
[C---:B------:R-:W-:Y:S01]  /*248a0*/  IADD3 R2, P6, PT, R19.reuse, R7, RZ ;  /* 0x0000000713027210 */ /* 0x040fe20007fde0ff */
[----:B------:R-:W-:Y:S01]  /*248b0*/  @P0 IMAD.MOV.U32 R16, RZ, RZ, R3 ;  /* 0x000000ffff100224 */ /* 0x000fe200078e0003 */
[----:B------:R1:W-:Y:S01]  /*248c0*/  STL [R1+0x878], R4 ;  /* 0x0008780401007387 */ /* 0x0003e20000100800 */
[----:B------:R-:W-:Y:S01]  /*248d0*/  @P0 IMAD.MOV.U32 R17, RZ, RZ, R4 ;  /* 0x000000ffff110224 */ /* 0x000fe200078e0004 */
[----:B------:R-:W-:Y:S01]  /*248e0*/  LEA.HI.X.SX32 R5, R19, R6, 0x1, P6 ;  /* 0x0000000613057211 */ /* 0x000fe200030f0eff */
[----:B------:R-:W2:Y:S01]  /*248f0*/  LDCU UR9, c[0x0][0x3b0] ;  /* 0x00007600ff0977ac */ /* 0x000ea20008000800 */
[----:B------:R-:W-:-:S02]  /*24900*/  PRMT R63, RZ, 0x7610, R63 ;  /* 0x00007610ff3f7816 */ /* 0x000fc4000000003f */
[C---:B0-----:R-:W-:Y:S01]  /*24910*/  IADD3 R3, P6, PT, R18.reuse, R7, RZ ;  /* 0x0000000712037210 */ /* 0x041fe20007fde0ff */
[----:B------:R0:W-:Y:S04]  /*24920*/  STL [R1+0x884], R2 ;  /* 0x0008840201007387 */ /* 0x0001e80000100800 */
[----:B------:R0:W4:Y:S01]  /*24930*/  @P0 LDG.E.U8 R64, desc[UR42][R16.64] ;  /* 0x0000002a10400981 */ /* 0x000122000c1e1100 */
[----:B------:R-:W-:Y:S02]  /*24940*/  PRMT R62, RZ, 0x7610, R62 ;  /* 0x00007610ff3e7816 */ /* 0x000fe4000000003e */
[----:B------:R-:W-:Y:S02]  /*24950*/  PRMT R61, RZ, 0x7610, R61 ;  /* 0x00007610ff3d7816 */ /* 0x000fe4000000003d */
[----:B-1----:R-:W-:-:S02]  /*24960*/  LEA.HI.X.SX32 R4, R18, R6, 0x1, P6 ;  /* 0x0000000612047211 */ /* 0x002fc400030f0eff */
[----:B--2---:R-:W-:Y:S01]  /*24970*/  SEL R15, R20, R22, !P4 ;  /* 0x00000016140f7207 */ /* 0x004fe20006000000 */
[----:B------:R-:W1:Y:S01]  /*24980*/  LDCU UR10, c[0x0][0x3b0] ;  /* 0x00007600ff0a77ac */ /* 0x000e620008000800 */
[----:B------:R-:W2:Y:S04]  /*24990*/  LDL.LU R22, [R1+0xe38] ;  /* 0x000e380001167983 */ /* 0x000ea80000300800 */
[----:B------:R-:W-:Y:S01]  /*249a0*/  STL [R1+0x880], R5 ;  /* 0x0008800501007387 */ /* 0x000fe20000100800 */
[----:B---3--:R-:W-:-:S03]  /*249b0*/  IMAD R19, R15, UR4, RZ ;  /* 0x000000040f137c24 */ /* 0x008fc6000f8e02ff */
[----:B------:R3:W-:Y:S04]  /*249c0*/  STL [R1+0x88c], R3 ;  /* 0x00088c0301007387 */ /* 0x0007e80000100800 */
[----:B------:R-:W-:Y:S01]  /*249d0*/  STL [R1+0x888], R4 ;  /* 0x0008880401007387 */ /* 0x000fe20000100800 */
[----:B0-----:R-:W-:Y:S02]  /*249e0*/  @P0 IMAD.MOV.U32 R16, RZ, RZ, R2 ;  /* 0x000000ffff100224 */ /* 0x001fe400078e0002 */
[----:B------:R-:W-:Y:S01]  /*249f0*/  @P0 IMAD.MOV.U32 R17, RZ, RZ, R5 ;  /* 0x000000ffff110224 */ /* 0x000fe200078e0005 */
[----:B------:R-:W-:Y:S02]  /*24a00*/  SEL R15, R20, R10, !P4 ;  /* 0x0000000a140f7207 */ /* 0x000fe40006000000 */
[----:B------:R-:W-:Y:S01]  /*24a10*/  IADD3 R2, P6, PT, R19, R7, RZ ;  /* 0x0000000713027210 */ /* 0x000fe20007fde0ff */
[----:B------:R-:W2:Y:S04]  /*24a20*/  LDL.LU R10, [R1+0xe58] ;  /* 0x000e5800010a7983 */ /* 0x000ea80000300800 */
[----:B------:R0:W2:Y:S01]  /*24a30*/  @P0 LDG.E.U8 R63, desc[UR42][R16.64] ;  /* 0x0000002a103f0981 */ /* 0x0000a2000c1e1100 */
[----:B------:R-:W1:Y:S01]  /*24a40*/  LDCU UR4, c[0x0][0x3b0] ;  /* 0x00007600ff0477ac */ /* 0x000e620008000800 */
[----:B------:R-:W-:-:S02]  /*24a50*/  IMAD R23, R15, UR11, RZ ;  /* 0x0000000b0f177c24 */ /* 0x000fc4000f8e02ff */
[----:B------:R0:W-:Y:S01]  /*24a60*/  STL [R1+0x8a4], R2 ;  /* 0x0008a40201007387 */ /* 0x0001e20000100800 */
[----:B------:R-:W-:Y:S02]  /*24a70*/  PRMT R60, RZ, 0x7610, R60 ;  /* 0x00007610ff3c7816 */ /* 0x000fe4000000003c */
[----:B------:R-:W-:Y:S02]  /*24a80*/  PRMT R59, RZ, 0x7610, R59 ;  /* 0x00007610ff3b7816 */ /* 0x000fe4000000003b */
[----:B------:R-:W-:Y:S02]  /*24a90*/  PRMT R58, RZ, 0x7610, R58 ;  /* 0x00007610ff3a7816 */ /* 0x000fe4000000003a */
[----:B------:R-:W-:Y:S02]  /*24aa0*/  PRMT R57, RZ, 0x7610, R57 ;  /* 0x00007610ff397816 */ /* 0x000fe40000000039 */
[----:B------:R-:W-:Y:S01]  /*24ab0*/  PRMT R56, RZ, 0x7610, R56 ;  /* 0x00007610ff387816 */ /* 0x000fe20000000038 */
[----:B------:R-:W1:Y:S01]  /*24ac0*/  LDCU UR11, c[0x0][0x3b0] ;  /* 0x00007600ff0b77ac */ /* 0x000e620008000800 */
[----:B0-----:R-:W-:-:S02]  /*24ad0*/  @P0 IMAD.MOV.U32 R16, RZ, RZ, R3 ;  /* 0x000000ffff100224 */ /* 0x001fc400078e0003 */
[----:B------:R-:W-:Y:S01]  /*24ae0*/  @P0 IMAD.MOV.U32 R17, RZ, RZ, R4 ;  /* 0x000000ffff110224 */ /* 0x000fe200078e0004 */
[----:B---3--:R-:W-:-:S04]  /*24af0*/  LEA.HI.X.SX32 R3, R19, R6, 0x1, P6 ;  /* 0x0000000613037211 */ /* 0x008fc800030f0eff */
[----:B------:R0:W3:Y:S04]  /*24b00*/  @P0 LDG.E.U8 R62, desc[UR42][R16.64] ;  /* 0x0000002a103e0981 */ /* 0x0000e8000c1e1100 */
[----:B------:R1:W-:Y:S01]  /*24b10*/  STL [R1+0x8a0], R3 ;  /* 0x0008a00301007387 */ /* 0x0003e20000100800 */
[----:B0-----:R-:W-:Y:S02]  /*24b20*/  @P0 IMAD.MOV.U32 R16, RZ, RZ, R2 ;  /* 0x000000ffff100224 */ /* 0x001fe400078e0002 */
[----:B------:R-:W-:-:S05]  /*24b30*/  @P0 IMAD.MOV.U32 R17, RZ, RZ, R3 ;  /* 0x000000ffff110224 */ /* 0x000fca00078e0003 */
[----:B------:R0:W3:Y:S01]  /*24b40*/  @P0 LDG.E.U8 R61, desc[UR42][R16.64] ;  /* 0x0000002a103d0981 */ /* 0x0000e2000c1e1100 */
[----:B------:R-:W-:Y:S02]  /*24b50*/  SEL R18, R20, R0, !P4 ;  /* 0x0000000014127207 */ /* 0x000fe40006000000 */
[----:B------:R-:W-:-:S03]  /*24b60*/  IADD3 R0, P6, PT, R23, R7, RZ ;  /* 0x0000000717007210 */ /* 0x000fc60007fde0ff */
[----:B------:R-:W-:Y:S02]  /*24b70*/  IMAD R18, R18, UR9, RZ ;  /* 0x0000000912127c24 */ /* 0x000fe4000f8e02ff */
[----:B------:R4:W-:Y:S04]  /*24b80*/  STL [R1+0x8ac], R0 ;  /* 0x0008ac0001007387 */ /* 0x0009e80000100800 */
[----:B------:R-:W3:Y:S01]  /*24b90*/  LDL.LU R2, [R1+0xe10] ;  /* 0x000e100001027983 */ /* 0x000ee20000300800 */
[----:B------:R-:W-:Y:S01]  /*24ba0*/  LEA.HI.X.SX32 R4, R23, R6, 0x1, P6 ;  /* 0x0000000617047211 */ /* 0x000fe200030f0eff */
[----:B0-----:R-:W-:Y:S01]  /*24bb0*/  @P0 IMAD.MOV.U32 R16, RZ, RZ, R0 ;  /* 0x000000ffff100224 */ /* 0x001fe200078e0000 */
[----:B-1----:R-:W-:Y:S02]  /*24bc0*/  IADD3 R3, P6, PT, R18, R7, RZ ;  /* 0x0000000712037210 */ /* 0x002fe40007fde0ff */
[----:B----4-:R-:W-:Y:S01]  /*24bd0*/  SEL R15, R20, R24, !P4 ;  /* 0x00000018140f7207 */ /* 0x010fe20006000000 */
[----:B------:R-:W0:Y:S01]  /*24be0*/  LDCU UR9, c[0x0][0x3b0] ;  /* 0x00007600ff0977ac */ /* 0x000e220008000800 */
[----:B------:R1:W-:Y:S04]  /*24bf0*/  STL [R1+0x8a8], R4 ;  /* 0x0008a80401007387 */ /* 0x0003e80000100800 */
[----:B------:R-:W-:Y:S04]  /*24c00*/  STL [R1+0x8b4], R3 ;  /* 0x0008b40301007387 */ /* 0x000fe80000100800 */
[----:B------:R-:W4:Y:S01]  /*24c10*/  LDL.LU R0, [R1+0xe1c] ;  /* 0x000e1c0001007983 */ /* 0x000f220000300800 */
[----:B------:R-:W-:-:S02]  /*24c20*/  @P0 IMAD.MOV.U32 R17, RZ, RZ, R4 ;  /* 0x000000ffff110224 */ /* 0x000fc400078e0004 */
[----:B------:R-:W-:Y:S01]  /*24c30*/  IMAD R19, R15, UR10, RZ ;  /* 0x0000000a0f137c24 */ /* 0x000fe2000f8e02ff */
[----:B------:R-:W4:Y:S04]  /*24c40*/  LDL.LU R24, [R1+0xe18] ;  /* 0x000e180001187983 */ /* 0x000f280000300800 */
[----:B------:R0:W4:Y:S01]  /*24c50*/  @P0 LDG.E.U8 R60, desc[UR42][R16.64] ;  /* 0x0000002a103c0981 */ /* 0x000122000c1e1100 */
[----:B------:R-:W2:Y:S02]  /*24c60*/  LDCU UR10, c[0x0][0x3b0] ;  /* 0x00007600ff0a77ac */ /* 0x000ea40008000800 */
[----:B--2---:R-:W-:Y:S02]  /*24c70*/  SEL R15, R20, R22, !P4 ;  /* 0x00000016140f7207 */ /* 0x004fe40006000000 */
[----:B------:R-:W2:Y:S01]  /*24c80*/  LDL.LU R22, [R1+0xdfc] ;  /* 0x000dfc0001167983 */ /* 0x000ea20000300800 */
[----:B0-----:R-:W-:-:S02]  /*24c90*/  LEA.HI.X.SX32 R16, R18, R6, 0x1, P6 ;  /* 0x0000000612107211 */ /* 0x001fc400030f0eff */
[----:B-1----:R-:W-:-:S04]  /*24ca0*/  IADD3 R4, P6, PT, R19, R7, RZ ;  /* 0x0000000713047210 */ /* 0x002fc80007fde0ff */
[----:B------:R-:W-:Y:S01]  /*24cb0*/  LEA.HI.X.SX32 R5, R19, R6, 0x1, P6 ;  /* 0x0000000613057211 */ /* 0x000fe200030f0eff */
[----:B------:R0:W-:Y:S01]  /*24cc0*/  STL [R1+0x8b0], R16 ;  /* 0x0008b01001007387 */ /* 0x0001e20000100800 */
[----:B------:R-:W-:-:S03]  /*24cd0*/  IMAD R23, R15, UR4, RZ ;  /* 0x000000040f177c24 */ /* 0x000fc6000f8e02ff */
[----:B------:R1:W-:Y:S01]  /*24ce0*/  STL [R1+0x8bc], R4 ;  /* 0x0008bc0401007387 */ /* 0x0003e20000100800 */
[----:B------:R-:W-:Y:S01]  /*24cf0*/  @P0 IMAD.MOV.U32 R17, RZ, RZ, R16 ;  /* 0x000000ffff110224 */ /* 0x000fe200078e0010 */
[----:B------:R-:W-:Y:S02]  /*24d00*/  SEL R15, R20, R10, !P4 ;  /* 0x0000000a140f7207 */ /* 0x000fe40006000000 */
[----:B------:R-:W-:Y:S04]  /*24d10*/  STL [R1+0x8b8], R5 ;  /* 0x0008b80501007387 */ /* 0x000fe80000100800 */
[----:B------:R-:W2:Y:S01]  /*24d20*/  LDL.LU R10, [R1+0xe04] ;  /* 0x000e0400010a7983 */ /* 0x000ea20000300800 */
[----:B------:R-:W1:Y:S01]  /*24d30*/  LDCU UR4, c[0x0][0x3b0] ;  /* 0x00007600ff0477ac */ /* 0x000e620008000800 */
[----:B0-----:R-:W-:Y:S01]  /*24d40*/  @P0 IMAD.MOV.U32 R16, RZ, RZ, R3 ;  /* 0x000000ffff100224 */ /* 0x001fe200078e0003 */
[----:B------:R-:W-:Y:S01]  /*24d50*/  IADD3 R3, P6, PT, R23, R7, RZ ;  /* 0x0000000717037210 */ /* 0x000fe20007fde0ff */
[----:B------:R-:W-:Y:S01]  /*24d60*/  IMAD R18, R15, UR9, RZ ;  /* 0x000000090f127c24 */ /* 0x000fe2000f8e02ff */
[----:B------:R-:W0:Y:S02]  /*24d70*/  LDCU UR9, c[0x0][0x3b0] ;  /* 0x00007600ff0977ac */ /* 0x000e240008000800 */
[----:B------:R1:W2:Y:S04]  /*24d80*/  @P0 LDG.E.U8 R59, desc[UR42][R16.64] ;  /* 0x0000002a103b0981 */ /* 0x0002a8000c1e1100 */
[----:B------:R0:W-:Y:S01]  /*24d90*/  STL [R1+0x8c4], R3 ;  /* 0x0008c40301007387 */ /* 0x0001e20000100800 */
[----:B-1----:R-:W-:-:S02]  /*24da0*/  @P0 IMAD.MOV.U32 R16, RZ, RZ, R4 ;  /* 0x000000ffff100224 */ /* 0x002fc400078e0004 */
[----:B------:R-:W-:Y:S01]  /*24db0*/  @P0 IMAD.MOV.U32 R17, RZ, RZ, R5 ;  /* 0x000000ffff110224 */ /* 0x000fe200078e0005 */
[----:B------:R-:W-:-:S04]  /*24dc0*/  LEA.HI.X.SX32 R4, R23, R6, 0x1, P6 ;  /* 0x0000000617047211 */ /* 0x000fc800030f0eff */
[----:B------:R1:W2:Y:S04]  /*24dd0*/  @P0 LDG.E.U8 R58, desc[UR42][R16.64] ;  /* 0x0000002a103a0981 */ /* 0x0002a8000c1e1100 */
[----:B------:R-:W-:Y:S01]  /*24de0*/  STL [R1+0x8c0], R4 ;  /* 0x0008c00401007387 */ /* 0x000fe20000100800 */
[----:B-1----:R-:W-:Y:S02]  /*24df0*/  @P0 IMAD.MOV.U32 R16, RZ, RZ, R3 ;  /* 0x000000ffff100224 */ /* 0x002fe400078e0003 */
[----:B------:R-:W-:-:S05]  /*24e00*/  @P0 IMAD.MOV.U32 R17, RZ, RZ, R4 ;  /* 0x000000ffff110224 */ /* 0x000fca00078e0004 */
[----:B------:R1:W2:Y:S01]  /*24e10*/  @P0 LDG.E.U8 R57, desc[UR42][R16.64] ;  /* 0x0000002a10390981 */ /* 0x0002a2000c1e1100 */
[----:B------:R-:W-:Y:S02]  /*24e20*/  PRMT R55, RZ, 0x7610, R55 ;  /* 0x00007610ff377816 */ /* 0x000fe40000000037 */
[----:B------:R-:W-:Y:S02]  /*24e30*/  PRMT R54, RZ, 0x7610, R54 ;  /* 0x00007610ff367816 */ /* 0x000fe40000000036 */
[----:B---3--:R-:W-:Y:S02]  /*24e40*/  SEL R15, R20, R2, !P4 ;  /* 0x00000002140f7207 */ /* 0x008fe40006000000 */
[----:B------:R-:W-:-:S03]  /*24e50*/  IADD3 R2, P6, PT, R18, R7, RZ ;  /* 0x0000000712027210 */ /* 0x000fc60007fde0ff */
[----:B------:R-:W-:Y:S01]  /*24e60*/  IMAD R19, R15, UR10, RZ ;  /* 0x0000000a0f137c24 */ /* 0x000fe2000f8e02ff */
[----:B0-----:R-:W-:Y:S01]  /*24e70*/  LEA.HI.X.SX32 R3, R18, R6, 0x1, P6 ;  /* 0x0000000612037211 */ /* 0x001fe200030f0eff */
[----:B------:R0:W-:Y:S01]  /*24e80*/  STL [R1+0x8cc], R2 ;  /* 0x0008cc0201007387 */ /* 0x0001e20000100800 */
[C---:B----4-:R-:W-:Y:S01]  /*24e90*/  SEL R18, R20.reuse, R0, !P4 ;  /* 0x0000000014127207 */ /* 0x050fe20006000000 */
[----:B-1----:R-:W-:Y:S01]  /*24ea0*/  @P0 IMAD.MOV.U32 R16, RZ, RZ, R2 ;  /* 0x000000ffff100224 */ /* 0x002fe200078e0002 */
[C---:B------:R-:W-:Y:S01]  /*24eb0*/  IADD3 R0, P6, PT, R19.reuse, R7, RZ ;  /* 0x0000000713007210 */ /* 0x040fe20007fde0ff */
[----:B------:R-:W-:Y:S01]  /*24ec0*/  @P0 IMAD.MOV.U32 R17, RZ, RZ, R3 ;  /* 0x000000ffff110224 */ /* 0x000fe200078e0003 */
[----:B------:R-:W-:Y:S01]  /*24ed0*/  SEL R15, R20, R24, !P4 ;  /* 0x00000018140f7207 */ /* 0x000fe20006000000 */
[----:B------:R-:W-:Y:S01]  /*24ee0*/  IMAD R23, R18, UR4, RZ ;  /* 0x0000000412177c24 */ /* 0x000fe2000f8e02ff */
[----:B------:R1:W-:Y:S04]  /*24ef0*/  STL [R1+0x8c8], R3 ;  /* 0x0008c80301007387 */ /* 0x0003e80000100800 */
[----:B------:R3:W4:Y:S01]  /*24f00*/  @P0 LDG.E.U8 R56, desc[UR42][R16.64] ;  /* 0x0000002a10380981 */ /* 0x000722000c1e1100 */
[----:B------:R-:W2:Y:S01]  /*24f10*/  LDCU UR10, c[0x0][0x3b0] ;  /* 0x00007600ff0a77ac */ /* 0x000ea20008000800 */
[----:B0-----:R-:W-:-:S02]  /*24f20*/  LEA.HI.X.SX32 R2, R19, R6, 0x1, P6 ;  /* 0x0000000613027211 */ /* 0x001fc400030f0eff */
[----:B------:R0:W-:Y:S01]  /*24f30*/  STL [R1+0x8e4], R0 ;  /* 0x0008e40001007387 */ /* 0x0001e20000100800 */
[----:B------:R-:W2:Y:S01]  /*24f40*/  LDCU UR4, c[0x0][0x3b0] ;  /* 0x00007600ff0477ac */ /* 0x000ea20008000800 */
[----:B-1----:R-:W-:Y:S01]  /*24f50*/  IADD3 R3, P6, PT, R23, R7, RZ ;  /* 0x0000000717037210 */ /* 0x002fe20007fde0ff */
[----:B---3--:R-:W-:Y:S02]  /*24f60*/  @P0 IMAD.MOV.U32 R16, RZ, RZ, R0 ;  /* 0x000000ffff100224 */ /* 0x008fe400078e0000 */
[----:B------:R-:W-:Y:S01]  /*24f70*/  @P0 IMAD.MOV.U32 R17, RZ, RZ, R2 ;  /* 0x000000ffff110224 */ /* 0x000fe200078e0002 */
[----:B------:R1:W-:Y:S04]  /*24f80*/  STL [R1+0x8e0], R2 ;  /* 0x0008e00201007387 */ /* 0x0003e80000100800 */
[----:B------:R-:W-:Y:S04]  /*24f90*/  STL [R1+0x8ec], R3 ;  /* 0x0008ec0301007387 */ /* 0x000fe80000100800 */
[----:B0-----:R-:W3:Y:S04]  /*24fa0*/  LDL.LU R0, [R1+0xe08] ;  /* 0x000e080001007983 */ /* 0x001ee80000300800 */
[----:B------:R0:W3:Y:S01]  /*24fb0*/  @P0 LDG.E.U8 R55, desc[UR42][R16.64] ;  /* 0x0000002a10370981 */ /* 0x0000e2000c1e1100 */
[----:B------:R-:W-:Y:S01]  /*24fc0*/  IMAD R19, R15, UR9, RZ ;  /* 0x000000090f137c24 */ /* 0x000fe2000f8e02ff */
[----:B--2---:R-:W-:-:S02]  /*24fd0*/  SEL R18, R20, R22, !P4 ;  /* 0x0000001614127207 */ /* 0x004fc40006000000 */
[----:B-1----:R-:W2:Y:S01]  /*24fe0*/  LDL.LU R2, [R1+0xe0c] ;  /* 0x000e0c0001027983 */ /* 0x002ea20000300800 */
[----:B0-----:R-:W-:Y:S02]  /*24ff0*/  LEA.HI.X.SX32 R16, R23, R6, 0x1, P6 ;  /* 0x0000000617107211 */ /* 0x001fe400030f0eff */
[----:B------:R-:W-:Y:S01]  /*25000*/  SEL R15, R20, R10, !P4 ;  /* 0x0000000a140f7207 */ /* 0x000fe20006000000 */
[----:B------:R-:W2:Y:S01]  /*25010*/  LDL.LU R23, [R1+0xe34] ;  /* 0x000e340001177983 */ /* 0x000ea20000300800 */
[C---:B------:R-:W-:Y:S01]  /*25020*/  IADD3 R4, P6, PT, R19.reuse, R7, RZ ;  /* 0x0000000713047210 */ /* 0x040fe20007fde0ff */
[----:B------:R-:W-:Y:S02]  /*25030*/  IMAD R18, R18, UR11, RZ ;  /* 0x0000000b12127c24 */ /* 0x000fe4000f8e02ff */
[----:B------:R0:W-:Y:S01]  /*25040*/  STL [R1+0x8e8], R16 ;  /* 0x0008e81001007387 */ /* 0x0001e20000100800 */
[----:B------:R-:W-:Y:S01]  /*25050*/  @P0 IMAD.MOV.U32 R17, RZ, RZ, R16 ;  /* 0x000000ffff110224 */ /* 0x000fe200078e0010 */
[----:B------:R-:W-:-:S02]  /*25060*/  LEA.HI.X.SX32 R10, R19, R6, 0x1, P6 ;  /* 0x00000006130a7211 */ /* 0x000fc400030f0eff */
[----:B------:R-:W-:Y:S01]  /*25070*/  STL [R1+0x8f4], R4 ;  /* 0x0008f40401007387 */ /* 0x000fe20000100800 */
[----:B------:R-:W-:Y:S01]  /*25080*/  IADD3 R5, P6, PT, R18, R7, RZ ;  /* 0x0000000712057210 */ /* 0x000fe20007fde0ff */
[----:B------:R-:W-:Y:S01]  /*25090*/  IMAD R15, R15, UR10, RZ ;  /* 0x0000000a0f0f7c24 */ /* 0x000fe2000f8e02ff */
[----:B------:R-:W-:Y:S01]  /*250a0*/  PRMT R53, RZ, 0x7610, R53 ;  /* 0x00007610ff357816 */ /* 0x000fe20000000035 */
[----:B------:R1:W-:Y:S04]  /*250b0*/  STL [R1+0x8f0], R10 ;  /* 0x0008f00a01007387 */ /* 0x0003e80000100800 */
[----:B------:R-:W4:Y:S01]  /*250c0*/  LDL.LU R24, [R1+0xdf8] ;  /* 0x000df80001187983 */ /* 0x000f220000300800 */
[----:B0-----:R-:W-:-:S03]  /*250d0*/  @P0 IMAD.MOV.U32 R16, RZ, RZ, R3 ;  /* 0x000000ffff100224 */ /* 0x001fc600078e0003 */
[----:B------:R-:W-:Y:S04]  /*250e0*/  STL [R1+0x8fc], R5 ;  /* 0x0008fc0501007387 */ /* 0x000fe80000100800 */
[----:B------:R-:W4:Y:S04]  /*250f0*/  LDL.LU R22, [R1+0xe00] ;  /* 0x000e000001167983 */ /* 0x000f280000300800 */
[----:B------:R0:W4:Y:S01]  /*25100*/  @P0 LDG.E.U8 R54, desc[UR42][R16.64] ;  /* 0x0000002a10360981 */ /* 0x000122000c1e1100 */
[----:B------:R-:W-:Y:S01]  /*25110*/  LEA.HI.X.SX32 R18, R18, R6, 0x1, P6 ;  /* 0x0000000612127211 */ /* 0x000fe200030f0eff */
[----:B------:R-:W2:Y:S01]  /*25120*/  LDCU UR9, c[0x0][0x3b0] ;  /* 0x00007600ff0977ac */ /* 0x000ea20008000800 */
[----:B------:R-:W-:Y:S01]  /*25130*/  PRMT R52, RZ, 0x7610, R52 ;  /* 0x00007610ff347816 */ /* 0x000fe20000000034 */
[----:B------:R-:W2:Y:S01]  /*25140*/  LDCU UR10, c[0x0][0x3b0] ;  /* 0x00007600ff0a77ac */ /* 0x000ea20008000800 */
[----:B------:R-:W2:Y:S01]  /*25150*/  LDCU UR11, c[0x0][0x3b0] ;  /* 0x00007600ff0b77ac */ /* 0x000ea20008000800 */
[----:B0-----:R-:W-:-:S02]  /*25160*/  @P0 IMAD.MOV.U32 R17, RZ, RZ, R10 ;  /* 0x000000ffff110224 */ /* 0x001fc400078e000a */
[----:B-1----:R-:W4:Y:S01]  /*25170*/  LDL.LU R10, [R1+0xdf4] ;  /* 0x000df400010a7983 */ /* 0x002f220000300800 */
[----:B------:R-:W-:Y:S01]  /*25180*/  IADD3 R3, P6, PT, R15, R7, RZ ;  /* 0x000000070f037210 */ /* 0x000fe20007fde0ff */
[----:B------:R-:W-:-:S03]  /*25190*/  @P0 IMAD.MOV.U32 R16, RZ, RZ, R4 ;  /* 0x000000ffff100224 */ /* 0x000fc600078e0004 */
[----:B------:R-:W-:Y:S02]  /*251a0*/  LEA.HI.X.SX32 R4, R15, R6, 0x1, P6 ;  /* 0x000000060f047211 */ /* 0x000fe400030f0eff */
[----:B------:R-:W-:Y:S01]  /*251b0*/  ISETP.GT.U32.AND P6, PT, R8, R11, PT ;  /* 0x0000000b0800720c */ /* 0x000fe20003fc4070 */
[----:B------:R0:W4:Y:S04]  /*251c0*/  @P0 LDG.E.U8 R53, desc[UR42][R16.64] ;  /* 0x0000002a10350981 */ /* 0x000128000c1e1100 */
[----:B------:R1:W-:Y:S01]  /*251d0*/  STL [R1+0x8f8], R18 ;  /* 0x0008f81201007387 */ /* 0x0003e20000100800 */
[----:B------:R-:W-:Y:S01]  /*251e0*/  PRMT R51, RZ, 0x7610, R51 ;  /* 0x00007610ff337816 */ /* 0x000fe20000000033 */
[----:B0-----:R-:W-:Y:S02]  /*251f0*/  @P0 IMAD.MOV.U32 R16, RZ, RZ, R5 ;  /* 0x000000ffff100224 */ /* 0x001fe400078e0005 */
[----:B------:R-:W-:-:S05]  /*25200*/  @P0 IMAD.MOV.U32 R17, RZ, RZ, R18 ;  /* 0x000000ffff110224 */ /* 0x000fca00078e0012 */
[----:B------:R0:W4:Y:S01]  /*25210*/  @P0 LDG.E.U8 R52, desc[UR42][R16.64] ;  /* 0x0000002a10340981 */ /* 0x000122000c1e1100 */
[----:B------:R-:W-:Y:S02]  /*25220*/  @!P6 IMAD.IADD R11, R11, 0x1, -R8 ;  /* 0x000000010b0be824 */ /* 0x000fe400078e0a08 */
[----:B0-----:R-:W-:Y:S02]  /*25230*/  @P0 IMAD.MOV.U32 R16, RZ, RZ, R3 ;  /* 0x000000ffff100224 */ /* 0x001fe400078e0003 */
[----:B------:R-:W-:Y:S01]  /*25240*/  @P0 IMAD.MOV.U32 R17, RZ, RZ, R4 ;  /* 0x000000ffff110224 */ /* 0x000fe200078e0004 */
[----:B------:R0:W-:Y:S04]  /*25250*/  STL [R1+0x904], R3 ;  /* 0x0009040301007387 */ /* 0x0001e80000100800 */
[----:B------:R0:W4:Y:S04]  /*25260*/  @P0 LDG.E.U8 R51, desc[UR42][R16.64] ;  /* 0x0000002a10330981 */ /* 0x000128000c1e1100 */
[----:B------:R-:W-:Y:S01]  /*25270*/  STL [R1+0x900], R4 ;  /* 0x0009000401007387 */ /* 0x000fe20000100800 */
[----:B------:R-:W-:-:S02]  /*25280*/  PRMT R50, RZ, 0x7610, R50 ;  /* 0x00007610ff327816 */ /* 0x000fc40000000032 */
[----:B------:R-:W-:Y:S02]  /*25290*/  PRMT R49, RZ, 0x7610, R49 ;  /* 0x00007610ff317816 */ /* 0x000fe40000000031 */
[----:B------:R-:W-:Y:S02]  /*252a0*/  PRMT R48, RZ, 0x7610, R48 ;  /* 0x00007610ff307816 */ /* 0x000fe40000000030 */
[----:B------:R-:W-:Y:S02]  /*252b0*/  PRMT R47, RZ, 0x7610, R47 ;  /* 0x00007610ff2f7816 */ /* 0x000fe4000000002f */
[----:B--2---:R-:W-:-:S05]  /*252c0*/  SEL R15, R20, R23, !P4 ;  /* 0x00000017140f7207 */ /* 0x004fca0006000000 */
[----:B-1----:R-:W-:Y:S01]  /*252d0*/  IMAD R18, R15, UR4, RZ ;  /* 0x000000040f127c24 */ /* 0x002fe2000f8e02ff */
[C---:B---3--:R-:W-:Y:S01]  /*252e0*/  SEL R15, R20.reuse, R0, !P4 ;  /* 0x00000000140f7207 */ /* 0x048fe20006000000 */
[----:B------:R-:W1:Y:S01]  /*252f0*/  LDCU UR4, c[0x0][0x3b0] ;  /* 0x00007600ff0477ac */ /* 0x000e620008000800 */
[----:B0-----:R-:W-:Y:S02]  /*25300*/  SEL R16, R20, R2, !P4 ;  /* 0x0000000214107207 */ /* 0x001fe40006000000 */
[----:B------:R-:W-:Y:S01]  /*25310*/  IADD3 R0, P6, PT, R18, R7, RZ ;  /* 0x0000000712007210 */ /* 0x000fe20007fde0ff */
[----:B------:R-:W-:Y:S01]  /*25320*/  IMAD R19, R15, UR9, RZ ;  /* 0x000000090f137c24 */ /* 0x000fe2000f8e02ff */
[----:B------:R-:W0:Y:S01]  /*25330*/  LDCU UR9, c[0x0][0x3b0] ;  /* 0x00007600ff0977ac */ /* 0x000e220008000800 */
[----:B------:R-:W-:Y:S01]  /*25340*/  IMAD R23, R16, UR10, RZ ;  /* 0x0000000a10177c24 */ /* 0x000fe2000f8e02ff */
[----:B------:R-:W-:Y:S02]  /*25350*/  LEA.HI.X.SX32 R3, R18, R6, 0x1, P6 ;  /* 0x0000000612037211 */ /* 0x000fe400030f0eff */
[----:B----4-:R-:W-:-:S02]  /*25360*/  SEL R18, R20, R24, !P4 ;  /* 0x0000001814127207 */ /* 0x010fc40006000000 */
[C---:B------:R-:W-:Y:S01]  /*25370*/  IADD3 R2, P6, PT, R19.reuse, R7, RZ ;  /* 0x0000000713027210 */ /* 0x040fe20007fde0ff */
[----:B------:R-:W-:Y:S04]  /*25380*/  STL [R1+0x90c], R0 ;  /* 0x00090c0001007387 */ /* 0x000fe80000100800 */
[----:B------:R2:W-:Y:S01]  /*25390*/  STL [R1+0x908], R3 ;  /* 0x0009080301007387 */ /* 0x0005e20000100800 */
[----:B------:R-:W-:Y:S01]  /*253a0*/  @P0 IMAD.MOV.U32 R17, RZ, RZ, R3 ;  /* 0x000000ffff110224 */ /* 0x000fe200078e0003 */
[----:B------:R-:W-:Y:S02]  /*253b0*/  LEA.HI.X.SX32 R5, R19, R6, 0x1, P6 ;  /* 0x0000000613057211 */ /* 0x000fe400030f0eff */
[----:B------:R-:W-:Y:S01]  /*253c0*/  SEL R15, R20, R22, !P4 ;  /* 0x00000016140f7207 */ /* 0x000fe20006000000 */
[----:B------:R-:W-:-:S02]  /*253d0*/  IMAD R24, R18, UR11, RZ ;  /* 0x0000000b12187c24 */ /* 0x000fc4000f8e02ff */
[----:B------:R-:W-:Y:S01]  /*253e0*/  @P0 IMAD.MOV.U32 R16, RZ, RZ, R0 ;  /* 0x000000ffff100224 */ /* 0x000fe200078e0000 */
[----:B------:R3:W-:Y:S01]  /*253f0*/  STL [R1+0x924], R2 ;  /* 0x0009240201007387 */ /* 0x0007e20000100800 */
[----:B------:R-:W-:Y:S01]  /*25400*/  PRMT R46, RZ, 0x7610, R46 ;  /* 0x00007610ff2e7816 */ /* 0x000fe2000000002e */
[----:B------:R-:W4:Y:S01]  /*25410*/  LDCU UR10, c[0x0][0x3b0] ;  /* 0x00007600ff0a77ac */ /* 0x000f220008000800 */
[-C--:B--2---:R-:W-:Y:S02]  /*25420*/  IADD3 R3, P6, PT, R23, R7.reuse, RZ ;  /* 0x0000000717037210 */ /* 0x084fe40007fde0ff */
[----:B------:R-:W-:Y:S01]  /*25430*/  SEL R18, R20, R10, !P4 ;  /* 0x0000000a14127207 */ /* 0x000fe20006000000 */
[----:B-1----:R-:W-:Y:S01]  /*25440*/  IMAD R15, R15, UR4, RZ ;  /* 0x000000040f0f7c24 */ /* 0x002fe2000f8e02ff */
[----:B------:R1:W2:Y:S01]  /*25450*/  @P0 LDG.E.U8 R50, desc[UR42][R16.64] ;  /* 0x0000002a10320981 */ /* 0x0002a2000c1e1100 */
[----:B------:R-:W-:Y:S02]  /*25460*/  LEA.HI.X.SX32 R4, R23, R6, 0x1, P6 ;  /* 0x0000000617047211 */ /* 0x000fe400030f0eff */
[----:B------:R-:W-:Y:S01]  /*25470*/  IADD3 R0, P6, PT, R24, R7, RZ ;  /* 0x0000000718007210 */ /* 0x000fe20007fde0ff */
[----:B------:R-:W-:Y:S01]  /*25480*/  STL [R1+0x920], R5 ;  /* 0x0009200501007387 */ /* 0x000fe20000100800 */
[----:B------:R-:W-:-:S03]  /*25490*/  IMAD R18, R18, UR12, RZ ;  /* 0x0000000c12127c24 */ /* 0x000fc6000f8e02ff */
[----:B------:R-:W2:Y:S01]  /*254a0*/  LDL.LU R19, [R1+0xdec] ;  /* 0x000dec0001137983 */ /* 0x000ea20000300800 */
[-C--:B------:R-:W-:Y:S02]  /*254b0*/  LEA.HI.X.SX32 R22, R24, R6.reuse, 0x1, P6 ;  /* 0x0000000618167211 */ /* 0x080fe400030f0eff */
[C---:B------:R-:W-:Y:S01]  /*254c0*/  IADD3 R10, P6, PT, R15.reuse, R7, RZ ;  /* 0x000000070f0a7210 */ /* 0x040fe20007fde0ff */
[----:B------:R-:W0:Y:S01]  /*254d0*/  LDCU UR4, c[0x0][0x3b0] ;  /* 0x00007600ff0477ac */ /* 0x000e220008000800 */
[----:B------:R-:W-:Y:S01]  /*254e0*/  PRMT R45, RZ, 0x7610, R45 ;  /* 0x00007610ff2d7816 */ /* 0x000fe2000000002d */
[----:B-1----:R-:W-:Y:S02]  /*254f0*/  @P0 IMAD.MOV.U32 R16, RZ, RZ, R2 ;  /* 0x000000ffff100224 */ /* 0x002fe400078e0002 */
[----:B------:R-:W-:Y:S01]  /*25500*/  @P0 IMAD.MOV.U32 R17, RZ, RZ, R5 ;  /* 0x000000ffff110224 */ /* 0x000fe200078e0005 */
[----:B------:R1:W-:Y:S04]  /*25510*/  STL [R1+0x92c], R3 ;  /* 0x00092c0301007387 */ /* 0x0003e80000100800 */
[----:B---3--:R-:W3:Y:S04]  /*25520*/  LDL.LU R2, [R1+0x948] ;  /* 0x0009480001027983 */ /* 0x008ee80000300800 */
[----:B------:R0:W-:Y:S01]  /*25530*/  STL [R1+0x928], R4 ;  /* 0x0009280401007387 */ /* 0x0001e20000100800 */
[----:B------:R-:W-:-:S03]  /*25540*/  LEA.HI.X.SX32 R15, R15, R6, 0x1, P6 ;  /* 0x000000060f0f7211 */ /* 0x000fc600030f0eff */
[----:B------:R0:W4:Y:S04]  /*25550*/  @P0 LDG.E.U8 R49, desc[UR42][R16.64] ;  /* 0x0000002a10310981 */ /* 0x000128000c1e1100 */
[----:B------:R-:W-:Y:S04]  /*25560*/  STL [R1+0x934], R0 ;  /* 0x0009340001007387 */ /* 0x000fe80000100800 */
[----:B------:R1:W-:Y:S01]  /*25570*/  STL [R1+0x930], R22 ;  /* 0x0009301601007387 */ /* 0x0003e20000100800 */
[----:B------:R-:W2:Y:S01]  /*25580*/  LDCU UR11, c[0x0][0x3b0] ;  /* 0x00007600ff0b77ac */ /* 0x000ea20008000800 */
[----:B0-----:R-:W-:Y:S01]  /*25590*/  @P0 IMAD.MOV.U32 R16, RZ, RZ, R3 ;  /* 0x000000ffff100224 */ /* 0x001fe200078e0003 */
[----:B-1----:R-:W-:Y:S01]  /*255a0*/  IADD3 R3, P6, PT, R18, R7, RZ ;  /* 0x0000000712037210 */ /* 0x002fe20007fde0ff */
[----:B------:R-:W-:-:S02]  /*255b0*/  @P0 IMAD.MOV.U32 R17, RZ, RZ, R4 ;  /* 0x000000ffff110224 */ /* 0x000fc400078e0004 */
[----:B------:R-:W4:Y:S04]  /*255c0*/  LDL.LU R4, [R1+0x960] ;  /* 0x0009600001047983 */ /* 0x000f280000300800 */
[----:B------:R0:W-:Y:S04]  /*255d0*/  STL [R1+0x93c], R10 ;  /* 0x00093c0a01007387 */ /* 0x0001e80000100800 */
[----:B------:R2:W-:Y:S04]  /*255e0*/  STL [R1+0x938], R15 ;  /* 0x0009380f01007387 */ /* 0x0005e80000100800 */
[----:B------:R1:W-:Y:S01]  /*255f0*/  STL [R1+0x944], R3 ;  /* 0x0009440301007387 */ /* 0x0003e20000100800 */
[----:B------:R-:W-:-:S03]  /*25600*/  LEA.HI.X.SX32 R5, R18, R6, 0x1, P6 ;  /* 0x0000000612057211 */ /* 0x000fc600030f0eff */
[----:B------:R0:W4:Y:S04]  /*25610*/  @P0 LDG.E.U8 R48, desc[UR42][R16.64] ;  /* 0x0000002a10300981 */ /* 0x000128000c1e1100 */
[----:B------:R-:W4:Y:S01]  /*25620*/  LDL.LU R18, [R1+0xdf0] ;  /* 0x000df00001127983 */ /* 0x000f220000300800 */
[----:B0-----:R-:W-:Y:S02]  /*25630*/  @P0 IMAD.MOV.U32 R17, RZ, RZ, R22 ;  /* 0x000000ffff110224 */ /* 0x001fe400078e0016 */
[----:B------:R-:W-:Y:S01]  /*25640*/  @P0 IMAD.MOV.U32 R16, RZ, RZ, R0 ;  /* 0x000000ffff100224 */ /* 0x000fe200078e0000 */
[----:B------:R-:W4:Y:S04]  /*25650*/  LDL.LU R22, [R1+0xec0] ;  /* 0x000ec00001167983 */ /* 0x000f280000300800 */
[----:B------:R-:W4:Y:S04]  /*25660*/  LDL.LU R0, [R1+0x968] ;  /* 0x0009680001007983 */ /* 0x000f280000300800 */
[----:B------:R0:W-:Y:S04]  /*25670*/  STL [R1+0x940], R5 ;  /* 0x0009400501007387 */ /* 0x0001e80000100800 */
[----:B------:R0:W4:Y:S02]  /*25680*/  @P0 LDG.E.U8 R47, desc[UR42][R16.64] ;  /* 0x0000002a102f0981 */ /* 0x000124000c1e1100 */
[----:B0-----:R-:W-:-:S02]  /*25690*/  @P0 IMAD.MOV.U32 R16, RZ, RZ, R10 ;  /* 0x000000ffff100224 */ /* 0x001fc400078e000a */
[----:B------:R-:W4:Y:S01]  /*256a0*/  LDL.LU R10, [R1+0xebc] ;  /* 0x000ebc00010a7983 */ /* 0x000f220000300800 */
[----:B------:R-:W-:Y:S01]  /*256b0*/  ISETP.GT.U32.AND P6, PT, R8, R11, PT ;  /* 0x0000000b0800720c */ /* 0x000fe20003fc4070 */
[----:B------:R-:W-:-:S05]  /*256c0*/  @P0 IMAD.MOV.U32 R17, RZ, RZ, R15 ;  /* 0x000000ffff110224 */ /* 0x000fca00078e000f */
[----:B------:R0:W4:Y:S02]  /*256d0*/  @P0 LDG.E.U8 R46, desc[UR42][R16.64] ;  /* 0x0000002a102e0981 */ /* 0x000124000c1e1100 */
[----:B0-----:R-:W-:Y:S02]  /*256e0*/  @P0 IMAD.MOV.U32 R16, RZ, RZ, R3 ;  /* 0x000000ffff100224 */ /* 0x001fe400078e0003 */
[----:B------:R-:W-:-:S03]  /*256f0*/  @P0 IMAD.MOV.U32 R17, RZ, RZ, R5 ;  /* 0x000000ffff110224 */ /* 0x000fc600078e0005 */
[----:B------:R-:W-:Y:S02]  /*25700*/  @!P6 IMAD.IADD R11, R11, 0x1, -R8 ;  /* 0x000000010b0be824 */ /* 0x000fe400078e0a08 */
[----:B------:R0:W4:Y:S01]  /*25710*/  @P0 LDG.E.U8 R45, desc[UR42][R16.64] ;  /* 0x0000002a102d0981 */ /* 0x000122000c1e1100 */
[----:B------:R-:W-:Y:S02]  /*25720*/  PRMT R44, RZ, 0x7610, R44 ;  /* 0x00007610ff2c7816 */ /* 0x000fe4000000002c */
[----:B------:R-:W-:Y:S02]  /*25730*/  PRMT R43, RZ, 0x7610, R43 ;  /* 0x00007610ff2b7816 */ /* 0x000fe4000000002b */
[----:B------:R-:W-:Y:S02]  /*25740*/  PRMT R42, RZ, 0x7610, R42 ;  /* 0x00007610ff2a7816 */ /* 0x000fe4000000002a */
[----:B------:R-:W-:Y:S02]  /*25750*/  SEL R21, R20, R21, !P4 ;  /* 0x0000001514157207 */ /* 0x000fe40006000000 */
[----:B------:R-:W-:Y:S01]  /*25760*/  PRMT R41, RZ, 0x7610, R41 ;  /* 0x00007610ff297816 */ /* 0x000fe20000000029 */
[----:B------:R-:W-:Y:S01]  /*25770*/  @!P2 IMAD.MOV R12, RZ, RZ, -R12 ;  /* 0x000000ffff0ca224 */ /* 0x000fe200078e0a0c */
[----:B------:R-:W-:-:S02]  /*25780*/  PRMT R40, RZ, 0x7610, R40 ;  /* 0x00007610ff287816 */ /* 0x000fc40000000028 */
[C---:B------:R-:W-:Y:S01]  /*25790*/  SEL R89, R20.reuse, R89, !P4 ;  /* 0x0000005914597207 */ /* 0x040fe20006000000 */
[----:B------:R-:W-:Y:S01]  /*257a0*/  @!P5 IMAD.MOV R11, RZ, RZ, -R11 ;  /* 0x000000ffff0bd224 */ /* 0x000fe200078e0a0b */
[----:B------:R-:W-:Y:S02]  /*257b0*/  ISETP.GE.AND P3, PT, R25, RZ, PT ;  /* 0x000000ff1900720c */ /* 0x000fe40003f66270 */
[----:B------:R-:W-:Y:S02]  /*257c0*/  PRMT R39, RZ, 0x7610, R39 ;  /* 0x00007610ff277816 */ /* 0x000fe40000000027 */
[C---:B------:R-:W-:Y:S02]  /*257d0*/  SEL R12, R20.reuse, R12, !P4 ;  /* 0x0000000c140c7207 */ /* 0x040fe40006000000 */
[----:B------:R-:W-:Y:S02]  /*257e0*/  SEL R11, R20, R11, !P4 ;  /* 0x0000000b140b7207 */ /* 0x000fe40006000000 */
[----:B------:R-:W-:-:S02]  /*257f0*/  PRMT R38, RZ, 0x7610, R38 ;  /* 0x00007610ff267816 */ /* 0x000fc40000000026 */
[----:B------:R-:W-:Y:S02]  /*25800*/  PRMT R37, RZ, 0x7610, R37 ;  /* 0x00007610ff257816 */ /* 0x000fe40000000025 */
[----:B------:R-:W-:Y:S02]  /*25810*/  PRMT R36, RZ, 0x7610, R36 ;  /* 0x00007610ff247816 */ /* 0x000fe40000000024 */
[----:B------:R-:W-:Y:S02]  /*25820*/  PRMT R35, RZ, 0x7610, R35 ;  /* 0x00007610ff237816 */ /* 0x000fe40000000023 */
[----:B------:R-:W-:Y:S02]  /*25830*/  PRMT R34, RZ, 0x7610, R34 ;  /* 0x00007610ff227816 */ /* 0x000fe40000000022 */
[----:B------:R-:W-:Y:S02]  /*25840*/  PRMT R33, RZ, 0x7610, R33 ;  /* 0x00007610ff217816 */ /* 0x000fe40000000021 */
[----:B------:R-:W-:-:S02]  /*25850*/  PRMT R32, RZ, 0x7610, R32 ;  /* 0x00007610ff207816 */ /* 0x000fc40000000020 */
[----:B--2---:R-:W-:-:S05]  /*25860*/  SEL R15, R20, R19, !P4 ;  /* 0x00000013140f7207 */ /* 0x004fca0006000000 */
[----:B0-----:R-:W-:Y:S01]  /*25870*/  IMAD R16, R15, UR9, RZ ;  /* 0x000000090f107c24 */ /* 0x001fe2000f8e02ff */
[----:B------:R-:W0:Y:S01]  /*25880*/  LDCU UR9, c[0x0][0x3b0] ;  /* 0x00007600ff0977ac */ /* 0x000e220008000800 */
[----:B---3--:R-:W-:-:S05]  /*25890*/  SEL R15, R20, R2, !P4 ;  /* 0x00000002140f7207 */ /* 0x008fca0006000000 */
[----:B----4-:R-:W-:Y:S01]  /*258a0*/  IMAD R19, R15, UR10, RZ ;  /* 0x0000000a0f137c24 */ /* 0x010fe2000f8e02ff */
[----:B------:R-:W2:Y:S01]  /*258b0*/  LDCU UR10, c[0x0][0x3b0] ;  /* 0x00007600ff0a77ac */ /* 0x000ea20008000800 */
[----:B------:R-:W-:-:S05]  /*258c0*/  SEL R18, R20, R18, !P4 ;  /* 0x0000001214127207 */ /* 0x000fca0006000000 */
[----:B------:R-:W-:Y:S01]  /*258d0*/  IMAD R18, R18, UR4, RZ ;  /* 0x0000000412127c24 */ /* 0x000fe2000f8e02ff */
[----:B------:R-:W3:Y:S04]  /*258e0*/  LDCU UR4, c[0x0][0x3b0] ;  /* 0x00007600ff0477ac */ /* 0x000ee80008000800 */
[----:B-1----:R-:W-:-:S04]  /*258f0*/  IADD3 R3, P6, PT, R18, R7, RZ ;  /* 0x0000000712037210 */ /* 0x002fc80007fde0ff */
[----:B------:R-:W-:Y:S02]  /*25900*/  LEA.HI.X.SX32 R5, R18, R6, 0x1, P6 ;  /* 0x0000000612057211 */ /* 0x000fe400030f0eff */
[----:B------:R-:W-:Y:S02]  /*25910*/  IADD3 R2, P6, PT, R16, R7, RZ ;  /* 0x0000000710027210 */ /* 0x000fe40007fde0ff */
[----:B------:R-:W-:Y:S02]  /*25920*/  SEL R18, R20, R4, !P4 ;  /* 0x0000000414127207 */ /* 0x000fe40006000000 */
[----:B------:R-:W-:Y:S01]  /*25930*/  LEA.HI.X.SX32 R4, R16, R6, 0x1, P6 ;  /* 0x0000000610047211 */ /* 0x000fe200030f0eff */
[----:B------:R-:W-:Y:S02]  /*25940*/  @P0 IMAD.MOV.U32 R16, RZ, RZ, R3 ;  /* 0x000000ffff100224 */ /* 0x000fe400078e0003 */
[----:B------:R-:W-:Y:S01]  /*25950*/  @P0 IMAD.MOV.U32 R17, RZ, RZ, R5 ;  /* 0x000000ffff110224 */ /* 0x000fe200078e0005 */
[----:B------:R1:W-:Y:S04]  /*25960*/  STL [R1+0x94c], R3 ;  /* 0x00094c0301007387 */ /* 0x0003e80000100800 */
[----:B------:R-:W-:Y:S01]  /*25970*/  STL [R1+0x948], R5 ;  /* 0x0009480501007387 */ /* 0x000fe20000100800 */
[----:B------:R-:W-:Y:S01]  /*25980*/  IMAD R18, R18, UR11, RZ ;  /* 0x0000000b12127c24 */ /* 0x000fe2000f8e02ff */
[----:B------:R-:W-:-:S02]  /*25990*/  SEL R15, R20, R0, !P4 ;  /* 0x00000000140f7207 */ /* 0x000fc40006000000 */
[----:B------:R-:W-:Y:S04]  /*259a0*/  STL [R1+0x964], R2 ;  /* 0x0009640201007387 */ /* 0x000fe80000100800 */
[----:B------:R4:W2:Y:S04]  /*259b0*/  @P0 LDG.E.U8 R44, desc[UR42][R16.64] ;  /* 0x0000002a102c0981 */ /* 0x0008a8000c1e1100 */
[----:B------:R0:W-:Y:S01]  /*259c0*/  STL [R1+0x960], R4 ;  /* 0x0009600401007387 */ /* 0x0001e20000100800 */
[----:B-1----:R-:W-:Y:S02]  /*259d0*/  IADD3 R3, P6, PT, R19, R7, RZ ;  /* 0x0000000713037210 */ /* 0x002fe40007fde0ff */
[----:B------:R-:W-:Y:S01]  /*259e0*/  SEL R22, R20, R22, !P4 ;  /* 0x0000001614167207 */ /* 0x000fe20006000000 */
[----:B---3--:R-:W-:Y:S01]  /*259f0*/  IMAD R15, R15, UR4, RZ ;  /* 0x000000040f0f7c24 */ /* 0x008fe2000f8e02ff */
[----:B------:R-:W1:Y:S01]  /*25a00*/  LDCU UR4, c[0x0][0x3b0] ;  /* 0x00007600ff0477ac */ /* 0x000e620008000800 */
[----:B------:R-:W3:Y:S01]  /*25a10*/  LDCU UR11, c[0x0][0x3b0] ;  /* 0x00007600ff0b77ac */ /* 0x000ee20008000800 */
[----:B----4-:R-:W-:-:S02]  /*25a20*/  @P0 IMAD.MOV.U32 R16, RZ, RZ, R2 ;  /* 0x000000ffff100224 */ /* 0x010fc400078e0002 */
[----:B------:R-:W-:Y:S01]  /*25a30*/  @P0 IMAD.MOV.U32 R17, RZ, RZ, R4 ;  /* 0x000000ffff110224 */ /* 0x000fe200078e0004 */
[-C--:B0-----:R-:W-:Y:S02]  /*25a40*/  LEA.HI.X.SX32 R4, R19, R6.reuse, 0x1, P6 ;  /* 0x0000000613047211 */ /* 0x081fe400030f0eff */
[----:B------:R-:W-:Y:S01]  /*25a50*/  IADD3 R0, P6, PT, R18, R7, RZ ;  /* 0x0000000712007210 */ /* 0x000fe20007fde0ff */
[----:B------:R0:W-:Y:S04]  /*25a60*/  STL [R1+0x96c], R3 ;  /* 0x00096c0301007387 */ /* 0x0001e80000100800 */
[----:B------:R4:W2:Y:S01]  /*25a70*/  @P0 LDG.E.U8 R43, desc[UR42][R16.64] ;  /* 0x0000002a102b0981 */ /* 0x0008a2000c1e1100 */
[----:B------:R-:W-:Y:S01]  /*25a80*/  IMAD R22, R22, UR9, RZ ;  /* 0x0000000916167c24 */ /* 0x000fe2000f8e02ff */
[----:B------:R-:W-:-:S02]  /*25a90*/  LEA.HI.X.SX32 R2, R18, R6, 0x1, P6 ;  /* 0x0000000612027211 */ /* 0x000fc400030f0eff */
[----:B------:R1:W-:Y:S04]  /*25aa0*/  STL [R1+0x968], R4 ;  /* 0x0009680401007387 */ /* 0x0003e80000100800 */
[----:B------:R2:W-:Y:S01]  /*25ab0*/  STL [R1+0x974], R0 ;  /* 0x0009740001007387 */ /* 0x0005e20000100800 */
[----:B----4-:R-:W-:Y:S02]  /*25ac0*/  @P0 IMAD.MOV.U32 R16, RZ, RZ, R3 ;  /* 0x000000ffff100224 */ /* 0x010fe400078e0003 */
[----:B------:R-:W-:Y:S01]  /*25ad0*/  @P0 IMAD.MOV.U32 R17, RZ, RZ, R4 ;  /* 0x000000ffff110224 */ /* 0x000fe200078e0004 */
[-C--:B0-----:R-:W-:Y:S01]  /*25ae0*/  IADD3 R3, P6, PT, R15, R7.reuse, RZ ;  /* 0x000000070f037210 */ /* 0x081fe20007fde0ff */
[----:B-1----:R-:W-:Y:S01]  /*25af0*/  IMAD R21, R21, UR4, RZ ;  /* 0x0000000415157c24 */ /* 0x002fe2000f8e02ff */
[----:B------:R0:W-:Y:S04]  /*25b00*/  STL [R1+0x970], R2 ;  /* 0x0009700201007387 */ /* 0x0001e80000100800 */
[----:B------:R1:W4:Y:S01]  /*25b10*/  @P0 LDG.E.U8 R42, desc[UR42][R16.64] ;  /* 0x0000002a102a0981 */ /* 0x000322000c1e1100 */
[----:B------:R-:W-:Y:S01]  /*25b20*/  LEA.HI.X.SX32 R4, R15, R6, 0x1, P6 ;  /* 0x000000060f047211 */ /* 0x000fe200030f0eff */
[----:B------:R-:W2:Y:S02]  /*25b30*/  LDCU UR9, c[0x0][0x3b0] ;  /* 0x00007600ff0977ac */ /* 0x000ea40008000800 */
[----:B--2---:R-:W-:Y:S01]  /*25b40*/  IMAD R12, R12, UR10, RZ ;  /* 0x0000000a0c0c7c24 */ /* 0x004fe2000f8e02ff */
[----:B------:R-:W2:Y:S01]  /*25b50*/  LDCU UR4, c[0x0][0x3b0] ;  /* 0x00007600ff0477ac */ /* 0x000ea20008000800 */
[----:B-1----:R-:W-:Y:S01]  /*25b60*/  @P0 IMAD.MOV.U32 R16, RZ, RZ, R0 ;  /* 0x000000ffff100224 */ /* 0x002fe200078e0000 */
[----:B------:R-:W-:Y:S01]  /*25b70*/  IADD3 R0, P6, PT, R22, R7, RZ ;  /* 0x0000000716007210 */ /* 0x000fe20007fde0ff */
[----:B------:R-:W-:-:S03]  /*25b80*/  @P0 IMAD.MOV.U32 R17, RZ, RZ, R2 ;  /* 0x000000ffff110224 */ /* 0x000fc600078e0002 */
[----:B0-----:R-:W-:Y:S02]  /*25b90*/  LEA.HI.X.SX32 R2, R22, R6, 0x1, P6 ;  /* 0x0000000616027211 */ /* 0x001fe400030f0eff */
[----:B------:R-:W-:Y:S01]  /*25ba0*/  ISETP.GT.U32.AND P6, PT, R8, R13, PT ;  /* 0x0000000d0800720c */ /* 0x000fe20003fc4070 */
[----:B------:R0:W4:Y:S04]  /*25bb0*/  @P0 LDG.E.U8 R41, desc[UR42][R16.64] ;  /* 0x0000002a10290981 */ /* 0x000128000c1e1100 */
[----:B------:R1:W-:Y:S04]  /*25bc0*/  STL [R1+0x97c], R3 ;  /* 0x00097c0301007387 */ /* 0x0003e80000100800 */
[----:B------:R3:W-:Y:S01]  /*25bd0*/  STL [R1+0x978], R4 ;  /* 0x0009780401007387 */ /* 0x0007e20000100800 */
[----:B0-----:R-:W-:Y:S01]  /*25be0*/  @P0 IMAD.MOV.U32 R16, RZ, RZ, R3 ;  /* 0x000000ffff100224 */ /* 0x001fe200078e0003 */
[----:B-1----:R-:W-:-:S02]  /*25bf0*/  IADD3 R3, P2, PT, R21, R7, RZ ;  /* 0x0000000715037210 */ /* 0x002fc40007f5e0ff */
[----:B------:R-:W-:Y:S02]  /*25c00*/  @!P6 IMAD.IADD R13, R13, 0x1, -R8 ;  /* 0x000000010d0de824 */ /* 0x000fe400078e0a08 */
[----:B------:R-:W-:Y:S01]  /*25c10*/  @P0 IMAD.MOV.U32 R17, RZ, RZ, R4 ;  /* 0x000000ffff110224 */ /* 0x000fe200078e0004 */
[----:B---3--:R-:W-:Y:S02]  /*25c20*/  LEA.HI.X.SX32 R4, R21, R6, 0x1, P2 ;  /* 0x0000000615047211 */ /* 0x008fe400010f0eff */
[----:B------:R-:W-:Y:S02]  /*25c30*/  ISETP.GT.U32.AND P2, PT, R8, R13, PT ;  /* 0x0000000d0800720c */ /* 0x000fe40003f44070 */
[----:B------:R0:W3:Y:S01]  /*25c40*/  @P0 LDG.E.U8 R40, desc[UR42][R16.64] ;  /* 0x0000002a10280981 */ /* 0x0000e2000c1e1100 */
[----:B------:R-:W-:-:S03]  /*25c50*/  IMAD R89, R89, UR9, RZ ;  /* 0x0000000959597c24 */ /* 0x000fc6000f8e02ff */
[----:B------:R1:W-:Y:S04]  /*25c60*/  STL [R1+0x984], R0 ;  /* 0x0009840001007387 */ /* 0x0003e80000100800 */
[----:B------:R1:W-:Y:S01]  /*25c70*/  STL [R1+0x980], R2 ;  /* 0x0009800201007387 */ /* 0x0003e20000100800 */
[----:B0-----:R-:W-:Y:S02]  /*25c80*/  @P0 IMAD.MOV.U32 R16, RZ, RZ, R0 ;  /* 0x000000ffff100224 */ /* 0x001fe400078e0000 */
[----:B------:R-:W-:Y:S02]  /*25c90*/  @P0 IMAD.MOV.U32 R17, RZ, RZ, R2 ;  /* 0x000000ffff110224 */ /* 0x000fe400078e0002 */
[----:B------:R-:W-:Y:S01]  /*25ca0*/  @!P2 IMAD.IADD R13, R13, 0x1, -R8 ;  /* 0x000000010d0da824 */ /* 0x000fe200078e0a08 */
[----:B-1----:R-:W-:-:S02]  /*25cb0*/  IADD3 R0, P5, PT, R89, R7, RZ ;  /* 0x0000000759007210 */ /* 0x002fc40007fbe0ff */
[----:B------:R-:W-:Y:S01]  /*25cc0*/  ISETP.GT.U32.AND P2, PT, R8, R14, PT ;  /* 0x0000000e0800720c */ /* 0x000fe20003f44070 */
[----:B------:R-:W-:Y:S01]  /*25cd0*/  IMAD R11, R11, UR11, RZ ;  /* 0x0000000b0b0b7c24 */ /* 0x000fe2000f8e02ff */
[----:B------:R0:W3:Y:S04]  /*25ce0*/  @P0 LDG.E.U8 R39, desc[UR42][R16.64] ;  /* 0x0000002a10270981 */ /* 0x0000e8000c1e1100 */
[----:B------:R1:W-:Y:S01]  /*25cf0*/  STL [R1+0x98c], R3 ;  /* 0x00098c0301007387 */ /* 0x0003e20000100800 */
[----:B------:R-:W-:-:S03]  /*25d00*/  LEA.HI.X.SX32 R2, R89, R6, 0x1, P5 ;  /* 0x0000000659027211 */ /* 0x000fc600028f0eff */
[----:B------:R-:W-:Y:S04]  /*25d10*/  STL [R1+0x9a4], R0 ;  /* 0x0009a40001007387 */ /* 0x000fe80000100800 */
[----:B------:R0:W-:Y:S01]  /*25d20*/  STL [R1+0x988], R4 ;  /* 0x0009880401007387 */ /* 0x0001e20000100800 */
[----:B------:R-:W-:Y:S02]  /*25d30*/  PRMT R31, RZ, 0x7610, R31 ;  /* 0x00007610ff1f7816 */ /* 0x000fe4000000001f */
[----:B------:R-:W-:Y:S02]  /*25d40*/  PRMT R30, RZ, 0x7610, R30 ;  /* 0x00007610ff1e7816 */ /* 0x000fe4000000001e */
[----:B------:R-:W-:Y:S02]  /*25d50*/  PRMT R29, RZ, 0x7610, R29 ;  /* 0x00007610ff1d7816 */ /* 0x000fe4000000001d */
[----:B------:R-:W-:-:S02]  /*25d60*/  PRMT R28, RZ, 0x7610, R28 ;  /* 0x00007610ff1c7816 */ /* 0x000fc4000000001c */
[----:B------:R-:W-:Y:S01]  /*25d70*/  PRMT R27, RZ, 0x7610, R27 ;  /* 0x00007610ff1b7816 */ /* 0x000fe2000000001b */
[----:B0-----:R-:W-:Y:S02]  /*25d80*/  @P0 IMAD.MOV.U32 R16, RZ, RZ, R3 ;  /* 0x000000ffff100224 */ /* 0x001fe400078e0003 */
[----:B------:R-:W-:Y:S01]  /*25d90*/  @P0 IMAD.MOV.U32 R17, RZ, RZ, R4 ;  /* 0x000000ffff110224 */ /* 0x000fe200078e0004 */
[C---:B-1----:R-:W-:Y:S01]  /*25da0*/  IADD3 R3, P5, PT, R12.reuse, R7, RZ ;  /* 0x000000070c037210 */ /* 0x042fe20007fbe0ff */
[----:B------:R-:W-:Y:S01]  /*25db0*/  @!P3 IMAD.MOV R13, RZ, RZ, -R13 ;  /* 0x000000ffff0db224 */ /* 0x000fe200078e0a0d */
[----:B------:R-:W-:Y:S02]  /*25dc0*/  PRMT R26, RZ, 0x7610, R26 ;  /* 0x00007610ff1a7816 */ /* 0x000fe4000000001a */
[----:B------:R-:W-:Y:S01]  /*25dd0*/  PRMT R25, RZ, 0x7610, R25 ;  /* 0x00007610ff197816 */ /* 0x000fe20000000019 */
[----:B------:R0:W3:Y:S01]  /*25de0*/  @P0 LDG.E.U8 R38, desc[UR42][R16.64] ;  /* 0x0000002a10260981 */ /* 0x0000e2000c1e1100 */
[----:B------:R-:W-:-:S02]  /*25df0*/  LEA.HI.X.SX32 R4, R12, R6, 0x1, P5 ;  /* 0x000000060c047211 */ /* 0x000fc400028f0eff */
[----:B------:R-:W-:Y:S01]  /*25e00*/  LOP3.LUT R12, R10, 0xe7, RZ, 0xfc, !PT ;  /* 0x000000e70a0c7812 */ /* 0x000fe200078efcff */
[----:B------:R1:W-:Y:S01]  /*25e10*/  STL [R1+0x9a0], R2 ;  /* 0x0009a00201007387 */ /* 0x0003e20000100800 */
[----:B------:R-:W-:Y:S01]  /*25e20*/  SEL R13, R20, R13, !P4 ;  /* 0x0000000d140d7207 */ /* 0x000fe20006000000 */
[----:B------:R-:W-:Y:S01]  /*25e30*/  @!P2 IMAD.IADD R14, R14, 0x1, -R8 ;  /* 0x000000010e0ea824 */ /* 0x000fe200078e0a08 */
[----:B------:R-:W-:Y:S02]  /*25e40*/  PRMT R24, RZ, 0x7610, R24 ;  /* 0x00007610ff187816 */ /* 0x000fe40000000018 */
[----:B------:R-:W-:Y:S02]  /*25e50*/  PRMT R23, RZ, 0x7610, R23 ;  /* 0x00007610ff177816 */ /* 0x000fe40000000017 */
[----:B------:R-:W-:Y:S02]  /*25e60*/  PRMT R22, RZ, 0x7610, R22 ;  /* 0x00007610ff167816 */ /* 0x000fe40000000016 */
[----:B------:R-:W-:Y:S01]  /*25e70*/  PRMT R21, RZ, 0x7610, R21 ;  /* 0x00007610ff157816 */ /* 0x000fe20000000015 */
[----:B0-----:R-:W-:Y:S01]  /*25e80*/  @P0 IMAD.MOV.U32 R16, RZ, RZ, R0 ;  /* 0x000000ffff100224 */ /* 0x001fe200078e0000 */
[----:B------:R-:W-:Y:S01]  /*25e90*/  IADD3 R0, P6, PT, R11, R7, RZ ;  /* 0x000000070b007210 */ /* 0x000fe20007fde0ff */
[----:B------:R-:W-:Y:S01]  /*25ea0*/  @P0 IMAD.MOV.U32 R17, RZ, RZ, R2 ;  /* 0x000000ffff110224 */ /* 0x000fe200078e0002 */
[----:B------:R-:W-:-:S02]  /*25eb0*/  PRMT R18, RZ, 0x7610, R18 ;  /* 0x00007610ff127816 */ /* 0x000fc40000000012 */
[----:B------:R-:W-:Y:S02]  /*25ec0*/  PRMT R19, RZ, 0x7610, R19 ;  /* 0x00007610ff137816 */ /* 0x000fe40000000013 */
[----:B-1----:R-:W-:Y:S02]  /*25ed0*/  LEA.HI.X.SX32 R2, R11, R6, 0x1, P6 ;  /* 0x000000060b027211 */ /* 0x002fe400030f0eff */
[----:B------:R-:W-:Y:S01]  /*25ee0*/  IABS R11, R12 ;  /* 0x0000000c000b7213 */ /* 0x000fe20000000000 */
[----:B------:R0:W3:Y:S01]  /*25ef0*/  @P0 LDG.E.U8 R37, desc[UR42][R16.64] ;  /* 0x0000002a10250981 */ /* 0x0000e2000c1e1100 */
[----:B--2---:R-:W-:Y:S01]  /*25f00*/  IMAD R15, R13, UR4, RZ ;  /* 0x000000040d0f7c24 */ /* 0x004fe2000f8e02ff */
[----:B------:R-:W-:Y:S02]  /*25f10*/  ISETP.GT.U32.AND P5, PT, R8, R14, PT ;  /* 0x0000000e0800720c */ /* 0x000fe40003fa4070 */
[----:B------:R-:W-:Y:S01]  /*25f20*/  STL [R1+0x9ac], R3 ;  /* 0x0009ac0301007387 */ /* 0x000fe20000100800 */
[----:B------:R-:W-:Y:S01]  /*25f30*/  IMAD.HI.U32 R13, R9, R11, RZ ;  /* 0x0000000b090d7227 */ /* 0x000fe200078e00ff */
[----:B------:R-:W1:Y:S03]  /*25f40*/  LDCU UR9, c[0x0][0x3b0] ;  /* 0x00007600ff0977ac */ /* 0x000e660008000800 */
[----:B0-----:R-:W-:-:S02]  /*25f50*/  @P0 IMAD.MOV.U32 R16, RZ, RZ, R3 ;  /* 0x000000ffff100224 */ /* 0x001fc400078e0003 */
[----:B------:R-:W-:Y:S01]  /*25f60*/  @P0 IMAD.MOV.U32 R17, RZ, RZ, R4 ;  /* 0x000000ffff110224 */ /* 0x000fe200078e0004 */
[----:B------:R0:W-:Y:S01]  /*25f70*/  STL [R1+0x9b4], R0 ;  /* 0x0009b40001007387 */ /* 0x0001e20000100800 */
[----:B------:R-:W-:Y:S01]  /*25f80*/  IMAD.MOV R13, RZ, RZ, -R13 ;  /* 0x000000ffff0d7224 */ /* 0x000fe200078e0a0d */
[----:B------:R-:W2:Y:S02]  /*25f90*/  LDCU UR4, c[0x0][0x3b0] ;  /* 0x00007600ff0477ac */ /* 0x000ea40008000800 */
[----:B------:R0:W3:Y:S01]  /*25fa0*/  @P0 LDG.E.U8 R36, desc[UR42][R16.64] ;  /* 0x0000002a10240981 */ /* 0x0000e2000c1e1100 */
[----:B------:R-:W-:Y:S02]  /*25fb0*/  IMAD R11, R8, R13, R11 ;  /* 0x0000000d080b7224 */ /* 0x000fe400078e020b */
[----:B0-----:R-:W-:Y:S01]  /*25fc0*/  @P0 IMAD.MOV.U32 R16, RZ, RZ, R0 ;  /* 0x000000ffff100224 */ /* 0x001fe200078e0000 */
[----:B------:R-:W-:-:S04]  /*25fd0*/  LOP3.LUT R0, R10, 0xe6, RZ, 0xfc, !PT ;  /* 0x000000e60a007812 */ /* 0x000fc800078efcff */
[----:B------:R-:W-:Y:S01]  /*25fe0*/  ISETP.GE.AND P3, PT, R0, RZ, PT ;  /* 0x000000ff0000720c */ /* 0x000fe20003f66270 */
[----:B------:R-:W-:Y:S01]  /*25ff0*/  @!P5 IMAD.IADD R14, R14, 0x1, -R8 ;  /* 0x000000010e0ed824 */ /* 0x000fe200078e0a08 */
[----:B------:R-:W-:Y:S02]  /*26000*/  ISETP.GT.U32.AND P5, PT, R8, R11, PT ;  /* 0x0000000b0800720c */ /* 0x000fe40003fa4070 */
[----:B------:R-:W-:Y:S01]  /*26010*/  IADD3 R0, P2, PT, R15, R7, RZ ;  /* 0x000000070f007210 */ /* 0x000fe20007f5e0ff */
[----:B------:R-:W-:Y:S01]  /*26020*/  STL [R1+0x9a8], R4 ;  /* 0x0009a80401007387 */ /* 0x000fe20000100800 */
[----:B------:R-:W-:-:S03]  /*26030*/  LOP3.LUT R13, R10, 0xea, RZ, 0xfc, !PT ;  /* 0x000000ea0a0d7812 */ /* 0x000fc600078efcff */
[----:B------:R0:W-:Y:S01]  /*26040*/  STL [R1+0x9b0], R2 ;  /* 0x0009b00201007387 */ /* 0x0001e20000100800 */
[----:B------:R-:W-:-:S05]  /*26050*/  @P0 IMAD.MOV.U32 R17, RZ, RZ, R2 ;  /* 0x000000ffff110224 */ /* 0x000fca00078e0002 */
[----:B------:R1:W3:Y:S01]  /*26060*/  @P0 LDG.E.U8 R35, desc[UR42][R16.64] ;  /* 0x0000002a10230981 */ /* 0x0002e2000c1e1100 */
[----:B------:R-:W-:Y:S02]  /*26070*/  @!P3 IMAD.MOV R14, RZ, RZ, -R14 ;  /* 0x000000ffff0eb224 */ /* 0x000fe400078e0a0e */
[----:B------:R-:W-:Y:S01]  /*26080*/  @!P5 IMAD.IADD R11, R11, 0x1, -R8 ;  /* 0x000000010b0bd824 */ /* 0x000fe200078e0a08 */
[----:B0-----:R-:W-:Y:S02]  /*26090*/  LEA.HI.X.SX32 R2, R15, R6, 0x1, P2 ;  /* 0x000000060f027211 */ /* 0x001fe400010f0eff */
[----:B------:R-:W-:Y:S02]  /*260a0*/  ISETP.GE.AND P2, PT, R12, RZ, PT ;  /* 0x000000ff0c00720c */ /* 0x000fe40003f46270 */
[----:B------:R-:W-:Y:S02]  /*260b0*/  SEL R14, R20, R14, !P4 ;  /* 0x0000000e140e7207 */ /* 0x000fe40006000000 */
[----:B------:R-:W-:-:S02]  /*260c0*/  IABS R12, R13 ;  /* 0x0000000d000c7213 */ /* 0x000fc40000000000 */
[----:B------:R-:W-:Y:S01]  /*260d0*/  ISETP.GT.U32.AND P5, PT, R8, R11, PT ;  /* 0x0000000b0800720c */ /* 0x000fe20003fa4070 */
[----:B-1----:R-:W-:Y:S02]  /*260e0*/  @P0 IMAD.MOV.U32 R16, RZ, RZ, R0 ;  /* 0x000000ffff100224 */ /* 0x002fe400078e0000 */
[----:B------:R-:W-:Y:S02]  /*260f0*/  @P0 IMAD.MOV.U32 R17, RZ, RZ, R2 ;  /* 0x000000ffff110224 */ /* 0x000fe400078e0002 */
[----:B--2---:R-:W-:Y:S02]  /*26100*/  IMAD R15, R14, UR4, RZ ;  /* 0x000000040e0f7c24 */ /* 0x004fe4000f8e02ff */
[----:B------:R-:W-:Y:S01]  /*26110*/  IMAD.HI.U32 R14, R9, R12, RZ ;  /* 0x0000000c090e7227 */ /* 0x000fe200078e00ff */
[----:B------:R0:W-:Y:S04]  /*26120*/  STL [R1+0x9bc], R0 ;  /* 0x0009bc0001007387 */ /* 0x0001e80000100800 */
[----:B------:R1:W2:Y:S04]  /*26130*/  @P0 LDG.E.U8 R34, desc[UR42][R16.64] ;  /* 0x0000002a10220981 */ /* 0x0002a8000c1e1100 */
[----:B------:R0:W-:Y:S01]  /*26140*/  STL [R1+0x9b8], R2 ;  /* 0x0009b80201007387 */ /* 0x0001e20000100800 */
[----:B------:R-:W0:Y:S01]  /*26150*/  LDCU UR4, c[0x0][0x3b0] ;  /* 0x00007600ff0477ac */ /* 0x000e220008000800 */
[----:B-1----:R-:W-:Y:S01]  /*26160*/  IMAD.MOV R16, RZ, RZ, -R14 ;  /* 0x000000ffff107224 */ /* 0x002fe200078e0a0e */
[----:B0-----:R-:W-:-:S03]  /*26170*/  IADD3 R0, P3, PT, R15, R7, RZ ;  /* 0x000000070f007210 */ /* 0x001fc60007f7e0ff */
[----:B------:R-:W-:Y:S01]  /*26180*/  IMAD R12, R8, R16, R12 ;  /* 0x00000010080c7224 */ /* 0x000fe200078e020c */
[----:B------:R-:W-:Y:S01]  /*26190*/  LEA.HI.X.SX32 R2, R15, R6, 0x1, P3 ;  /* 0x000000060f027211 */ /* 0x000fe200018f0eff */
[----:B------:R-:W-:-:S03]  /*261a0*/  @!P5 IMAD.IADD R11, R11, 0x1, -R8 ;  /* 0x000000010b0bd824 */ /* 0x000fc600078e0a08 */
[----:B------:R-:W-:Y:S01]  /*261b0*/  ISETP.GT.U32.AND P5, PT, R8, R12, PT ;  /* 0x0000000c0800720c */ /* 0x000fe20003fa4070 */
[----:B------:R-:W-:Y:S02]  /*261c0*/  @P0 IMAD.MOV.U32 R14, RZ, RZ, R0 ;  /* 0x000000ffff0e0224 */ /* 0x000fe400078e0000 */
[----:B------:R-:W-:Y:S01]  /*261d0*/  @P0 IMAD.MOV.U32 R15, RZ, RZ, R2 ;  /* 0x000000ffff0f0224 */ /* 0x000fe200078e0002 */
[----:B------:R-:W-:Y:S02]  /*261e0*/  ISETP.GE.AND P3, PT, R13, RZ, PT ;  /* 0x000000ff0d00720c */ /* 0x000fe40003f66270 */
[----:B------:R-:W-:Y:S01]  /*261f0*/  LOP3.LUT R13, R10, 0xeb, RZ, 0xfc, !PT ;  /* 0x000000eb0a0d7812 */ /* 0x000fe200078efcff */
[----:B------:R-:W-:Y:S01]  /*26200*/  @!P2 IMAD.MOV R11, RZ, RZ, -R11 ;  /* 0x000000ffff0ba224 */ /* 0x000fe200078e0a0b */
[----:B------:R0:W2:Y:S05]  /*26210*/  @P0 LDG.E.U8 R33, desc[UR42][R14.64] ;  /* 0x0000002a0e210981 */ /* 0x0000aa000c1e1100 */
[----:B------:R-:W-:Y:S01]  /*26220*/  @!P5 IMAD.IADD R12, R12, 0x1, -R8 ;  /* 0x000000010c0cd824 */ /* 0x000fe200078e0a08 */
[----:B0-----:R-:W-:-:S02]  /*26230*/  IABS R14, R13 ;  /* 0x0000000d000e7213 */ /* 0x001fc40000000000 */
[----:B------:R-:W-:Y:S02]  /*26240*/  SEL R15, R20, R11, !P4 ;  /* 0x0000000b140f7207 */ /* 0x000fe40006000000 */
[----:B------:R-:W-:Y:S01]  /*26250*/  ISETP.GT.U32.AND P5, PT, R8, R12, PT ;  /* 0x0000000c0800720c */ /* 0x000fe20003fa4070 */
[----:B------:R-:W-:Y:S02]  /*26260*/  IMAD.MOV.U32 R11, RZ, RZ, R14 ;  /* 0x000000ffff0b7224 */ /* 0x000fe400078e000e */
[----:B------:R-:W-:Y:S01]  /*26270*/  IMAD R15, R15, UR4, RZ ;  /* 0x000000040f0f7c24 */ /* 0x000fe2000f8e02ff */
[----:B------:R0:W-:Y:S01]  /*26280*/  STL [R1+0x9c4], R0 ;  /* 0x0009c40001007387 */ /* 0x0001e20000100800 */
[----:B------:R-:W-:Y:S01]  /*26290*/  IMAD.HI.U32 R14, R9, R11, RZ ;  /* 0x0000000b090e7227 */ /* 0x000fe200078e00ff */
[----:B------:R-:W1:Y:S03]  /*262a0*/  LDCU UR4, c[0x0][0x3b0] ;  /* 0x00007600ff0477ac */ /* 0x000e660008000800 */
[----:B------:R-:W-:Y:S01]  /*262b0*/  IMAD.MOV R16, RZ, RZ, -R14 ;  /* 0x000000ffff107224 */ /* 0x000fe200078e0a0e */
[----:B------:R1:W-:Y:S01]  /*262c0*/  STL [R1+0x9c0], R2 ;  /* 0x0009c00201007387 */ /* 0x0003e20000100800 */
[----:B0-----:R-:W-:-:S02]  /*262d0*/  IADD3 R0, P2, PT, R15, R7, RZ ;  /* 0x000000070f007210 */ /* 0x001fc40007f5e0ff */
[----:B------:R-:W-:Y:S02]  /*262e0*/  IMAD R11, R8, R16, R11 ;  /* 0x00000010080b7224 */ /* 0x000fe400078e020b */
[----:B------:R-:W-:-:S03]  /*262f0*/  @!P5 IMAD.IADD R12, R12, 0x1, -R8 ;  /* 0x000000010c0cd824 */ /* 0x000fc600078e0a08 */
[----:B------:R-:W-:Y:S02]  /*26300*/  ISETP.GT.U32.AND P5, PT, R8, R11, PT ;  /* 0x0000000b0800720c */ /* 0x000fe40003fa4070 */
[----:B-1----:R-:W-:Y:S01]  /*26310*/  LEA.HI.X.SX32 R2, R15, R6, 0x1, P2 ;  /* 0x000000060f027211 */ /* 0x002fe200010f0eff */
[----:B------:R-:W-:Y:S01]  /*26320*/  @P0 IMAD.MOV.U32 R14, RZ, RZ, R0 ;  /* 0x000000ffff0e0224 */ /* 0x000fe200078e0000 */
[----:B------:R-:W-:Y:S02]  /*26330*/  ISETP.GE.AND P2, PT, R13, RZ, PT ;  /* 0x000000ff0d00720c */ /* 0x000fe40003f46270 */
[----:B------:R-:W-:Y:S01]  /*26340*/  LOP3.LUT R13, R10, 0xec, RZ, 0xfc, !PT ;  /* 0x000000ec0a0d7812 */ /* 0x000fe200078efcff */
[----:B------:R-:W-:Y:S02]  /*26350*/  @P0 IMAD.MOV.U32 R15, RZ, RZ, R2 ;  /* 0x000000ffff0f0224 */ /* 0x000fe400078e0002 */
[----:B------:R-:W-:-:S03]  /*26360*/  @!P3 IMAD.MOV R12, RZ, RZ, -R12 ;  /* 0x000000ffff0cb224 */ /* 0x000fc600078e0a0c */
[----:B------:R0:W2:Y:S01]  /*26370*/  @P0 LDG.E.U8 R32, desc[UR42][R14.64] ;  /* 0x0000002a0e200981 */ /* 0x0000a2000c1e1100 */
[----:B------:R-:W-:Y:S01]  /*26380*/  @!P5 IMAD.IADD R11, R11, 0x1, -R8 ;  /* 0x000000010b0bd824 */ /* 0x000fe200078e0a08 */
[----:B0-----:R-:W-:Y:S02]  /*26390*/  IABS R14, R13 ;  /* 0x0000000d000e7213 */ /* 0x001fe40000000000 */
        /* <DEDUP_REMOVED lines=35> */
[----:B----4-:R-:W-:Y:S01]  /*265d0*/  LEA.HI.X.SX32 R2, R15, R6, 0x1, P2 ;  /* 0x000000060f027211 */ /* 0x010fe200010f0eff */
[----:B------:R-:W-:Y:S01]  /*265e0*/  @P0 IMAD.MOV.U32 R14, RZ, RZ, R0 ;  /* 0x000000ffff0e0224 */ /* 0x000fe200078e0000 */
[----:B------:R-:W-:Y:S02]  /*265f0*/  ISETP.GE.AND P2, PT, R13, RZ, PT ;  /* 0x000000ff0d00720c */ /* 0x000fe40003f46270 */
[----:B------:R-:W-:Y:S01]  /*26600*/  LOP3.LUT R13, R10, 0xee, RZ, 0xfc, !PT ;  /* 0x000000ee0a0d7812 */ /* 0x000fe200078efcff */
[----:B------:R-:W-:Y:S02]  /*26610*/  @P0 IMAD.MOV.U32 R15, RZ, RZ, R2 ;  /* 0x000000ffff0f0224 */ /* 0x000fe400078e0002 */
[----:B------:R-:W-:-:S03]  /*26620*/  @!P3 IMAD.MOV R12, RZ, RZ, -R12 ;  /* 0x000000ffff0cb224 */ /* 0x000fc600078e0a0c */
[----:B------:R0:W4:Y:S01]  /*26630*/  @P0 LDG.E.U8 R30, desc[UR42][R14.64] ;  /* 0x0000002a0e1e0981 */ /* 0x000122000c1e1100 */
[----:B------:R-:W-:Y:S01]  /*26640*/  @!P5 IMAD.IADD R11, R11, 0x1, -R8 ;  /* 0x000000010b0bd824 */ /* 0x000fe200078e0a08 */
[----:B0-----:R-:W-:Y:S02]  /*26650*/  IABS R14, R13 ;  /* 0x0000000d000e7213 */ /* 0x001fe40000000000 */
[----:B------:R-:W-:Y:S02]  /*26660*/  SEL R15, R20, R12, !P4 ;  /* 0x0000000c140f7207 */ /* 0x000fe40006000000 */
[----:B------:R-:W-:Y:S01]  /*26670*/  ISETP.GT.U32.AND P5, PT, R8, R11, PT ;  /* 0x0000000b0800720c */ /* 0x000fe20003fa4070 */
[----:B------:R-:W-:Y:S02]  /*26680*/  IMAD.MOV.U32 R12, RZ, RZ, R14 ;  /* 0x000000ffff0c7224 */ /* 0x000fe400078e000e */
[----:B-1----:R-:W-:Y:S01]  /*26690*/  IMAD R15, R15, UR4, RZ ;  /* 0x000000040f0f7c24 */ /* 0x002fe2000f8e02ff */
        /* <DEDUP_REMOVED lines=53> */
[----:B---3--:R-:W-:Y:S01]  /*269f0*/  LEA.HI.X.SX32 R2, R15, R6, 0x1, P3 ;  /* 0x000000060f027211 */ /* 0x008fe200018f0eff */
[----:B------:R-:W-:Y:S01]  /*26a00*/  @P0 IMAD.MOV.U32 R14, RZ, RZ, R0 ;  /* 0x000000ffff0e0224 */ /* 0x000fe200078e0000 */
[----:B------:R-:W-:Y:S02]  /*26a10*/  ISETP.GE.AND P3, PT, R13, RZ, PT ;  /* 0x000000ff0d00720c */ /* 0x000fe40003f66270 */
[----:B------:R-:W-:Y:S01]  /*26a20*/  LOP3.LUT R13, R10, 0xf4, RZ, 0xfc, !PT ;  /* 0x000000f40a0d7812 */ /* 0x000fe200078efcff */
[----:B------:R-:W-:Y:S02]  /*26a30*/  @P0 IMAD.MOV.U32 R15, RZ, RZ, R2 ;  /* 0x000000ffff0f0224 */ /* 0x000fe400078e0002 */
[----:B------:R-:W-:-:S03]  /*26a40*/  @!P2 IMAD.MOV R11, RZ, RZ, -R11 ;  /* 0x000000ffff0ba224 */ /* 0x000fc600078e0a0b */
[----:B------:R0:W3:Y:S01]  /*26a50*/  @P0 LDG.E.U8 R27, desc[UR42][R14.64] ;  /* 0x0000002a0e1b0981 */ /* 0x0000e2000c1e1100 */
        /* <DEDUP_REMOVED lines=136> */
[----:B------:R-:W-:-:S04]  /*272e0*/  IMAD.MOV.U32 R11, RZ, RZ, R14 ;  /* 0x000000ffff0b7224 */ /* 0x000fc800078e000e */
[----:B------:R-:W-:-:S04]  /*272f0*/  IMAD.HI.U32 R14, R9, R11, RZ ;  /* 0x0000000b090e7227 */ /* 0x000fc800078e00ff */
[----:B------:R-:W-:Y:S02]  /*27300*/  IMAD.MOV R16, RZ, RZ, -R14 ;  /* 0x000000ffff107224 */ /* 0x000fe400078e0a0e */
[----:B------:R-:W-:Y:S01]  /*27310*/  IMAD R15, R15, UR4, RZ ;  /* 0x000000040f0f7c24 */ /* 0x000fe2000f8e02ff */
[----:B------:R-:W0:Y:S01]  /*27320*/  LDCU UR4, c[0x0][0x3b0] ;  /* 0x00007600ff0477ac */ /* 0x000e220008000800 */
[----:B------:R-:W-:Y:S02]  /*27330*/  IMAD R11, R8, R16, R11 ;  /* 0x00000010080b7224 */ /* 0x000fe400078e020b */
[----:B------:R-:W-:-:S03]  /*27340*/  @!P2 IMAD.IADD R12, R12, 0x1, -R8 ;  /* 0x000000010c0ca824 */ /* 0x000fc600078e0a08 */
[----:B------:R-:W-:Y:S01]  /*27350*/  ISETP.GT.U32.AND P2, PT, R8, R11, PT ;  /* 0x0000000b0800720c */ /* 0x000fe20003f44070 */
[----:B------:R-:W-:Y:S01]  /*27360*/  @!P3 IMAD.MOV R12, RZ, RZ, -R12 ;  /* 0x000000ffff0cb224 */ /* 0x000fe200078e0a0c */
[----:B------:R1:W-:Y:S04]  /*27370*/  STL [R1+0xa54], R0 ;  /* 0x000a540001007387 */ /* 0x0003e80000100800 */
[----:B------:R-:W-:Y:S01]  /*27380*/  SEL R12, R20, R12, !P4 ;  /* 0x0000000c140c7207 */ /* 0x000fe20006000000 */
[----:B------:R3:W-:Y:S06]  /*27390*/  STL [R1+0xa50], R2 ;  /* 0x000a500201007387 */ /* 0x0007ec0000100800 */
[----:B------:R-:W-:Y:S01]  /*273a0*/  @!P2 IMAD.IADD R11, R11, 0x1, -R8 ;  /* 0x000000010b0ba824 */ /* 0x000fe200078e0a08 */
[----:B-1----:R-:W-:Y:S01]  /*273b0*/  IADD3 R0, P5, PT, R15, R7, RZ ;  /* 0x000000070f007210 */ /* 0x002fe20007fbe0ff */
[----:B0-----:R-:W-:Y:S01]  /*273c0*/  IMAD R12, R12, UR4, RZ ;  /* 0x000000040c0c7c24 */ /* 0x001fe2000f8e02ff */
[----:B------:R-:W-:Y:S01]  /*273d0*/  ISETP.GE.AND P3, PT, R13, RZ, PT ;  /* 0x000000ff0d00720c */ /* 0x000fe20003f66270 */
[----:B------:R-:W0:Y:S01]  /*273e0*/  LDCU UR4, c[0x0][0x3b0] ;  /* 0x00007600ff0477ac */ /* 0x000e220008000800 */
[----:B------:R-:W-:-:S02]  /*273f0*/  ISETP.GT.U32.AND P2, PT, R8, R11, PT ;  /* 0x0000000b0800720c */ /* 0x000fc40003f44070 */
[----:B---3--:R-:W-:Y:S01]  /*27400*/  LEA.HI.X.SX32 R2, R15, R6, 0x1, P5 ;  /* 0x000000060f027211 */ /* 0x008fe200028f0eff */
[----:B------:R1:W-:Y:S01]  /*27410*/  STL [R1+0xa5c], R0 ;  /* 0x000a5c0001007387 */ /* 0x0003e20000100800 */
[----:B------:R-:W-:-:S03]  /*27420*/  @P0 IMAD.MOV.U32 R14, RZ, RZ, R0 ;  /* 0x000000ffff0e0224 */ /* 0x000fc600078e0000 */
[----:B------:R3:W-:Y:S01]  /*27430*/  STL [R1+0xa58], R2 ;  /* 0x000a580201007387 */ /* 0x0007e20000100800 */
[----:B------:R-:W-:Y:S01]  /*27440*/  @P0 IMAD.MOV.U32 R15, RZ, RZ, R2 ;  /* 0x000000ffff0f0224 */ /* 0x000fe200078e0002 */
[----:B-1----:R-:W-:-:S04]  /*27450*/  IADD3 R0, P5, PT, R12, R7, RZ ;  /* 0x000000070c007210 */ /* 0x002fc80007fbe0ff */
[----:B------:R-:W-:Y:S01]  /*27460*/  @!P2 IMAD.IADD R11, R11, 0x1, -R8 ;  /* 0x000000010b0ba824 */ /* 0x000fe200078e0a08 */
[----:B------:R1:W2:Y:S01]  /*27470*/  @P0 LDG.E.U8 R19, desc[UR42][R14.64] ;  /* 0x0000002a0e130981 */ /* 0x0002a2000c1e1100 */
[----:B---3--:R-:W-:Y:S01]  /*27480*/  LEA.HI.X.SX32 R2, R12, R6, 0x1, P5 ;  /* 0x000000060c027211 */ /* 0x008fe200028f0eff */
[----:B------:R-:W-:-:S04]  /*27490*/  @P0 IMAD.MOV.U32 R12, RZ, RZ, R0 ;  /* 0x000000ffff0c0224 */ /* 0x000fc800078e0000 */
[----:B------:R-:W-:Y:S02]  /*274a0*/  @P0 IMAD.MOV.U32 R13, RZ, RZ, R2 ;  /* 0x000000ffff0d0224 */ /* 0x000fe400078e0002 */
[----:B------:R-:W-:-:S03]  /*274b0*/  @!P3 IMAD.MOV R11, RZ, RZ, -R11 ;  /* 0x000000ffff0bb224 */ /* 0x000fc600078e0a0b */
[----:B------:R3:W2:Y:S02]  /*274c0*/  @P0 LDG.E.U8 R18, desc[UR42][R12.64] ;  /* 0x0000002a0c120981 */ /* 0x0006a4000c1e1100 */
[----:B-1----:R-:W-:Y:S02]  /*274d0*/  SEL R14, R20, R11, !P4 ;  /* 0x0000000b140e7207 */ /* 0x002fe40006000000 */
[----:B---3--:R-:W-:-:S04]  /*274e0*/  LOP3.LUT R13, R10, 0xfe, RZ, 0xfc, !PT ;  /* 0x000000fe0a0d7812 */ /* 0x008fc800078efcff */
[----:B------:R-:W-:Y:S01]  /*274f0*/  IABS R12, R13 ;  /* 0x0000000d000c7213 */ /* 0x000fe20000000000 */
[----:B0-----:R-:W-:Y:S01]  /*27500*/  IMAD R14, R14, UR4, RZ ;  /* 0x000000040e0e7c24 */ /* 0x001fe2000f8e02ff */
[----:B------:R0:W-:Y:S03]  /*27510*/  STL [R1+0xa64], R0 ;  /* 0x000a640001007387 */ /* 0x0001e60000100800 */
[----:B------:R-:W-:Y:S01]  /*27520*/  IMAD.HI.U32 R11, R9, R12, RZ ;  /* 0x0000000c090b7227 */ /* 0x000fe200078e00ff */
[----:B------:R1:W-:Y:S01]  /*27530*/  STL [R1+0xa60], R2 ;  /* 0x000a600201007387 */ /* 0x0003e20000100800 */
[----:B------:R-:W-:Y:S02]  /*27540*/  PRMT R17, RZ, 0x7610, R17 ;  /* 0x00007610ff117816 */ /* 0x000fe40000000011 */
[----:B------:R-:W-:Y:S01]  /*27550*/  LOP3.LUT R16, R10, 0xff, RZ, 0xfc, !PT ;  /* 0x000000ff0a107812 */ /* 0x000fe200078efcff */
[----:B------:R-:W-:Y:S01]  /*27560*/  IMAD.MOV R11, RZ, RZ, -R11 ;  /* 0x000000ffff0b7224 */ /* 0x000fe200078e0a0b */
[----:B------:R-:W3:Y:S01]  /*27570*/  LDCU UR4, c[0x0][0x3b0] ;  /* 0x00007600ff0477ac */ /* 0x000ee20008000800 */
[----:B0-----:R-:W-:-:S02]  /*27580*/  IADD3 R0, P2, PT, R14, R7, RZ ;  /* 0x000000070e007210 */ /* 0x001fc40007f5e0ff */
[----:B------:R-:W-:Y:S02]  /*27590*/  IMAD R11, R8, R11, R12 ;  /* 0x0000000b080b7224 */ /* 0x000fe400078e020c */
[----:B-1----:R-:W-:Y:S01]  /*275a0*/  LEA.HI.X.SX32 R2, R14, R6, 0x1, P2 ;  /* 0x000000060e027211 */ /* 0x002fe200010f0eff */
[----:B------:R-:W-:Y:S02]  /*275b0*/  @P0 IMAD.MOV.U32 R14, RZ, RZ, R0 ;  /* 0x000000ffff0e0224 */ /* 0x000fe400078e0000 */
[----:B------:R-:W-:Y:S02]  /*275c0*/  ISETP.GT.U32.AND P3, PT, R8, R11, PT ;  /* 0x0000000b0800720c */ /* 0x000fe40003f64070 */
[----:B------:R-:W-:Y:S01]  /*275d0*/  @P0 IMAD.MOV.U32 R15, RZ, RZ, R2 ;  /* 0x000000ffff0f0224 */ /* 0x000fe200078e0002 */
[----:B------:R-:W-:-:S04]  /*275e0*/  IABS R12, R16 ;  /* 0x00000010000c7213 */ /* 0x000fc80000000000 */
[----:B------:R0:W2:Y:S04]  /*275f0*/  @P0 LDG.E.U8 R17, desc[UR42][R14.64] ;  /* 0x0000002a0e110981 */ /* 0x0000a8000c1e1100 */
[----:B------:R1:W-:Y:S01]  /*27600*/  STL [R1+0xa6c], R0 ;  /* 0x000a6c0001007387 */ /* 0x0003e20000100800 */
[C---:B0-----:R-:W-:Y:S02]  /*27610*/  LOP3.LUT R14, R10.reuse, 0xef, RZ, 0xfc, !PT ;  /* 0x000000ef0a0e7812 */ /* 0x041fe400078efcff */
[----:B------:R-:W-:Y:S01]  /*27620*/  LOP3.LUT R15, R10, 0xf7, RZ, 0xfc, !PT ;  /* 0x000000f70a0f7812 */ /* 0x000fe200078efcff */
[----:B------:R-:W-:Y:S01]  /*27630*/  IMAD.MOV.U32 R10, RZ, RZ, R12 ;  /* 0x000000ffff0a7224 */ /* 0x000fe200078e000c */
[----:B------:R-:W-:Y:S01]  /*27640*/  IABS R12, R14 ;  /* 0x0000000e000c7213 */ /* 0x000fe20000000000 */
[----:B------:R-:W-:Y:S01]  /*27650*/  @!P3 IMAD.IADD R11, R11, 0x1, -R8 ;  /* 0x000000010b0bb824 */ /* 0x000fe200078e0a08 */
[----:B------:R-:W-:-:S02]  /*27660*/  ISETP.GE.AND P2, PT, R13, RZ, PT ;  /* 0x000000ff0d00720c */ /* 0x000fc40003f46270 */
[----:B------:R-:W-:Y:S01]  /*27670*/  IABS R13, R15 ;  /* 0x0000000f000d7213 */ /* 0x000fe20000000000 */
[C---:B-1----:R-:W-:Y:S01]  /*27680*/  IMAD.HI.U32 R0, R9.reuse, R12, RZ ;  /* 0x0000000c09007227 */ /* 0x042fe200078e00ff */
[----:B------:R0:W-:Y:S01]  /*27690*/  STL [R1+0xa68], R2 ;  /* 0x000a680201007387 */ /* 0x0001e20000100800 */
[----:B------:R-:W-:Y:S02]  /*276a0*/  ISETP.GT.U32.AND P3, PT, R8, R11, PT ;  /* 0x0000000b0800720c */ /* 0x000fe40003f64070 */
[----:B------:R-:W-:-:S04]  /*276b0*/  IMAD.HI.U32 R89, R9, R10, RZ ;  /* 0x0000000a09597227 */ /* 0x000fc800078e00ff */
[----:B------:R-:W-:-:S04]  /*276c0*/  IMAD.HI.U32 R9, R9, R13, RZ ;  /* 0x0000000d09097227 */ /* 0x000fc800078e00ff */
[----:B------:R-:W-:Y:S02]  /*276d0*/  IMAD.MOV R89, RZ, RZ, -R89 ;  /* 0x000000ffff597224 */ /* 0x000fe400078e0a59 */
[----:B0-----:R-:W-:Y:S02]  /*276e0*/  IMAD.MOV R2, RZ, RZ, -R0 ;  /* 0x000000ffff027224 */ /* 0x001fe400078e0a00 */
[----:B------:R-:W-:Y:S02]  /*276f0*/  IMAD.MOV R0, RZ, RZ, -R9 ;  /* 0x000000ffff007224 */ /* 0x000fe400078e0a09 */
[C---:B------:R-:W-:Y:S02]  /*27700*/  IMAD R12, R8.reuse, R2, R12 ;  /* 0x00000002080c7224 */ /* 0x040fe400078e020c */
[C---:B------:R-:W-:Y:S02]  /*27710*/  IMAD R9, R8.reuse, R89, R10 ;  /* 0x0000005908097224 */ /* 0x040fe400078e020a */
[----:B------:R-:W-:Y:S01]  /*27720*/  @!P3 IMAD.IADD R11, R11, 0x1, -R8 ;  /* 0x000000010b0bb824 */ /* 0x000fe200078e0a08 */
[----:B------:R-:W-:-:S02]  /*27730*/  ISETP.GT.U32.AND P5, PT, R8, R12, PT ;  /* 0x0000000c0800720c */ /* 0x000fc40003fa4070 */
[C---:B------:R-:W-:Y:S01]  /*27740*/  ISETP.GT.U32.AND P3, PT, R8.reuse, R9, PT ;  /* 0x000000090800720c */ /* 0x040fe20003f64070 */
[----:B------:R-:W-:Y:S02]  /*27750*/  IMAD R10, R8, R0, R13 ;  /* 0x00000000080a7224 */ /* 0x000fe400078e020d */
[----:B------:R-:W-:-:S03]  /*27760*/  @!P2 IMAD.MOV R11, RZ, RZ, -R11 ;  /* 0x000000ffff0ba224 */ /* 0x000fc600078e0a0b */
[----:B------:R-:W-:Y:S02]  /*27770*/  ISETP.GT.U32.AND P6, PT, R8, R10, PT ;  /* 0x0000000a0800720c */ /* 0x000fe40003fc4070 */
[----:B------:R-:W-:-:S03]  /*27780*/  SEL R11, R20, R11, !P4 ;  /* 0x0000000b140b7207 */ /* 0x000fc60006000000 */
[--C-:B------:R-:W-:Y:S02]  /*27790*/  @!P5 IMAD.IADD R12, R12, 0x1, -R8.reuse ;  /* 0x000000010c0cd824 */ /* 0x100fe400078e0a08 */
[--C-:B------:R-:W-:Y:S02]  /*277a0*/  @!P3 IMAD.IADD R9, R9, 0x1, -R8.reuse ;  /* 0x000000010909b824 */ /* 0x100fe400078e0a08 */
[----:B---3--:R-:W-:Y:S01]  /*277b0*/  IMAD R11, R11, UR4, RZ ;  /* 0x000000040b0b7c24 */ /* 0x008fe2000f8e02ff */
[----:B------:R-:W-:Y:S01]  /*277c0*/  ISETP.GE.AND P2, PT, R14, RZ, PT ;  /* 0x000000ff0e00720c */ /* 0x000fe20003f46270 */
[----:B------:R-:W0:Y:S01]  /*277d0*/  LDCU UR4, c[0x0][0x3b0] ;  /* 0x00007600ff0477ac */ /* 0x000e220008000800 */
[----:B------:R-:W-:Y:S01]  /*277e0*/  ISETP.GT.U32.AND P3, PT, R8, R12, PT ;  /* 0x0000000c0800720c */ /* 0x000fe20003f64070 */
[----:B------:R-:W-:Y:S01]  /*277f0*/  @!P6 IMAD.IADD R10, R10, 0x1, -R8 ;  /* 0x000000010a0ae824 */ /* 0x000fe200078e0a08 */
[----:B------:R-:W-:Y:S02]  /*27800*/  IADD3 R0, P5, PT, R11, R7, RZ ;  /* 0x000000070b007210 */ /* 0x000fe40007fbe0ff */
[----:B------:R-:W-:-:S02]  /*27810*/  ISETP.GT.U32.AND P6, PT, R8, R9, PT ;  /* 0x000000090800720c */ /* 0x000fc40003fc4070 */
[----:B------:R-:W-:Y:S02]  /*27820*/  LEA.HI.X.SX32 R2, R11, R6, 0x1, P5 ;  /* 0x000000060b027211 */ /* 0x000fe400028f0eff */
[----:B------:R-:W-:-:S05]  /*27830*/  ISETP.GT.U32.AND P5, PT, R8, R10, PT ;  /* 0x0000000a0800720c */ /* 0x000fca0003fa4070 */
[----:B------:R-:W-:Y:S01]  /*27840*/  @!P3 IMAD.IADD R12, R12, 0x1, -R8 ;  /* 0x000000010c0cb824 */ /* 0x000fe200078e0a08 */
[----:B------:R-:W-:-:S03]  /*27850*/  ISETP.GE.AND P3, PT, R15, RZ, PT ;  /* 0x000000ff0f00720c */ /* 0x000fc60003f66270 */
[----:B------:R-:W-:Y:S02]  /*27860*/  @!P2 IMAD.MOV R12, RZ, RZ, -R12 ;  /* 0x000000ffff0ca224 */ /* 0x000fe400078e0a0c */
[--C-:B------:R-:W-:Y:S01]  /*27870*/  @!P6 IMAD.IADD R9, R9, 0x1, -R8.reuse ;  /* 0x000000010909e824 */ /* 0x100fe200078e0a08 */
[----:B------:R-:W-:Y:S01]  /*27880*/  ISETP.GE.AND P6, PT, R16, RZ, PT ;  /* 0x000000ff1000720c */ /* 0x000fe20003fc6270 */
[----:B------:R-:W-:Y:S01]  /*27890*/  @!P5 IMAD.IADD R10, R10, 0x1, -R8 ;  /* 0x000000010a0ad824 */ /* 0x000fe200078e0a08 */
[----:B------:R-:W-:Y:S01]  /*278a0*/  SEL R12, R20, R12, !P4 ;  /* 0x0000000c140c7207 */ /* 0x000fe20006000000 */
[----:B------:R-:W-:Y:S01]  /*278b0*/  STL [R1+0x31c], R0 ;  /* 0x00031c0001007387 */ /* 0x000fe20000100800 */
[----:B------:R-:W-:-:S03]  /*278c0*/  PRMT R11, RZ, 0x7610, R11 ;  /* 0x00007610ff0b7816 */ /* 0x000fc6000000000b */
[----:B------:R1:W-:Y:S01]  /*278d0*/  STL [R1+0x318], R2 ;  /* 0x0003180201007387 */ /* 0x0003e20000100800 */
[----:B------:R-:W-:Y:S02]  /*278e0*/  @!P3 IMAD.MOV R10, RZ, RZ, -R10 ;  /* 0x000000ffff0ab224 */ /* 0x000fe400078e0a0a */
[----:B------:R-:W-:Y:S02]  /*278f0*/  @P0 IMAD.MOV.U32 R3, RZ, RZ, R2 ;  /* 0x000000ffff030224 */ /* 0x000fe400078e0002 */
[----:B0-----:R-:W-:Y:S01]  /*27900*/  IMAD R12, R12, UR4, RZ ;  /* 0x000000040c0c7c24 */ /* 0x001fe2000f8e02ff */
[----:B------:R-:W0:Y:S01]  /*27910*/  LDCU UR4, c[0x0][0x3b0] ;  /* 0x00007600ff0477ac */ /* 0x000e220008000800 */
[----:B------:R-:W3:Y:S01]  /*27920*/  LDL.LU R4, [R1+0x124] ;  /* 0x0001240001047983 */ /* 0x000ee20000300800 */
[----:B------:R-:W-:-:S03]  /*27930*/  SEL R10, R20, R10, !P4 ;  /* 0x0000000a140a7207 */ /* 0x000fc60006000000 */
[----:B------:R-:W2:Y:S01]  /*27940*/  LDL.LU R5, [R1+0x10c] ;  /* 0x00010c0001057983 */ /* 0x000ea20000300800 */
[----:B-1----:R-:W-:Y:S01]  /*27950*/  @P0 IMAD.MOV.U32 R2, RZ, RZ, R0 ;  /* 0x000000ffff020224 */ /* 0x002fe200078e0000 */
[----:B------:R-:W-:Y:S01]  /*27960*/  IADD3 R0, P2, PT, R12, R7, RZ ;  /* 0x000000070c007210 */ /* 0x000fe20007f5e0ff */
[----:B------:R-:W-:Y:S02]  /*27970*/  @!P6 IMAD.MOV R9, RZ, RZ, -R9 ;  /* 0x000000ffff09e224 */ /* 0x000fe400078e0a09 */
[----:B------:R-:W-:Y:S01]  /*27980*/  IMAD R10, R10, UR9, RZ ;  /* 0x000000090a0a7c24 */ /* 0x000fe2000f8e02ff */
[----:B------:R1:W4:Y:S02]  /*27990*/  @P0 LDG.E.U8 R11, desc[UR42][R2.64] ;  /* 0x0000002a020b0981 */ /* 0x000324000c1e1100 */
[----:B------:R-:W-:Y:S02]  /*279a0*/  SEL R20, R20, R9, !P4 ;  /* 0x0000000914147207 */ /* 0x000fe40006000000 */
[----:B------:R-:W4:Y:S04]  /*279b0*/  LDL.LU R2, [R1+0xf4] ;  /* 0x0000f40001027983 */ /* 0x000f280000300800 */
[----:B------:R-:W4:Y:S04]  /*279c0*/  LDL.LU R14, [R1+0x34] ;  /* 0x00003400010e7983 */ /* 0x000f280000300800 */
[----:B------:R-:W4:Y:S04]  /*279d0*/  LDL.LU R89, [R1+0x10] ;  /* 0x0000100001597983 */ /* 0x000f280000300800 */
[----:B------:R-:W4:Y:S04]  /*279e0*/  LDL.LU R16, [R1+0x4c] ;  /* 0x00004c0001107983 */ /* 0x000f280000300800 */
[----:B------:R-:W4:Y:S01]  /*279f0*/  LDL.LU R15, [R1+0x64] ;  /* 0x00006400010f7983 */ /* 0x000f220000300800 */
[----:B-1----:R-:W-:-:S03]  /*27a00*/  LEA.HI.X.SX32 R3, R12, R6, 0x1, P2 ;  /* 0x000000060c037211 */ /* 0x002fc600010f0eff */
[----:B------:R1:W-:Y:S01]  /*27a10*/  STL [R1+0x304], R0 ;  /* 0x0003040001007387 */ /* 0x0003e20000100800 */
[----:B------:R-:W-:Y:S01]  /*27a20*/  @P0 IMAD.MOV.U32 R12, RZ, RZ, R0 ;  /* 0x000000ffff0c0224 */ /* 0x000fe200078e0000 */
[----:B------:R-:W-:Y:S02]  /*27a30*/  PRMT R9, RZ, 0x7610, R9 ;  /* 0x00007610ff097816 */ /* 0x000fe40000000009 */
[----:B------:R1:W-:Y:S01]  /*27a40*/  STL [R1+0x300], R3 ;  /* 0x0003000301007387 */ /* 0x0003e20000100800 */
[----:B------:R-:W-:Y:S01]  /*27a50*/  @P0 IMAD.MOV.U32 R13, RZ, RZ, R3 ;  /* 0x000000ffff0d0224 */ /* 0x000fe200078e0003 */
[----:B-1----:R-:W-:Y:S01]  /*27a60*/  IADD3 R0, P2, PT, R10, R7, RZ ;  /* 0x000000070a007210 */ /* 0x002fe20007f5e0ff */
[----:B0-----:R-:W-:-:S03]  /*27a70*/  IMAD R20, R20, UR4, RZ ;  /* 0x0000000414147c24 */ /* 0x001fc6000f8e02ff */
[----:B------:R0:W4:Y:S01]  /*27a80*/  @P0 LDG.E.U8 R9, desc[UR42][R12.64] ;  /* 0x0000002a0c090981 */ /* 0x000122000c1e1100 */
[----:B------:R-:W-:Y:S02]  /*27a90*/  LEA.HI.X.SX32 R3, R10, R6, 0x1, P2 ;  /* 0x000000060a037211 */ /* 0x000fe400010f0eff */
[----:B------:R-:W-:Y:S01]  /*27aa0*/  PRMT R8, RZ, 0x7610, R8 ;  /* 0x00007610ff087816 */ /* 0x000fe20000000008 */
[----:B------:R-:W4:Y:S04]  /*27ab0*/  LDL.LU R10, [R1+0x7c] ;  /* 0x00007c00010a7983 */ /* 0x000f280000300800 */
[----:B------:R-:W-:Y:S04]  /*27ac0*/  STL [R1+0x314], R0 ;  /* 0x0003140001007387 */ /* 0x000fe80000100800 */
[----:B------:R1:W-:Y:S01]  /*27ad0*/  STL [R1+0x308], R3 ;  /* 0x0003080301007387 */ /* 0x0003e20000100800 */
[----:B0-----:R-:W-:-:S02]  /*27ae0*/  @P0 IMAD.MOV.U32 R12, RZ, RZ, R0 ;  /* 0x000000ffff0c0224 */ /* 0x001fc400078e0000 */
[----:B------:R-:W-:Y:S01]  /*27af0*/  @P0 IMAD.MOV.U32 R13, RZ, RZ, R3 ;  /* 0x000000ffff0d0224 */ /* 0x000fe200078e0003 */
[----:B-1----:R-:W-:-:S04]  /*27b00*/  IADD3 R3, P2, PT, R20, R7, RZ ;  /* 0x0000000714037210 */ /* 0x002fc80007f5e0ff */
[----:B------:R0:W4:Y:S04]  /*27b10*/  @P0 LDG.E.U8 R8, desc[UR42][R12.64] ;  /* 0x0000002a0c080981 */ /* 0x000128000c1e1100 */
[----:B------:R-:W4:Y:S01]  /*27b20*/  LDL.LU R7, [R1+0x94] ;  /* 0x0000940001077983 */ /* 0x000f220000300800 */
[----:B0-----:R-:W-:Y:S02]  /*27b30*/  LEA.HI.X.SX32 R13, R20, R6, 0x1, P2 ;  /* 0x00000006140d7211 */ /* 0x001fe400010f0eff */
[----:B------:R-:W-:Y:S01]  /*27b40*/  PRMT R6, RZ, 0x7610, R6 ;  /* 0x00007610ff067816 */ /* 0x000fe20000000006 */
[----:B------:R-:W-:Y:S01]  /*27b50*/  @P0 IMAD.MOV.U32 R12, RZ, RZ, R3 ;  /* 0x000000ffff0c0224 */ /* 0x000fe200078e0003 */
[----:B------:R-:W4:Y:S04]  /*27b60*/  LDL.LU R20, [R1+0xac] ;  /* 0x0000ac0001147983 */ /* 0x000f280000300800 */
[----:B------:R-:W-:Y:S04]  /*27b70*/  STL [R1+0x310], R3 ;  /* 0x0003100301007387 */ /* 0x000fe80000100800 */
[----:B------:R0:W-:Y:S04]  /*27b80*/  STL [R1+0x30c], R13 ;  /* 0x00030c0d01007387 */ /* 0x0001e80000100800 */
[----:B------:R-:W4:Y:S04]  /*27b90*/  @P0 LDG.E.U8 R6, desc[UR42][R12.64] ;  /* 0x0000002a0c060981 */ /* 0x000f28000c1e1100 */
[----:B------:R-:W4:Y:S04]  /*27ba0*/  LDL.LU R12, [R1+0xdc] ;  /* 0x0000dc00010c7983 */ /* 0x000f280000300800 */
[----:B0-----:R-:W4:Y:S01]  /*27bb0*/  LDL.LU R13, [R1+0xc4] ;  /* 0x0000c400010d7983 */ /* 0x001f220000300800 */
[----:B------:R-:W0:Y:S01]  /*27bc0*/  S2R R0, SR_TID.X ;  /* 0x0000000000007919 */ /* 0x000e220000002100 */
[----:B------:R-:W1:Y:S01]  /*27bd0*/  S2R R3, SR_CgaCtaId ;  /* 0x0000000000037919 */ /* 0x000e620000008800 */
[----:B0-----:R-:W-:-:S04]  /*27be0*/  LOP3.LUT R0, R0, 0x7f, RZ, 0xc0, !PT ;  /* 0x0000007f00007812 */ /* 0x001fc800078ec0ff */
[----:B------:R-:W-:Y:S02]  /*27bf0*/  LOP3.LUT R0, R0, 0x20, RZ, 0x3c, !PT ;  /* 0x0000002000007812 */ /* 0x000fe400078e3cff */
[----:B-1----:R-:W-:Y:S02]  /*27c00*/  LOP3.LUT P0, RZ, R3, UR6, RZ, 0xfc, !PT ;  /* 0x0000000603ff7c12 */ /* 0x002fe4000f80fcff */
[----:B------:R-:W4:Y:S04]  /*27c10*/  LDL.LU R3, [R1+0xeb8] ;  /* 0x000eb80001037983 */ /* 0x000f280000300800 */
[----:B---3--:R0:W-:Y:S04]  /*27c20*/  STS.U8 [R0+UR7+0x1d00], R4 ;  /* 0x001d000400007988 */ /* 0x0081e80008000007 */
[----:B--2---:R1:W-:Y:S04]  /*27c30*/  STS.U8 [R0+UR7+0x2100], R5 ;  /* 0x0021000500007988 */ /* 0x0043e80008000007 */
[----:B0-----:R-:W2:Y:S04]  /*27c40*/  LDL.LU R4, [R1+0xeb4] ;  /* 0x000eb40001047983 */ /* 0x001ea80000300800 */
[----:B-1----:R-:W3:Y:S04]  /*27c50*/  LDL.LU R5, [R1+0xeb0] ;  /* 0x000eb00001057983 */ /* 0x002ee80000300800 */
[----:B----4-:R0:W-:Y:S04]  /*27c60*/  STS.U8 [R0+UR7+0x2500], R2 ;  /* 0x0025000200007988 */ /* 0x0101e80008000007 */
[----:B0-----:R-:W4:Y:S04]  /*27c70*/  LDL.LU R2, [R1+0xeac] ;  /* 0x000eac0001027983 */ /* 0x001f280000300800 */
[----:B------:R0:W-:Y:S04]  /*27c80*/  STS.U8 [R0+UR7+0x2900], R12 ;  /* 0x0029000c00007988 */ /* 0x0001e80008000007 */
[----:B------:R1:W-:Y:S04]  /*27c90*/  STS.U8 [R0+UR7+0x2d00], R13 ;  /* 0x002d000d00007988 */ /* 0x0003e80008000007 */
[----:B------:R0:W-:Y:S04]  /*27ca0*/  STS.U8 [R0+UR7+0x3100], R20 ;  /* 0x0031001400007988 */ /* 0x0001e80008000007 */
[----:B------:R0:W-:Y:S04]  /*27cb0*/  STS.U8 [R0+UR7+0x3500], R7 ;  /* 0x0035000700007988 */ /* 0x0001e80008000007 */
[----:B------:R1:W-:Y:S04]  /*27cc0*/  STS.U8 [R0+UR7+0x3900], R10 ;  /* 0x0039000a00007988 */ /* 0x0003e80008000007 */
[----:B------:R1:W-:Y:S04]  /*27cd0*/  STS.U8 [R0+UR7+0x3d00], R15 ;  /* 0x003d000f00007988 */ /* 0x0003e80008000007 */
[----:B0-----:R-:W2:Y:S04]  /*27ce0*/  LDL.LU R12, [R1+0xf0] ;  /* 0x0000f000010c7983 */ /* 0x001ea80000300800 */
[----:B-1----:R-:W2:Y:S04]  /*27cf0*/  LDL.LU R13, [R1+0xd8] ;  /* 0x0000d800010d7983 */ /* 0x002ea80000300800 */
[----:B------:R-:W2:Y:S04]  /*27d00*/  LDL.LU R20, [R1+0xc0] ;  /* 0x0000c00001147983 */ /* 0x000ea80000300800 */
[----:B------:R-:W2:Y:S04]  /*27d10*/  LDL.LU R7, [R1+0xa8] ;  /* 0x0000a80001077983 */ /* 0x000ea80000300800 */
[----:B------:R-:W2:Y:S04]  /*27d20*/  LDL.LU R10, [R1+0x90] ;  /* 0x00009000010a7983 */ /* 0x000ea80000300800 */
[----:B------:R0:W-:Y:S04]  /*27d30*/  STS.U8 [R0+UR7+0x4100], R16 ;  /* 0x0041001000007988 */ /* 0x0001e80008000007 */
[----:B------:R-:W2:Y:S04]  /*27d40*/  LDL.LU R15, [R1+0x78] ;  /* 0x00007800010f7983 */ /* 0x000ea80000300800 */
        /* <DEDUP_REMOVED lines=10> */
[----:B------:R-:W2:Y:S04]  /*27df0*/  LDL.LU R79, [R1+0x138] ;  /* 0x00013800014f7983 */ /* 0x000ea80000300800 */
        /* <DEDUP_REMOVED lines=12> */
[----:B------:R0:W-:Y:S02]  /*27ec0*/  STS.U8 [R0+UR7+0x7100], R37 ;  /* 0x0071002500007988 */ /* 0x0001e40008000007 */
[----:B0-----:R-:W0:Y:S02]  /*27ed0*/  S2R R37, SR_TID.X ;  /* 0x0000000000257919 */ /* 0x001e240000002100 */
[----:B------:R-:W3:Y:S01]  /*27ee0*/  LDL.LU R0, [R1+0xea8] ;  /* 0x000ea80001007983 */ /* 0x000ee20000300800 */
[----:B0-----:R-:W-:-:S04]  /*27ef0*/  LOP3.LUT R37, R37, 0x7f, RZ, 0xc0, !PT ;  /* 0x0000007f25257812 */ /* 0x001fc800078ec0ff */
[----:B------:R-:W-:-:S05]  /*27f00*/  LOP3.LUT R37, R37, 0x20, RZ, 0x3c, !PT ;  /* 0x0000002025257812 */ /* 0x000fca00078e3cff */
[----:B------:R0:W-:Y:S02]  /*27f10*/  STS.U8 [R37+UR7+0x7500], R31 ;  /* 0x0075001f25007988 */ /* 0x0001e40008000007 */
[----:B0-----:R-:W0:Y:S02]  /*27f20*/  S2R R31, SR_TID.X ;  /* 0x00000000001f7919 */ /* 0x001e240000002100 */
[----:B------:R1:W-:Y:S04]  /*27f30*/  STS.U8 [R37+UR7+0x7900], R26 ;  /* 0x0079001a25007988 */ /* 0x0003e80008000007 */
[----:B------:R-:W-:Y:S01]  /*27f40*/  STS.U8 [R37+UR7+0x7d00], R21 ;  /* 0x007d001525007988 */ /* 0x000fe20008000007 */
[----:B0-----:R-:W-:-:S04]  /*27f50*/  LOP3.LUT R31, R31, 0x7f, RZ, 0xc0, !PT ;  /* 0x0000007f1f1f7812 */ /* 0x001fc800078ec0ff */
[----:B-1----:R-:W-:-:S05]  /*27f60*/  LOP3.LUT R26, R31, 0x30, RZ, 0x3c, !PT ;  /* 0x000000301f1a7812 */ /* 0x002fca00078e3cff */
[----:B--2---:R-:W-:Y:S04]  /*27f70*/  STS.U8 [R26+UR7+0x180], R43 ;  /* 0x0001802b1a007988 */ /* 0x004fe80008000007 */
        /* <DEDUP_REMOVED lines=17> */
[----:B----4-:R0:W-:Y:S04]  /*28090*/  STS.U8 [R26+UR7+0x4980], R2 ;  /* 0x004980021a007988 */ /* 0x0101e80008000007 */
[----:B0-----:R-:W2:Y:S04]  /*280a0*/  LDL.LU R2, [R1+0xea4] ;  /* 0x000ea40001027983 */ /* 0x001ea80000300800 */
[----:B------:R-:W4:Y:S04]  /*280b0*/  LDL.LU R31, [R1+0x1ac] ;  /* 0x0001ac00011f7983 */ /* 0x000f280000300800 */
        /* <DEDUP_REMOVED lines=17> */
[----:B------:R-:W0:Y:S03]  /*281d0*/  S2R R37, SR_TID.X ;  /* 0x0000000000257919 */ /* 0x000e260000002100 */
        /* <DEDUP_REMOVED lines=12> */
[----:B------:R-:W-:Y:S01]  /*282a0*/  STS.U8 [R26+UR7+0x7d80], R19 ;  /* 0x007d80131a007988 */ /* 0x000fe20008000007 */
[----:B0-----:R-:W-:-:S04]  /*282b0*/  LOP3.LUT R37, R37, 0x7f, RZ, 0xc0, !PT ;  /* 0x0000007f25257812 */ /* 0x001fc800078ec0ff */
[----:B------:R-:W-:-:S05]  /*282c0*/  LOP3.LUT R43, R37, 0x40, RZ, 0x3c, !PT ;  /* 0x00000040252b7812 */ /* 0x000fca00078e3cff */
[----:B----4-:R-:W-:Y:S04]  /*282d0*/  STS.U8 [R43+UR7+0x200], R31 ;  /* 0x0002001f2b007988 */ /* 0x010fe80008000007 */
[----:B--2---:R-:W-:Y:S04]  /*282e0*/  STS.U8 [R43+UR7+0x600], R49 ;  /* 0x000600312b007988 */ /* 0x004fe80008000007 */
[----:B---3--:R-:W-:Y:S04]  /*282f0*/  STS.U8 [R43+UR7+0xa00], R55 ;  /* 0x000a00372b007988 */ /* 0x008fe80008000007 */
        /* <DEDUP_REMOVED lines=15> */
[----:B------:R0:W-:Y:S04]  /*283f0*/  STS.U8 [R43+UR7+0x4a00], R5 ;  /* 0x004a00052b007988 */ /* 0x0001e80008000007 */
[----:B0-----:R-:W2:Y:S04]  /*28400*/  LDL.LU R5, [R1+0xea0] ;  /* 0x000ea00001057983 */ /* 0x001ea80000300800 */
[----:B------:R-:W3:Y:S04]  /*28410*/  LDL.LU R49, [R1+0x1a8] ;  /* 0x0001a80001317983 */ /* 0x000ee80000300800 */
        /* <DEDUP_REMOVED lines=29> */
[----:B------:R-:W-:Y:S04]  /*285f0*/  STS.U8 [R43+UR7+0x7e00], R18 ;  /* 0x007e00122b007988 */ /* 0x000fe80008000007 */
[----:B---3--:R-:W-:Y:S04]  /*28600*/  STS.U8 [R37+UR7+0x280], R49 ;  /* 0x0002803125007988 */ /* 0x008fe80008000007 */
[----:B----4-:R-:W-:Y:S04]  /*28610*/  STS.U8 [R37+UR7+0x680], R55 ;  /* 0x0006803725007988 */ /* 0x010fe80008000007 */
        /* <DEDUP_REMOVED lines=16> */
[----:B------:R1:W-:Y:S04]  /*28720*/  STS.U8 [R37+UR7+0x4a80], R4 ;  /* 0x004a800425007988 */ /* 0x0003e80008000007 */
[----:B0-----:R-:W2:Y:S04]  /*28730*/  LDL.LU R5, [R1+0xe9c] ;  /* 0x000e9c0001057983 */ /* 0x001ea80000300800 */
[----:B-1----:R-:W3:Y:S04]  /*28740*/  LDL.LU R4, [R1+0xe98] ;  /* 0x000e980001047983 */ /* 0x002ee80000300800 */
        /* <DEDUP_REMOVED lines=34> */
[----:B---3--:R0:W-:Y:S04]  /*28970*/  STS.U8 [R61+UR7+0xb00], R67 ;  /* 0x000b00433d007988 */ /* 0x0081e80008000007 */
[----:B------:R1:W-:Y:S04]  /*28980*/  STS.U8 [R61+UR7+0xf00], R73 ;  /* 0x000f00493d007988 */ /* 0x0003e80008000007 */
[----:B------:R2:W-:Y:S04]  /*28990*/  STS.U8 [R61+UR7+0x1300], R79 ;  /* 0x0013004f3d007988 */ /* 0x0005e80008000007 */
[----:B------:R3:W-:Y:S04]  /*289a0*/  STS.U8 [R61+UR7+0x1700], R85 ;  /* 0x001700553d007988 */ /* 0x0007e80008000007 */
[----:B------:R4:W-:Y:S04]  /*289b0*/  STS.U8 [R61+UR7+0x1b00], R92 ;  /* 0x001b005c3d007988 */ /* 0x0009e80008000007 */
[----:B------:R1:W-:Y:S04]  /*289c0*/  STS.U8 [R61+UR7+0x1f00], R12 ;  /* 0x001f000c3d007988 */ /* 0x0003e80008000007 */
[----:B------:R2:W-:Y:S04]  /*289d0*/  STS.U8 [R61+UR7+0x2300], R13 ;  /* 0x0023000d3d007988 */ /* 0x0005e80008000007 */
[----:B0-----:R-:W3:Y:S04]  /*289e0*/  LDL.LU R67, [R1+0x1a0] ;  /* 0x0001a00001437983 */ /* 0x001ee80000300800 */
[----:B-1----:R-:W3:Y:S04]  /*289f0*/  LDL.LU R73, [R1+0x18c] ;  /* 0x00018c0001497983 */ /* 0x002ee80000300800 */
[----:B--2---:R-:W2:Y:S04]  /*28a00*/  LDL.LU R79, [R1+0x178] ;  /* 0x00017800014f7983 */ /* 0x004ea80000300800 */
[----:B---3--:R-:W3:Y:S04]  /*28a10*/  LDL.LU R85, [R1+0x164] ;  /* 0x0001640001557983 */ /* 0x008ee80000300800 */
[----:B----4-:R-:W4:Y:S04]  /*28a20*/  LDL.LU R92, [R1+0x150] ;  /* 0x00015000015c7983 */ /* 0x010f280000300800 */
[----:B------:R0:W-:Y:S04]  /*28a30*/  STS.U8 [R61+UR7+0x2700], R20 ;  /* 0x002700143d007988 */ /* 0x0001e80008000007 */
[----:B------:R-:W4:Y:S04]  /*28a40*/  LDL.LU R12, [R1+0x13c] ;  /* 0x00013c00010c7983 */ /* 0x000f280000300800 */
[----:B------:R1:W-:Y:S04]  /*28a50*/  STS.U8 [R61+UR7+0x2b00], R7 ;  /* 0x002b00073d007988 */ /* 0x0003e80008000007 */
[----:B------:R-:W4:Y:S04]  /*28a60*/  LDL.LU R13, [R1+0x128] ;  /* 0x00012800010d7983 */ /* 0x000f280000300800 */
[----:B------:R0:W-:Y:S04]  /*28a70*/  STS.U8 [R61+UR7+0x2f00], R10 ;  /* 0x002f000a3d007988 */ /* 0x0001e80008000007 */
[----:B------:R0:W-:Y:S04]  /*28a80*/  STS.U8 [R61+UR7+0x3300], R15 ;  /* 0x0033000f3d007988 */ /* 0x0001e80008000007 */
[----:B------:R1:W-:Y:S04]  /*28a90*/  STS.U8 [R61+UR7+0x3700], R16 ;  /* 0x003700103d007988 */ /* 0x0003e80008000007 */
[----:B------:R1:W-:Y:S04]  /*28aa0*/  STS.U8 [R61+UR7+0x3b00], R89 ;  /* 0x003b00593d007988 */ /* 0x0003e80008000007 */
[----:B0-----:R-:W4:Y:S04]  /*28ab0*/  LDL.LU R20, [R1+0x110] ;  /* 0x0001100001147983 */ /* 0x001f280000300800 */
[----:B-1----:R-:W4:Y:S04]  /*28ac0*/  LDL.LU R7, [R1+0xf8] ;  /* 0x0000f80001077983 */ /* 0x002f280000300800 */
[----:B------:R-:W-:Y:S04]  /*28ad0*/  STS.U8 [R61+UR7+0x3f00], R55 ;  /* 0x003f00373d007988 */ /* 0x000fe80008000007 */
[----:B------:R-:W4:Y:S04]  /*28ae0*/  LDL.LU R10, [R1+0xe0] ;  /* 0x0000e000010a7983 */ /* 0x000f280000300800 */
[----:B------:R-:W4:Y:S04]  /*28af0*/  LDL.LU R15, [R1+0xc8] ;  /* 0x0000c800010f7983 */ /* 0x000f280000300800 */
[----:B------:R-:W4:Y:S04]  /*28b00*/  LDL.LU R16, [R1+0xb0] ;  /* 0x0000b00001107983 */ /* 0x000f280000300800 */
[----:B------:R0:W-:Y:S04]  /*28b10*/  STS.U8 [R61+UR7+0x4300], R4 ;  /* 0x004300043d007988 */ /* 0x0001e80008000007 */
[----:B------:R-:W4:Y:S04]  /*28b20*/  LDL.LU R89, [R1+0x98] ;  /* 0x0000980001597983 */ /* 0x000f280000300800 */
[----:B------:R1:W-:Y:S04]  /*28b30*/  STS.U8 [R61+UR7+0x4700], R2 ;  /* 0x004700023d007988 */ /* 0x0003e80008000007 */
[----:B------:R1:W-:Y:S04]  /*28b40*/  STS.U8 [R61+UR7+0x4b00], R3 ;  /* 0x004b00033d007988 */ /* 0x0003e80008000007 */
[----:B0-----:R-:W4:Y:S04]  /*28b50*/  LDL.LU R4, [R1+0xe94] ;  /* 0x000e940001047983 */ /* 0x001f280000300800 */
[----:B-1----:R-:W4:Y:S04]  /*28b60*/  LDL.LU R2, [R1+0xe90] ;  /* 0x000e900001027983 */ /* 0x002f280000300800 */
[----:B------:R-:W4:Y:S04]  /*28b70*/  LDL.LU R3, [R1+0xe8c] ;  /* 0x000e8c0001037983 */ /* 0x000f280000300800 */
        /* <DEDUP_REMOVED lines=14> */
[----:B------:R-:W-:Y:S04]  /*28c60*/  STS.U8 [R14+UR7+0x380], R67 ;  /* 0x000380430e007988 */ /* 0x000fe80008000007 */
[----:B------:R-:W-:Y:S04]  /*28c70*/  STS.U8 [R14+UR7+0x780], R73 ;  /* 0x000780490e007988 */ /* 0x000fe80008000007 */
[----:B--2---:R-:W-:Y:S04]  /*28c80*/  STS.U8 [R14+UR7+0xb80], R79 ;  /* 0x000b804f0e007988 */ /* 0x004fe80008000007 */
[----:B---3--:R-:W-:Y:S04]  /*28c90*/  STS.U8 [R14+UR7+0xf80], R85 ;  /* 0x000f80550e007988 */ /* 0x008fe80008000007 */
[----:B----4-:R-:W-:Y:S04]  /*28ca0*/  STS.U8 [R14+UR7+0x1380], R92 ;  /* 0x0013805c0e007988 */ /* 0x010fe80008000007 */
[----:B------:R-:W-:Y:S04]  /*28cb0*/  STS.U8 [R14+UR7+0x1780], R12 ;  /* 0x0017800c0e007988 */ /* 0x000fe80008000007 */
[----:B------:R-:W-:Y:S04]  /*28cc0*/  STS.U8 [R14+UR7+0x1b80], R13 ;  /* 0x001b800d0e007988 */ /* 0x000fe80008000007 */
[----:B------:R-:W-:Y:S04]  /*28cd0*/  STS.U8 [R14+UR7+0x1f80], R20 ;  /* 0x001f80140e007988 */ /* 0x000fe80008000007 */
[----:B------:R-:W-:Y:S04]  /*28ce0*/  STS.U8 [R14+UR7+0x2380], R7 ;  /* 0x002380070e007988 */ /* 0x000fe80008000007 */
[----:B------:R-:W-:Y:S04]  /*28cf0*/  STS.U8 [R14+UR7+0x2780], R10 ;  /* 0x0027800a0e007988 */ /* 0x000fe80008000007 */
[----:B------:R-:W-:Y:S04]  /*28d00*/  STS.U8 [R14+UR7+0x2b80], R15 ;  /* 0x002b800f0e007988 */ /* 0x000fe80008000007 */
[----:B------:R-:W-:Y:S04]  /*28d10*/  STS.U8 [R14+UR7+0x2f80], R16 ;  /* 0x002f80100e007988 */ /* 0x000fe80008000007 */
[----:B------:R0:W-:Y:S02]  /*28d20*/  STS.U8 [R14+UR7+0x3380], R89 ;  /* 0x003380590e007988 */ /* 0x0001e40008000007 */
[----:B0-----:R-:W0:Y:S02]  /*28d30*/  LDC R89, c[0x0][0x3a0] ;  /* 0x0000e800ff597b82 */ /* 0x001e240000000800 */
[----:B------:R1:W-:Y:S04]  /*28d40*/  STS.U8 [R14+UR7+0x3780], R3 ;  /* 0x003780030e007988 */ /* 0x0003e80008000007 */
[----:B------:R2:W-:Y:S04]  /*28d50*/  STS.U8 [R14+UR7+0x3b80], R2 ;  /* 0x003b80020e007988 */ /* 0x0005e80008000007 */
[----:B------:R3:W-:Y:S04]  /*28d60*/  STS.U8 [R14+UR7+0x3f80], R4 ;  /* 0x003f80040e007988 */ /* 0x0007e80008000007 */
[----:B------:R4:W-:Y:S04]  /*28d70*/  STS.U8 [R14+UR7+0x4380], R5 ;  /* 0x004380050e007988 */ /* 0x0009e80008000007 */
[----:B------:R3:W-:Y:S04]  /*28d80*/  STS.U8 [R14+UR7+0x4780], R0 ;  /* 0x004780000e007988 */ /* 0x0007e80008000007 */
[----:B-1----:R1:W5:Y:S04]  /*28d90*/  LDL.LU R3, [R1+0xe88] ;  /* 0x000e880001037983 */ /* 0x0023680000300800 */
[----:B--2---:R1:W5:Y:S04]  /*28da0*/  LDL.LU R2, [R1+0xe84] ;  /* 0x000e840001027983 */ /* 0x0043680000300800 */
[----:B---3--:R1:W5:Y:S04]  /*28db0*/  LDL.LU R4, [R1+0xe80] ;  /* 0x000e800001047983 */ /* 0x0083680000300800 */
[----:B----4-:R1:W5:Y:S04]  /*28dc0*/  LDL.LU R5, [R1+0xe7c] ;  /* 0x000e7c0001057983 */ /* 0x0103680000300800 */
[----:B------:R1:W5:Y:S04]  /*28dd0*/  LDL.LU R0, [R1+0xe78] ;  /* 0x000e780001007983 */ /* 0x0003680000300800 */
[----:B------:R1:W-:Y:S04]  /*28de0*/  STS.U8 [R14+UR7+0x4b80], R93 ;  /* 0x004b805d0e007988 */ /* 0x0003e80008000007 */
        /* <DEDUP_REMOVED lines=12> */
[----:B------:R1:W-:Y:S01]  /*28eb0*/  STS.U8 [R14+UR7+0x7f80], R6 ;  /* 0x007f80060e007988 */ /* 0x0003e20008000007 */
[----:B------:R2:W-:Y:S06]  /*28ec0*/  MEMBAR.ALL.CTA ;  /* 0x0000000000007992 */ /* 0x0005ec0000008000 */
[----:B--2---:R-:W2:Y:S01]  /*28ed0*/  FENCE.VIEW.ASYNC.S ;  /* 0x00000000000073c6 */ /* 0x004ea20000000000 */
[----:B0-----:R-:W-:Y:S01]  /*28ee0*/  VIADD R89, R89, 0x7f ;  /* 0x0000007f59597836 */ /* 0x001fe20000000000 */
[----:B--2---:R-:W-:Y:S04]  /*28ef0*/  BAR.SYNC.DEFER_BLOCKING 0x0 ;  /* 0x0000000000007b1d */ /* 0x004fe80000010000 */
[----:B------:R-:W-:-:S02]  /*28f00*/  ISETP.LT.OR P2, PT, R89, 0x80, P0 ;  /* 0x000000805900780c */ /* 0x000fc40000741670 */
[----:B------:R-:W-:Y:S01]  /*28f10*/  ISETP.GE.AND P3, PT, R89, 0x100, PT ;  /* 0x000001005900780c */ /* 0x000fe20003f66270 */
[----:B------:R-:W-:-:S00]  /*28f20*/  MEMBAR.ALL.CTA ;  /* 0x0000000000007992 */ /* 0x000fc00000008000 */
[----:B------:R-:W-:Y:S06]  /*28f30*/  MEMBAR.ALL.GPU ;  /* 0x0000000000007992 */ /* 0x000fec000000a000 */
[----:B------:R-:W-:-:S00]  /*28f40*/  ERRBAR ;  /* 0x00000000000079ab */ /* 0x000fc00000000000 */
[----:B------:R-:W-:Y:S08]  /*28f50*/  CGAERRBAR ;  /* 0x00000000000075ab */ /* 0x000ff00000000000 */
[----:B------:R-:W-:Y:S06]  /*28f60*/  UCGABAR_ARV ;  /* 0x00000000000079c7 */ /* 0x000fec0008000000 */
[----:B------:R-:W-:Y:S01]  /*28f70*/  UCGABAR_WAIT ;  /* 0x0000000000007dc7 */ /* 0x000fe20008000000 */
[----:B------:R-:W-:Y:S01]  /*28f80*/  CCTL.IVALL ;  /* 0x00000000ff00798f */ /* 0x000fe20002000000 */
[----:B-1----:R-:W-:Y:S05]  /*28f90*/  @P2 BRA `(.L_x_12) ;  /* 0x0000000000c02947 */ /* 0x002fea0003800000 */
[----:B------:R-:W-:Y:S02]  /*28fa0*/  UIADD3 UR9, UPT, UPT, UR7, 0x10000, URZ ;  /* 0x0001000007097890 */ /* 0x000fe4000fffe0ff */
[----:B------:R-:W-:Y:S02]  /*28fb0*/  USHF.R.U32.HI UR12, URZ, 0x4, UR7 ;  /* 0x00000004ff0c7899 */ /* 0x000fe40008011607 */
[----:B------:R-:W-:Y:S02]  /*28fc0*/  USHF.R.U32.HI UR9, URZ, 0x4, UR9 ;  /* 0x00000004ff097899 */ /* 0x000fe40008011609 */
[----:B------:R-:W-:Y:S02]  /*28fd0*/  USGXT.U32 UR12, UR12, 0xe ;  /* 0x0000000e0c0c789a */ /* 0x000fe40008000000 */
[----:B------:R-:W-:Y:S02]  /*28fe0*/  USGXT.U32 UR10, UR9, 0xe ;  /* 0x0000000e090a789a */ /* 0x000fe40008000000 */
[----:B------:R-:W-:-:S02]  /*28ff0*/  UIADD3 UR22, UP2, UPT, UR12, 0x2, URZ ;  /* 0x000000020c167890 */ /* 0x000fc4000ff5e0ff */
[----:B------:R-:W-:Y:S01]  /*29000*/  UIADD3 UR24, UP1, UPT, UR10, 0x100, URZ ;  /* 0x000001000a187890 */ /* 0x000fe2000ff3e0ff */
[----:B------:R-:W-:Y:S01]  /*29010*/  UMOV UR4, URZ ;  /* 0x000000ff00047c82 */ /* 0x000fe20008000000 */
[----:B------:R-:W-:Y:S02]  /*29020*/  UMOV UR6, URZ ;  /* 0x000000ff00067c82 */ /* 0x000fe40008000000 */
[----:B------:R-:W-:Y:S02]  /*29030*/  UIADD3.X UR25, UPT, UPT, UR4, 0x40004040, URZ, UP1, !UPT ;  /* 0x4000404004197890 */ /* 0x000fe40008ffe4ff */
[----:B------:R-:W-:Y:S02]  /*29040*/  UIADD3.X UR23, UPT, UPT, UR6, 0x40004040, URZ, UP2, !UPT ;  /* 0x4000404006177890 */ /* 0x000fe400097fe4ff */
[----:B------:R-:W-:Y:S02]  /*29050*/  UIADD3.64 UR14, UPT, UPT, UR24, 0x100, URZ ;  /* 0x00000100180e7897 */ /* 0x000fe4000fffe0ff */
[----:B------:R-:W-:-:S02]  /*29060*/  UIADD3.64 UR16, UPT, UPT, UR22, 0x2, URZ ;  /* 0x0000000216107897 */ /* 0x000fc4000fffe0ff */
[----:B------:R-:W-:Y:S02]  /*29070*/  UIADD3.64 UR20, UPT, UPT, UR22, 0x4, URZ ;  /* 0x0000000416147897 */ /* 0x000fe4000fffe0ff */
[----:B------:R-:W-:Y:S02]  /*29080*/  UIADD3.64 UR18, UPT, UPT, UR24, 0x200, URZ ;  /* 0x0000020018127897 */ /* 0x000fe4000fffe0ff */
[----:B------:R-:W-:Y:S02]  /*29090*/  UIADD3 UR9, UPT, UPT, UR5, 0x100, URZ ;  /* 0x0000010005097890 */ /* 0x000fe4000fffe0ff */
[----:B------:R-:W-:Y:S02]  /*290a0*/  UIADD3 UR6, UPT, UPT, UR5, 0x100, URZ ;  /* 0x0000010005067890 */ /* 0x000fe4000fffe0ff */
[----:B------:R-:W-:Y:S01]  /*290b0*/  UIADD3 UR4, UPT, UPT, UR5, 0x100, URZ ;  /* 0x0000010005047890 */ /* 0x000fe2000fffe0ff */
[----:B------:R-:W-:Y:S01]  /*290c0*/  UMOV UR26, 0x0 ;  /* 0x00000000001a7882 */ /* 0x000fe20000000000 */
[----:B------:R-:W-:Y:S01]  /*290d0*/  UMOV UR27, 0x10408490 ;  /* 0x10408490001b7882 */ /* 0x000fe20000000000 */
[----:B------:R-:W-:Y:S01]  /*290e0*/  UIADD3 UR40, UPT, UPT, UR5, 0x100, URZ ;  /* 0x0000010005287890 */ /* 0x000fe2000fffe0ff */
[----:B------:R-:W-:Y:S01]  /*290f0*/  UMOV UR13, 0x40004040 ;  /* 0x40004040000d7882 */ /* 0x000fe20000000000 */
[----:B------:R-:W-:Y:S01]  /*29100*/  UMOV UR11, 0x40004040 ;  /* 0x40004040000b7882 */ /* 0x000fe20000000000 */
[----:B------:R-:W-:Y:S01]  /*29110*/  UMOV UR28, 0x0 ;  /* 0x00000000001c7882 */ /* 0x000fe20000000000 */
[----:B------:R-:W-:Y:S01]  /*29120*/  UMOV UR29, 0x10408490 ;  /* 0x10408490001d7882 */ /* 0x000fe20000000000 */
[----:B------:R-:W-:Y:S01]  /*29130*/  UMOV UR30, 0x0 ;  /* 0x00000000001e7882 */ /* 0x000fe20000000000 */
[----:B------:R-:W-:Y:S01]  /*29140*/  UMOV UR31, 0x10408490 ;  /* 0x10408490001f7882 */ /* 0x000fe20000000000 */
[----:B------:R0:W-:Y:S01]  /*29150*/  UTCQMMA.2CTA gdesc[UR10], gdesc[UR12], tmem[UR5], tmem[UR26], idesc[UR27], !UPT ;  /* 0x00ff1a0c0a0075ea */ /* 0x0001e2000fa00305 */
[----:B------:R-:W-:Y:S01]  /*29160*/  UMOV UR32, 0x0 ;  /* 0x0000000000207882 */ /* 0x000fe20000000000 */
[----:B------:R-:W-:Y:S01]  /*29170*/  UMOV UR33, 0x10408490 ;  /* 0x1040849000217882 */ /* 0x000fe20000000000 */
[----:B------:R0:W-:Y:S01]  /*29180*/  UTCQMMA.2CTA gdesc[UR24], gdesc[UR22], tmem[UR5], tmem[UR28], idesc[UR29], UPT ;  /* 0x00ff1c16180075ea */ /* 0x0001e2000ba00305 */
        /* <DEDUP_REMOVED lines=8> */
[----:B------:R0:W-:Y:S01]  /*29210*/  UTCQMMA.2CTA gdesc[UR10], gdesc[UR12], tmem[UR9], tmem[UR34], idesc[UR35], !UPT ;  /* 0x00ff220c0a0075ea */ /* 0x0001e2000fa00309 */
[----:B------:R-:W-:Y:S01]  /*29220*/  UMOV UR44, 0x0 ;  /* 0x00000000002c7882 */ /* 0x000fe20000000000 */
[----:B------:R-:W-:Y:S01]  /*29230*/  UMOV UR45, 0x10408490 ;  /* 0x10408490002d7882 */ /* 0x000fe20000000000 */
[----:B------:R0:W-:Y:S01]  /*29240*/  UTCQMMA.2CTA gdesc[UR24], gdesc[UR22], tmem[UR6], tmem[UR36], idesc[UR37], UPT ;  /* 0x00ff2416180075ea */ /* 0x0001e2000ba00306 */
[----:B------:R-:W-:Y:S01]  /*29250*/  UMOV UR41, 0x3 ;  /* 0x0000000300297882 */ /* 0x000fe20000000000 */
[----:B------:R0:W-:Y:S01]  /*29260*/  UTCQMMA.2CTA gdesc[UR14], gdesc[UR16], tmem[UR4], tmem[UR38], idesc[UR39], UPT ;  /* 0x00ff26100e0075ea */ /* 0x0001e2000ba00304 */
[----:B------:R0:W-:Y:S01]  /*29270*/  UTCQMMA.2CTA gdesc[UR18], gdesc[UR20], tmem[UR40], tmem[UR44], idesc[UR45], UPT ;  /* 0x00ff2c14120075ea */ /* 0x0001e2000ba00328 */
[----:B------:R0:W-:Y:S01]  /*29280*/  UTCBAR.2CTA.MULTICAST [UR76], URZ, UR41 ;  /* 0x000000ff4c0073e9 */ /* 0x0001e20008200829 */
[----:B------:R-:W-:Y:S01]  /*29290*/  NOP ;  /* 0x0000000000007918 */ /* 0x000fe20000000000 */
.L_x_12:
[----:B0-----:R-:W-:Y:S01]  /*292a0*/  UMOV UR4, URZ ;  /* 0x000000ff00047c82 */ /* 0x001fe20008000000 */
[----:B------:R-:W-:Y:S05]  /*292b0*/  @!P3 BRA `(.L_x_13) ;  /* 0x0000015800acb947 */ /* 0x000fea0003800000 */
[----:B------:R-:W-:Y:S01]  /*292c0*/  SHF.R.S32.HI R6, RZ, 0x1f, R89 ;  /* 0x0000001fff067819 */ /* 0x000fe20000011459 */
[----:B------:R-:W-:Y:S01]  /*292d0*/  UIADD3 UR4, UPT, UPT, UR7, 0x14000, URZ ;  /* 0x0001400007047890 */ /* 0x000fe2000fffe0ff */
[----:B-----5:R-:W-:Y:S01]  /*292e0*/  IMAD.SHL.U32 R4, R4, 0x80, RZ ;  /* 0x0000008004047824 */ /* 0x020fe200078e00ff */
[----:B------:R-:W-:Y:S01]  /*292f0*/  UIADD3 UR6, UPT, UPT, UR7, 0x8000, URZ ;  /* 0x0000800007067890 */ /* 0x000fe2000fffe0ff */
[----:B------:R-:W-:Y:S01]  /*29300*/  LEA.HI R6, R6, R89, RZ, 0x7 ;  /* 0x0000005906067211 */ /* 0x000fe200078f38ff */
[----:B------:R-:W-:Y:S01]  /*29310*/  USHF.R.U32.HI UR4, URZ, 0x4, UR4 ;  /* 0x00000004ff047899 */ /* 0x000fe20008011604 */
[----:B------:R-:W-:Y:S01]  /*29320*/  IMAD.SHL.U32 R5, R5, 0x80, RZ ;  /* 0x0000008005057824 */ /* 0x000fe200078e00ff */
[----:B------:R-:W-:Y:S01]  /*29330*/  USHF.R.U32.HI UR6, URZ, 0x4, UR6 ;  /* 0x00000004ff067899 */ /* 0x000fe20008011606 */
[----:B------:R-:W-:Y:S01]  /*29340*/  SHF.R.S32.HI R6, RZ, 0x7, R6 ;  /* 0x00000007ff067819 */ /* 0x000fe20000011406 */
[----:B------:R-:W-:Y:S01]  /*29350*/  USGXT.U32 UR10, UR4, 0xe ;  /* 0x0000000e040a789a */ /* 0x000fe20008000000 */
[----:B------:R-:W-:Y:S01]  /*29360*/  IMAD.MOV.U32 R7, RZ, RZ, RZ ;  /* 0x000000ffff077224 */ /* 0x000fe200078e00ff */
[----:B------:R-:W-:Y:S01]  /*29370*/  USGXT.U32 UR12, UR6, 0xe ;  /* 0x0000000e060c789a */ /* 0x000fe20008000000 */
[----:B------:R-:W-:Y:S01]  /*29380*/  VIMNMX R6, PT, PT, R6, 0x2, !PT ;  /* 0x0000000206067848 */ /* 0x000fe20007fe0100 */
[----:B------:R-:W-:Y:S01]  /*29390*/  UIADD3 UR24, UP1, UPT, UR10, 0x100, URZ ;  /* 0x000001000a187890 */ /* 0x000fe2000ff3e0ff */
[----:B------:R-:W-:Y:S01]  /*293a0*/  SHF.R.S32.HI R8, RZ, 0x1f, R4 ;  /* 0x0000001fff087819 */ /* 0x000fe20000011404 */
[----:B------:R-:W-:-:S02]  /*293b0*/  UIADD3 UR22, UP2, UPT, UR12, 0x2, URZ ;  /* 0x000000020c167890 */ /* 0x000fc4000ff5e0ff */
[----:B------:R-:W-:Y:S01]  /*293c0*/  VIADD R6, R6, 0xfffffffe ;  /* 0xfffffffe06067836 */ /* 0x000fe20000000000 */
[----:B------:R-:W-:Y:S01]  /*293d0*/  UMOV UR4, URZ ;  /* 0x000000ff00047c82 */ /* 0x000fe20008000000 */
[----:B------:R-:W-:Y:S01]  /*293e0*/  UMOV UR6, URZ ;  /* 0x000000ff00067c82 */ /* 0x000fe20008000000 */
[----:B------:R-:W-:Y:S02]  /*293f0*/  UIADD3.X UR25, UPT, UPT, UR4, 0x40004040, URZ, UP1, !UPT ;  /* 0x4000404004197890 */ /* 0x000fe40008ffe4ff */
[----:B------:R0:W-:Y:S01]  /*29400*/  STL [R1+0xdd4], R6 ;  /* 0x000dd40601007387 */ /* 0x0001e20000100800 */
[----:B------:R-:W-:Y:S01]  /*29410*/  UIADD3.X UR23, UPT, UPT, UR6, 0x40004040, URZ, UP2, !UPT ;  /* 0x4000404006177890 */ /* 0x000fe200097fe4ff */
[----:B------:R-:W-:Y:S02]  /*29420*/  UMOV UR9, 0x1 ;  /* 0x0000000100097882 */ /* 0x000fe40000000000 */
[----:B------:R1:W-:Y:S01]  /*29430*/  STL [R1+0xdcc], RZ ;  /* 0x000dccff01007387 */ /* 0x0003e20000100800 */
[----:B------:R-:W-:-:S02]  /*29440*/  UIADD3.64 UR14, UPT, UPT, UR24, 0x100, URZ ;  /* 0x00000100180e7897 */ /* 0x000fc4000fffe0ff */
[----:B------:R-:W-:Y:S02]  /*29450*/  UIADD3.64 UR16, UPT, UPT, UR22, 0x2, URZ ;  /* 0x0000000216107897 */ /* 0x000fe4000fffe0ff */
[----:B------:R-:W-:Y:S01]  /*29460*/  UIADD3.64 UR18, UPT, UPT, UR24, 0x200, URZ ;  /* 0x0000020018127897 */ /* 0x000fe2000fffe0ff */
[----:B0-----:R-:W-:Y:S01]  /*29470*/  SHF.R.S32.HI R6, RZ, 0x1f, R5 ;  /* 0x0000001fff067819 */ /* 0x001fe20000011405 */
[----:B------:R-:W-:Y:S01]  /*29480*/  UIADD3.64 UR20, UPT, UPT, UR22, 0x4, URZ ;  /* 0x0000000416147897 */ /* 0x000fe2000fffe0ff */
[----:B------:R-:W-:Y:S01]  /*29490*/  UMOV UR11, 0x40004040 ;  /* 0x40004040000b7882 */ /* 0x000fe20000000000 */
[----:B-1----:R-:W-:-:S10]  /*294a0*/  UMOV UR13, 0x40004040 ;  /* 0x40004040000d7882 */ /* 0x002fd40000000000 */
.L_x_16:
[----:B------:R-:W2:Y:S01]  /*294b0*/  LDL R9, [R1+0xdcc] ;  /* 0x000dcc0001097983 */ /* 0x000ea20000100800 */
[----:B0-----:R-:W0:Y:S03]  /*294c0*/  LDC R12, c[0x0][0x3a0] ;  /* 0x0000e800ff0c7b82 */ /* 0x001e260000000800 */
[----:B------:R-:W3:Y:S04]  /*294d0*/  LDL.LU R11, [R1+0x1d8] ;  /* 0x0001d800010b7983 */ /* 0x000ee80000300800 */
[----:B------:R-:W4:Y:S01]  /*294e0*/  LDL.LU R8, [R1+0x1d4] ;  /* 0x0001d40001087983 */ /* 0x000f220000300800 */
[----:B------:R-:W-:Y:S01]  /*294f0*/  IMAD.U32 R7, R7, -0x80000000, RZ ;  /* 0x8000000007077824 */ /* 0x000fe200078e00ff */
[----:B------:R-:W-:-:S03]  /*29500*/  PRMT R10, RZ, 0x7610, R10 ;  /* 0x00007610ff0a7816 */ /* 0x000fc6000000000a */
[----:B------:R-:W1:Y:S01]  /*29510*/  SYNCS.PHASECHK.TRANS64.TRYWAIT P4, [UR76], R7 ;  /* 0x00000007ff0075a7 */ /* 0x000e62000808114c */
[----:B--2---:R-:W-:-:S04]  /*29520*/  VIADD R9, R9, 0x1 ;  /* 0x0000000109097836 */ /* 0x004fc80000000000 */
[----:B0-----:R-:W-:Y:S01]  /*29530*/  IMAD R12, R9, -0x80, R12 ;  /* 0xffffff80090c7824 */ /* 0x001fe200078e020c */
[----:B------:R0:W-:Y:S01]  /*29540*/  STL [R1+0xdd0], R9 ;  /* 0x000dd00901007387 */ /* 0x0001e20000100800 */
[----:B---3-5:R-:W-:-:S03]  /*29550*/  IADD3 R11, P5, PT, R4, R11, RZ ;  /* 0x0000000b040b7210 */ /* 0x028fc60007fbe0ff */
[C---:B------:R-:W-:Y:S02]  /*29560*/  ISETP.GT.AND P3, PT, R12.reuse, 0x1, PT ;  /* 0x000000010c00780c */ /* 0x040fe40003f64270 */
[----:B------:R-:W-:Y:S02]  /*29570*/  ISETP.GT.AND P2, PT, R12, 0x2, PT ;  /* 0x000000020c00780c */ /* 0x000fe40003f44270 */
[----:B0-----:R-:W-:-:S05]  /*29580*/  SHF.R.S32.HI R9, RZ, 0x1f, R4 ;  /* 0x0000001fff097819 */ /* 0x001fca0000011404 */
[----:B----4-:R-:W-:-:S05]  /*29590*/  IMAD.X R8, R9, 0x1, R8, P5 ;  /* 0x0000000109087824 */ /* 0x010fca00028e0608 */
[----:B------:R0:W-:Y:S04]  /*295a0*/  STL [R1+0x1d4], R8 ;  /* 0x0001d40801007387 */ /* 0x0001e80000100800 */
[----:B------:R0:W-:Y:S04]  /*295b0*/  STL [R1+0x1d8], R11 ;  /* 0x0001d80b01007387 */ /* 0x0001e80000100800 */
[----:B------:R0:W-:Y:S01]  /*295c0*/  STL.S16 [R1+0x1ac], R10 ;  /* 0x0001ac0a01007387 */ /* 0x0001e20000100600 */
[----:B-1----:R-:W-:Y:S05]  /*295d0*/  @!P4 BRA `(.L_x_14) ;  /* 0x000002dc0090c947 */ /* 0x002fea0003800000 */
.L_x_24:
[----:B------:R-:W2:Y:S04]  /*295e0*/  LDL R9, [R1+0x1d4] ;  /* 0x0001d40001097983 */ /* 0x000ea80000100800 */
[----:B0-----:R-:W2:Y:S04]  /*295f0*/  LDL R8, [R1+0x1d8] ;  /* 0x0001d80001087983 */ /* 0x001ea80000100800 */
[----:B------:R-:W3:Y:S04]  /*29600*/  LDL.LU R10, [R1+0x1e8] ;  /* 0x0001e800010a7983 */ /* 0x000ee80000300800 */
[----:B------:R-:W-:Y:S04]  /*29610*/  STL [R1+0x11b8], R51 ;  /* 0x0011b83301007387 */ /* 0x000fe80000100800 */
[----:B------:R0:W-:Y:S04]  /*29620*/  STL [R1+0x11bc], R51 ;  /* 0x0011bc3301007387 */ /* 0x0001e80000100800 */
[----:B0-----:R-:W4:Y:S04]  /*29630*/  LDL.LU R51, [R1+0x1e0] ;  /* 0x0001e00001337983 */ /* 0x001f280000300800 */
[----:B------:R-:W-:Y:S04]  /*29640*/  STL [R1+0x11a0], R50 ;  /* 0x0011a03201007387 */ /* 0x000fe80000100800 */
[----:B------:R-:W-:Y:S04]  /*29650*/  STL [R1+0x11a4], R50 ;  /* 0x0011a43201007387 */ /* 0x000fe80000100800 */
[----:B------:R0:W-:Y:S04]  /*29660*/  STL [R1+0x11c4], R50 ;  /* 0x0011c43201007387 */ /* 0x0001e80000100800 */
[----:B0-----:R-:W2:Y:S04]  /*29670*/  LDL.LU R50, [R1+0x1e4] ;  /* 0x0001e40001327983 */ /* 0x001ea80000300800 */
[----:B------:R-:W-:Y:S04]  /*29680*/  STL [R1+0x1188], R45 ;  /* 0x0011882d01007387 */ /* 0x000fe80000100800 */
[----:B------:R0:W-:Y:S04]  /*29690*/  STL [R1+0x118c], R45 ;  /* 0x00118c2d01007387 */ /* 0x0001e80000100800 */
[----:B0-----:R-:W2:Y:S04]  /*296a0*/  LDL.LU R45, [R1+0x1f0] ;  /* 0x0001f000012d7983 */ /* 0x001ea80000300800 */
[----:B--2---:R-:W-:Y:S04]  /*296b0*/  STL [R1+0x11c8], R45 ;  /* 0x0011c82d01007387 */ /* 0x004fe80000100800 */
        /* <DEDUP_REMOVED lines=95> */
[----:B0-----:R-:W2:Y:S01]  /*29cb0*/  LDL.LU R69, [R1+0x1ac] ;  /* 0x0001ac0001457983 */ /* 0x001ea20000300800 */
[----:B----4-:R-:W-:-:S02]  /*29cc0*/  IADD3 R51, P4, PT, R4, R51, RZ ;  /* 0x0000003304337210 */ /* 0x010fc40007f9e0ff */
[----:B------:R-:W-:Y:S01]  /*29cd0*/  SHF.R.S32.HI R15, RZ, 0x1f, R4 ;  /* 0x0000001fff0f7819 */ /* 0x000fe20000011404 */
[----:B------:R-:W-:Y:S01]  /*29ce0*/  STL [R1+0x102c], R71 ;  /* 0x00102c4701007387 */ /* 0x000fe20000100800 */
[----:B------:R-:W-:-:S03]  /*29cf0*/  ISETP.GT.AND P5, PT, R12, 0x3, PT ;  /* 0x000000030c00780c */ /* 0x000fc60003fa4270 */
        /* <DEDUP_REMOVED lines=9> */
[----:B0-----:R-:W4:Y:S04]  /*29d90*/  LDL.LU R51, [R1+0x1f4] ;  /* 0x0001f40001337983 */ /* 0x001f280000300800 */
[----:B------:R-:W4:Y:S04]  /*29da0*/  LDL.LU R11, [R1+0x1f8] ;  /* 0x0001f800010b7983 */ /* 0x000f280000300800 */
[----:B--2---:R0:W2:Y:S04]  /*29db0*/  @P3 LDG.E.U8 R69, desc[UR42][R8.64] ;  /* 0x0000002a08453981 */ /* 0x0040a8000c1e1100 */
[----:B------:R-:W2:Y:S04]  /*29dc0*/  LDL R9, [R1+0x1e0] ;  /* 0x0001e00001097983 */ /* 0x000ea80000100800 */
[----:B------:R-:W0:Y:S01]  /*29dd0*/  LDL.LU R8, [R1+0x1dc] ;  /* 0x0001dc0001087983 */ /* 0x000e220000300800 */
[----:B---3--:R-:W-:-:S02]  /*29de0*/  IADD3 R10, P3, PT, R4, R10, RZ ;  /* 0x0000000a040a7210 */ /* 0x008fc40007f7e0ff */
[----:B------:R-:W-:Y:S02]  /*29df0*/  PRMT R45, RZ, 0x7610, R45 ;  /* 0x00007610ff2d7816 */ /* 0x000fe4000000002d */
[----:B------:R-:W-:Y:S01]  /*29e00*/  PRMT R47, RZ, 0x7610, R47 ;  /* 0x00007610ff2f7816 */ /* 0x000fe2000000002f */
[----:B------:R-:W-:Y:S01]  /*29e10*/  STL [R1+0x1e8], R10 ;  /* 0x0001e80a01007387 */ /* 0x000fe20000100800 */
[C---:B------:R-:W-:Y:S02]  /*29e20*/  IMAD.X R50, R15.reuse, 0x1, R50, P3 ;  /* 0x000000010f327824 */ /* 0x040fe400018e0632 */
[----:B0-----:R-:W-:Y:S01]  /*29e30*/  IMAD.X R8, R15, 0x1, R8, P4 ;  /* 0x000000010f087824 */ /* 0x001fe200020e0608 */
[----:B------:R-:W-:-:S04]  /*29e40*/  ISETP.GT.AND P4, PT, R12, 0x4, PT ;  /* 0x000000040c00780c */ /* 0x000fc80003f84270 */
[-C--:B--2---:R-:W-:Y:S01]  /*29e50*/  @P2 LOP3.LUT R9, R9, R8.reuse, RZ, 0x3c, !PT ;  /* 0x0000000809092212 */ /* 0x084fe200078e3cff */
[----:B------:R0:W-:Y:S03]  /*29e60*/  STL [R1+0x1dc], R8 ;  /* 0x0001dc0801007387 */ /* 0x0001e60000100800 */
[----:B0-----:R-:W-:-:S04]  /*29e70*/  @P2 LOP3.LUT R8, R9, R8, RZ, 0x3c, !PT ;  /* 0x0000000809082212 */ /* 0x001fc800078e3cff */
[----:B------:R-:W-:-:S05]  /*29e80*/  @P2 LOP3.LUT R9, R9, R8, RZ, 0x3c, !PT ;  /* 0x0000000809092212 */ /* 0x000fca00078e3cff */
[----:B------:R0:W2:Y:S02]  /*29e90*/  @P2 LDG.E.U8 R45, desc[UR42][R8.64] ;  /* 0x0000002a082d2981 */ /* 0x0000a4000c1e1100 */
[----:B0-----:R-:W-:Y:S02]  /*29ea0*/  IMAD.MOV.U32 R8, RZ, RZ, R50 ;  /* 0x000000ffff087224 */ /* 0x001fe400078e0032 */
[----:B------:R-:W-:Y:S01]  /*29eb0*/  IMAD.MOV.U32 R9, RZ, RZ, R10 ;  /* 0x000000ffff097224 */ /* 0x000fe200078e000a */
[----:B--2---:R0:W-:Y:S04]  /*29ec0*/  STL [R1+0x1a8], R45 ;  /* 0x0001a82d01007387 */ /* 0x0041e80000100800 */
[----:B0-----:R-:W2:Y:S01]  /*29ed0*/  LDL.LU R45, [R1+0x11c8] ;  /* 0x0011c800012d7983 */ /* 0x001ea20000300800 */
[----:B------:R-:W-:-:S03]  /*29ee0*/  @P5 LOP3.LUT R9, R9, R8, RZ, 0x3c, !PT ;  /* 0x0000000809095212 */ /* 0x000fc600078e3cff */
[----:B------:R0:W-:Y:S01]  /*29ef0*/  STL [R1+0x1e4], R50 ;  /* 0x0001e43201007387 */ /* 0x0001e20000100800 */
[----:B------:R-:W-:-:S04]  /*29f00*/  @P5 LOP3.LUT R8, R9, R8, RZ, 0x3c, !PT ;  /* 0x0000000809085212 */ /* 0x000fc800078e3cff */
[----:B------:R-:W-:Y:S01]  /*29f10*/  @P5 LOP3.LUT R9, R9, R8, RZ, 0x3c, !PT ;  /* 0x0000000809095212 */ /* 0x000fe200078e3cff */
[----:B0-----:R-:W3:Y:S04]  /*29f20*/  LDL.LU R50, [R1+0x11c4] ;  /* 0x0011c40001327983 */ /* 0x001ee80000300800 */
[----:B------:R-:W3:Y:S01]  /*29f30*/  LDL.LU R10, [R1+0x200] ;  /* 0x00020000010a7983 */ /* 0x000ee20000300800 */
[----:B------:R-:W-:Y:S02]  /*29f40*/  PRMT R7, RZ, 0x7610, R7 ;  /* 0x00007610ff077816 */ /* 0x000fe40000000007 */
[----:B------:R-:W-:Y:S01]  /*29f50*/  ISETP.GT.AND P3, PT, R12, 0x5, PT ;  /* 0x000000050c00780c */ /* 0x000fe20003f64270 */
[----:B------:R0:W3:Y:S01]  /*29f60*/  @P5 LDG.E.U8 R47, desc[UR42][R8.64] ;  /* 0x0000002a082f5981 */ /* 0x0000e2000c1e1100 */
[----:B--2---:R-:W-:-:S05]  /*29f70*/  IADD3 R45, P6, PT, R4, R45, RZ ;  /* 0x0000002d042d7210 */ /* 0x004fca0007fde0ff */
[----:B------:R-:W-:Y:S04]  /*29f80*/  STL [R1+0x1f0], R45 ;  /* 0x0001f02d01007387 */ /* 0x000fe80000100800 */
[----:B------:R-:W2:Y:S01]  /*29f90*/  LDL.LU R8, [R1+0x1ec] ;  /* 0x0001ec0001087983 */ /* 0x000ea20000300800 */
[----:B0-----:R-:W-:Y:S01]  /*29fa0*/  IMAD.MOV.U32 R9, RZ, RZ, R45 ;  /* 0x000000ffff097224 */ /* 0x001fe200078e002d */
[----:B----4-:R-:W-:Y:S02]  /*29fb0*/  IADD3 R11, P2, PT, R4, R11, RZ ;  /* 0x0000000b040b7210 */ /* 0x010fe40007f5e0ff */
[----:B---3--:R0:W-:Y:S04]  /*29fc0*/  STL [R1+0x1a4], R47 ;  /* 0x0001a42f01007387 */ /* 0x0081e80000100800 */
[----:B0-----:R-:W3:Y:S04]  /*29fd0*/  LDL.LU R47, [R1+0x204] ;  /* 0x00020400012f7983 */ /* 0x001ee80000300800 */
[----:B------:R-:W4:Y:S04]  /*29fe0*/  LDL.LU R45, [R1+0x208] ;  /* 0x00020800012d7983 */ /* 0x000f280000300800 */
[----:B------:R-:W-:Y:S01]  /*29ff0*/  STL [R1+0x1f8], R11 ;  /* 0x0001f80b01007387 */ /* 0x000fe20000100800 */
[----:B--2---:R-:W-:-:S05]  /*2a000*/  IMAD.X R8, R15, 0x1, R8, P6 ;  /* 0x000000010f087824 */ /* 0x004fca00030e0608 */
[-C--:B------:R-:W-:Y:S01]  /*2a010*/  @P4 LOP3.LUT R9, R9, R8.reuse, RZ, 0x3c, !PT ;  /* 0x0000000809094212 */ /* 0x080fe200078e3cff */
[----:B------:R0:W-:Y:S03]  /*2a020*/  STL [R1+0x1ec], R8 ;  /* 0x0001ec0801007387 */ /* 0x0001e60000100800 */
[----:B0-----:R-:W-:-:S04]  /*2a030*/  @P4 LOP3.LUT R8, R9, R8, RZ, 0x3c, !PT ;  /* 0x0000000809084212 */ /* 0x001fc800078e3cff */
[----:B------:R-:W-:-:S05]  /*2a040*/  @P4 LOP3.LUT R9, R9, R8, RZ, 0x3c, !PT ;  /* 0x0000000809094212 */ /* 0x000fca00078e3cff */
[----:B------:R0:W2:Y:S01]  /*2a050*/  @P4 LDG.E.U8 R7, desc[UR42][R8.64] ;  /* 0x0000002a08074981 */ /* 0x0000a2000c1e1100 */
[----:B------:R-:W-:-:S04]  /*2a060*/  IMAD.X R51, R15, 0x1, R51, P2 ;  /* 0x000000010f337824 */ /* 0x000fc800010e0633 */
[----:B0-----:R-:W-:Y:S02]  /*2a070*/  IMAD.MOV.U32 R8, RZ, RZ, R51 ;  /* 0x000000ffff087224 */ /* 0x001fe400078e0033 */
[----:B------:R-:W-:-:S05]  /*2a080*/  IMAD.MOV.U32 R9, RZ, RZ, R11 ;  /* 0x000000ffff097224 */ /* 0x000fca00078e000b */
[----:B------:R-:W-:-:S04]  /*2a090*/  @P3 LOP3.LUT R9, R9, R8, RZ, 0x3c, !PT ;  /* 0x0000000809093212 */ /* 0x000fc800078e3cff */
[C---:B------:R-:W-:Y:S02]  /*2a0a0*/  @P3 LOP3.LUT R8, R9.reuse, R8, RZ, 0x3c, !PT ;  /* 0x0000000809083212 */ /* 0x040fe400078e3cff */
[----:B------:R-:W-:Y:S02]  /*2a0b0*/  PRMT R50, RZ, 0x7610, R50 ;  /* 0x00007610ff327816 */ /* 0x000fe40000000032 */
[----:B------:R-:W-:Y:S02]  /*2a0c0*/  IADD3 R10, P5, PT, R4, R10, RZ ;  /* 0x0000000a040a7210 */ /* 0x000fe40007fbe0ff */
[----:B------:R-:W-:-:S05]  /*2a0d0*/  @P3 LOP3.LUT R9, R9, R8, RZ, 0x3c, !PT ;  /* 0x0000000809093212 */ /* 0x000fca00078e3cff */
[----:B------:R0:W3:Y:S04]  /*2a0e0*/  @P3 LDG.E.U8 R50, desc[UR42][R8.64] ;  /* 0x0000002a08323981 */ /* 0x0000e8000c1e1100 */
[----:B--2---:R1:W-:Y:S04]  /*2a0f0*/  STL [R1+0x1a0], R7 ;  /* 0x0001a00701007387 */ /* 0x0043e80000100800 */
[----:B-1----:R-:W2:Y:S04]  /*2a100*/  LDL.LU R7, [R1+0x11c0] ;  /* 0x0011c00001077983 */ /* 0x002ea80000300800 */
[----:B------:R1:W-:Y:S04]  /*2a110*/  STL [R1+0x1f4], R51 ;  /* 0x0001f43301007387 */ /* 0x0003e80000100800 */
[----:B-1----:R-:W2:Y:S04]  /*2a120*/  LDL.LU R51, [R1+0x11bc] ;  /* 0x0011bc0001337983 */ /* 0x002ea80000300800 */
[----:B------:R-:W2:Y:S04]  /*2a130*/  LDL.LU R11, [R1+0x210] ;  /* 0x00021000010b7983 */ /* 0x000ea80000300800 */
[----:B------:R-:W-:Y:S04]  /*2a140*/  STL [R1+0x200], R10 ;  /* 0x0002000a01007387 */ /* 0x000fe80000100800 */
[----:B------:R-:W2:Y:S01]  /*2a150*/  LDL.LU R8, [R1+0x1fc] ;  /* 0x0001fc0001087983 */ /* 0x000ea20000300800 */
[----:B------:R-:W-:Y:S01]  /*2a160*/  ISETP.GT.AND P2, PT, R12, 0x6, PT ;  /* 0x000000060c00780c */ /* 0x000fe20003f44270 */
[----:B0-----:R-:W-:Y:S01]  /*2a170*/  IMAD.MOV.U32 R9, RZ, RZ, R10 ;  /* 0x000000ffff097224 */ /* 0x001fe200078e000a */
[----:B----4-:R-:W-:Y:S01]  /*2a180*/  IADD3 R45, P3, PT, R4, R45, RZ ;  /* 0x0000002d042d7210 */ /* 0x010fe20007f7e0ff */
[----:B---3--:R0:W-:Y:S04]  /*2a190*/  STL [R1+0x19c], R50 ;  /* 0x00019c3201007387 */ /* 0x0081e80000100800 */
[----:B0-----:R-:W3:Y:S04]  /*2a1a0*/  LDL.LU R50, [R1+0x214] ;  /* 0x0002140001327983 */ /* 0x001ee80000300800 */
[----:B------:R-:W4:Y:S04]  /*2a1b0*/  LDL.LU R10, [R1+0x218] ;  /* 0x00021800010a7983 */ /* 0x000f280000300800 */
[----:B------:R-:W-:Y:S01]  /*2a1c0*/  STL [R1+0x208], R45 ;  /* 0x0002082d01007387 */ /* 0x000fe20000100800 */
[----:B--2---:R-:W-:Y:S01]  /*2a1d0*/  PRMT R51, RZ, 0x7610, R51 ;  /* 0x00007610ff337816 */ /* 0x004fe20000000033 */
[----:B------:R-:W-:-:S05]  /*2a1e0*/  IMAD.X R8, R15, 0x1, R8, P5 ;  /* 0x000000010f087824 */ /* 0x000fca00028e0608 */
[-C--:B------:R-:W-:Y:S01]  /*2a1f0*/  @P2 LOP3.LUT R9, R9, R8.reuse, RZ, 0x3c, !PT ;  /* 0x0000000809092212 */ /* 0x080fe200078e3cff */
[----:B------:R0:W-:Y:S03]  /*2a200*/  STL [R1+0x1fc], R8 ;  /* 0x0001fc0801007387 */ /* 0x0001e60000100800 */
[----:B0-----:R-:W-:-:S04]  /*2a210*/  @P2 LOP3.LUT R8, R9, R8, RZ, 0x3c, !PT ;  /* 0x0000000809082212 */ /* 0x001fc800078e3cff */
[----:B------:R-:W-:-:S05]  /*2a220*/  @P2 LOP3.LUT R9, R9, R8, RZ, 0x3c, !PT ;  /* 0x0000000809092212 */ /* 0x000fca00078e3cff */
[----:B------:R0:W2:Y:S01]  /*2a230*/  @P2 LDG.E.U8 R51, desc[UR42][R8.64] ;  /* 0x0000002a08332981 */ /* 0x0000a2000c1e1100 */
[----:B------:R-:W-:Y:S01]  /*2a240*/  ISETP.GT.AND P4, PT, R12, 0x7, PT ;  /* 0x000000070c00780c */ /* 0x000fe20003f84270 */
[----:B------:R-:W-:Y:S01]  /*2a250*/  IMAD.X R47, R15, 0x1, R47, P3 ;  /* 0x000000010f2f7824 */ /* 0x000fe200018e062f */
[----:B------:R-:W-:-:S03]  /*2a260*/  PRMT R7, RZ, 0x7610, R7 ;  /* 0x00007610ff077816 */ /* 0x000fc60000000007 */
[----:B0-----:R-:W-:-:S08]  /*2a270*/  IMAD.MOV.U32 R9, RZ, RZ, R47 ;  /* 0x000000ffff097224 */ /* 0x001fd000078e002f */
[----:B------:R-:W-:-:S05]  /*2a280*/  @P4 IMAD.MOV.U32 R8, RZ, RZ, R45 ;  /* 0x000000ffff084224 */ /* 0x000fca00078e002d */
[----:B------:R0:W3:Y:S04]  /*2a290*/  @P4 LDG.E.U8 R7, desc[UR42][R8.64] ;  /* 0x0000002a08074981 */ /* 0x0000e8000c1e1100 */
[----:B--2---:R1:W-:Y:S04]  /*2a2a0*/  STL [R1+0x198], R51 ;  /* 0x0001983301007387 */ /* 0x0043e80000100800 */
[----:B-1----:R-:W2:Y:S04]  /*2a2b0*/  LDL.LU R51, [R1+0x11b8] ;  /* 0x0011b80001337983 */ /* 0x002ea80000300800 */
[----:B------:R1:W-:Y:S04]  /*2a2c0*/  STL [R1+0x204], R47 ;  /* 0x0002042f01007387 */ /* 0x0003e80000100800 */
[----:B-1----:R-:W2:Y:S04]  /*2a2d0*/  LDL.LU R47, [R1+0x220] ;  /* 0x00022000012f7983 */ /* 0x002ea80000300800 */
[----:B------:R-:W2:Y:S01]  /*2a2e0*/  LDL.LU R9, [R1+0x20c] ;  /* 0x00020c0001097983 */ /* 0x000ea20000300800 */
[----:B------:R-:W-:-:S02]  /*2a2f0*/  ISETP.GT.AND P3, PT, R12, 0x8, PT ;  /* 0x000000080c00780c */ /* 0x000fc40003f64270 */
[----:B------:R-:W-:Y:S02]  /*2a300*/  ISETP.GT.AND P2, PT, R12, 0x9, PT ;  /* 0x000000090c00780c */ /* 0x000fe40003f44270 */
[C---:B------:R-:W-:Y:S02]  /*2a310*/  IADD3 R11, P5, PT, R4.reuse, R11, RZ ;  /* 0x0000000b040b7210 */ /* 0x040fe40007fbe0ff */
[----:B----4-:R-:W-:-:S03]  /*2a320*/  IADD3 R10, P4, PT, R4, R10, RZ ;  /* 0x0000000a040a7210 */ /* 0x010fc60007f9e0ff */
[----:B------:R-:W-:Y:S02]  /*2a330*/  STL [R1+0x210], R11 ;  /* 0x0002100b01007387 */ /* 0x000fe40000100800 */
[----:B---3--:R-:W-:Y:S02]  /*2a340*/  IMAD.X R50, R15, 0x1, R50, P4 ;  /* 0x000000010f327824 */ /* 0x008fe400020e0632 */
[----:B0-----:R-:W-:Y:S01]  /*2a350*/  @P3 IMAD.MOV.U32 R8, RZ, RZ, R11 ;  /* 0x000000ffff083224 */ /* 0x001fe200078e000b */
[----:B------:R0:W-:Y:S01]  /*2a360*/  STL [R1+0x194], R7 ;  /* 0x0001940701007387 */ /* 0x0001e20000100800 */
[----:B------:R-:W-:-:S03]  /*2a370*/  PRMT R73, RZ, 0x7610, R73 ;  /* 0x00007610ff497816 */ /* 0x000fc60000000049 */
[----:B0-----:R-:W3:Y:S04]  /*2a380*/  LDL.LU R7, [R1+0x224] ;  /* 0x0002240001077983 */ /* 0x001ee80000300800 */
[----:B------:R-:W4:Y:S04]  /*2a390*/  LDL.LU R45, [R1+0x228] ;  /* 0x00022800012d7983 */ /* 0x000f280000300800 */
[----:B------:R-:W-:Y:S01]  /*2a3a0*/  STL [R1+0x218], R10 ;  /* 0x0002180a01007387 */ /* 0x000fe20000100800 */
[----:B--2---:R-:W-:Y:S01]  /*2a3b0*/  PRMT R51, RZ, 0x7610, R51 ;  /* 0x00007610ff337816 */ /* 0x004fe20000000033 */
[----:B------:R-:W-:Y:S01]  /*2a3c0*/  IMAD.X R9, R15, 0x1, R9, P5 ;  /* 0x000000010f097824 */ /* 0x000fe200028e0609 */
[----:B------:R-:W-:-:S04]  /*2a3d0*/  IADD3 R47, P5, PT, R4, R47, RZ ;  /* 0x0000002f042f7210 */ /* 0x000fc80007fbe0ff */
[----:B------:R0:W-:Y:S04]  /*2a3e0*/  STL [R1+0x20c], R9 ;  /* 0x00020c0901007387 */ /* 0x0001e80000100800 */
[----:B------:R1:W2:Y:S04]  /*2a3f0*/  @P3 LDG.E.U8 R51, desc[UR42][R8.64] ;  /* 0x0000002a08333981 */ /* 0x0002a8000c1e1100 */
[----:B------:R-:W2:Y:S01]  /*2a400*/  LDL.LU R11, [R1+0x230] ;  /* 0x00023000010b7983 */ /* 0x000ea20000300800 */
[----:B-1----:R-:W-:Y:S02]  /*2a410*/  @P2 IMAD.MOV.U32 R8, RZ, RZ, R10 ;  /* 0x000000ffff082224 */ /* 0x002fe400078e000a */
[----:B0-----:R-:W-:Y:S01]  /*2a420*/  @P2 IMAD.MOV.U32 R9, RZ, RZ, R50 ;  /* 0x000000ffff092224 */ /* 0x001fe200078e0032 */
[----:B------:R0:W-:Y:S04]  /*2a430*/  STL [R1+0x214], R50 ;  /* 0x0002143201007387 */ /* 0x0001e80000100800 */
[----:B------:R1:W2:Y:S04]  /*2a440*/  @P2 LDG.E.U8 R73, desc[UR42][R8.64] ;  /* 0x0000002a08492981 */ /* 0x0002a8000c1e1100 */
[----:B0-----:R-:W2:Y:S04]  /*2a450*/  LDL.LU R50, [R1+0x234] ;  /* 0x0002340001327983 */ /* 0x001ea80000300800 */
[----:B------:R0:W-:Y:S01]  /*2a460*/  STL [R1+0x220], R47 ;  /* 0x0002202f01007387 */ /* 0x0001e20000100800 */
[----:B-1----:R-:W-:-:S03]  /*2a470*/  IMAD.MOV.U32 R9, RZ, RZ, R47 ;  /* 0x000000ffff097224 */ /* 0x002fc600078e002f */
[----:B------:R-:W2:Y:S04]  /*2a480*/  LDL.LU R10, [R1+0x238] ;  /* 0x00023800010a7983 */ /* 0x000ea80000300800 */
[----:B0-----:R-:W2:Y:S04]  /*2a490*/  LDL.LU R47, [R1+0x11b4] ;  /* 0x0011b400012f7983 */ /* 0x001ea80000300800 */
[----:B------:R-:W2:Y:S01]  /*2a4a0*/  LDL.LU R8, [R1+0x21c] ;  /* 0x00021c0001087983 */ /* 0x000ea20000300800 */
[----:B------:R-:W-:Y:S02]  /*2a4b0*/  ISETP.GT.AND P4, PT, R12, 0xa, PT ;  /* 0x0000000a0c00780c */ /* 0x000fe40003f84270 */
[----:B----4-:R-:W-:-:S05]  /*2a4c0*/  IADD3 R45, P2, PT, R4, R45, RZ ;  /* 0x0000002d042d7210 */ /* 0x010fca0007f5e0ff */
[----:B------:R-:W-:Y:S01]  /*2a4d0*/  STL [R1+0x228], R45 ;  /* 0x0002282d01007387 */ /* 0x000fe20000100800 */
[----:B------:R-:W-:Y:S01]  /*2a4e0*/  PRMT R46, RZ, 0x7610, R46 ;  /* 0x00007610ff2e7816 */ /* 0x000fe2000000002e */
[----:B--2---:R-:W-:-:S05]  /*2a4f0*/  IMAD.X R8, R15, 0x1, R8, P5 ;  /* 0x000000010f087824 */ /* 0x004fca00028e0608 */
[-C--:B------:R-:W-:Y:S01]  /*2a500*/  @P4 LOP3.LUT R9, R9, R8.reuse, RZ, 0x3c, !PT ;  /* 0x0000000809094212 */ /* 0x080fe200078e3cff */
[----:B------:R0:W-:Y:S03]  /*2a510*/  STL [R1+0x21c], R8 ;  /* 0x00021c0801007387 */ /* 0x0001e60000100800 */
[----:B0-----:R-:W-:-:S04]  /*2a520*/  @P4 LOP3.LUT R8, R9, R8, RZ, 0x3c, !PT ;  /* 0x0000000809084212 */ /* 0x001fc800078e3cff */
[----:B------:R-:W-:-:S05]  /*2a530*/  @P4 LOP3.LUT R9, R9, R8, RZ, 0x3c, !PT ;  /* 0x0000000809094212 */ /* 0x000fca00078e3cff */
[----:B------:R0:W2:Y:S01]  /*2a540*/  @P4 LDG.E.U8 R46, desc[UR42][R8.64] ;  /* 0x0000002a082e4981 */ /* 0x0000a2000c1e1100 */
[----:B------:R-:W-:Y:S01]  /*2a550*/  ISETP.GT.AND P3, PT, R12, 0xb, PT ;  /* 0x0000000b0c00780c */ /* 0x000fe20003f64270 */
[----:B---3--:R-:W-:-:S04]  /*2a560*/  IMAD.X R7, R15, 0x1, R7, P2 ;  /* 0x000000010f077824 */ /* 0x008fc800010e0607 */
[----:B0-----:R-:W-:Y:S02]  /*2a570*/  IMAD.MOV.U32 R8, RZ, RZ, R7 ;  /* 0x000000ffff087224 */ /* 0x001fe400078e0007 */
[----:B------:R-:W-:-:S06]  /*2a580*/  IMAD.MOV.U32 R9, RZ, RZ, R45 ;  /* 0x000000ffff097224 */ /* 0x000fcc00078e002d */
        /* <DEDUP_REMOVED lines=9> */
[----:B-1----:R-:W4:Y:S04]  /*2a620*/  LDL.LU R7, [R1+0x11ac] ;  /* 0x0011ac0001077983 */ /* 0x002f280000300800 */
[----:B------:R-:W2:Y:S04]  /*2a630*/  LDL.LU R45, [R1+0x240] ;  /* 0x00024000012d7983 */ /* 0x000ea80000300800 */
[----:B------:R-:W-:Y:S04]  /*2a640*/  STL [R1+0x230], R11 ;  /* 0x0002300b01007387 */ /* 0x000fe80000100800 */
[----:B------:R-:W2:Y:S01]  /*2a650*/  LDL.LU R8, [R1+0x22c] ;  /* 0x00022c0001087983 */ /* 0x000ea20000300800 */
[----:B------:R-:W-:Y:S01]  /*2a660*/  ISETP.GT.AND P2, PT, R12, 0xc, PT ;  /* 0x0000000c0c00780c */ /* 0x000fe20003f44270 */
[----:B0-----:R-:W-:Y:S01]  /*2a670*/  IMAD.MOV.U32 R9, RZ, RZ, R11 ;  /* 0x000000ffff097224 */ /* 0x001fe200078e000b */
[----:B------:R-:W-:Y:S01]  /*2a680*/  IADD3 R10, P3, PT, R4, R10, RZ ;  /* 0x0000000a040a7210 */ /* 0x000fe20007f7e0ff */
[----:B---3--:R0:W-:Y:S04]  /*2a690*/  STL [R1+0x188], R91 ;  /* 0x0001885b01007387 */ /* 0x0081e80000100800 */
[----:B0-----:R-:W3:Y:S04]  /*2a6a0*/  LDL.LU R91, [R1+0x244] ;  /* 0x00024400015b7983 */ /* 0x001ee80000300800 */
[----:B------:R-:W3:Y:S04]  /*2a6b0*/  LDL.LU R11, [R1+0x248] ;  /* 0x00024800010b7983 */ /* 0x000ee80000300800 */
[----:B------:R-:W-:Y:S01]  /*2a6c0*/  STL [R1+0x238], R10 ;  /* 0x0002380a01007387 */ /* 0x000fe20000100800 */
[----:B----4-:R-:W-:Y:S01]  /*2a6d0*/  PRMT R7, RZ, 0x7610, R7 ;  /* 0x00007610ff077816 */ /* 0x010fe20000000007 */
[----:B--2---:R-:W-:-:S05]  /*2a6e0*/  IMAD.X R8, R15, 0x1, R8, P5 ;  /* 0x000000010f087824 */ /* 0x004fca00028e0608 */
[-C--:B------:R-:W-:Y:S01]  /*2a6f0*/  @P2 LOP3.LUT R9, R9, R8.reuse, RZ, 0x3c, !PT ;  /* 0x0000000809092212 */ /* 0x080fe200078e3cff */
[----:B------:R0:W-:Y:S03]  /*2a700*/  STL [R1+0x22c], R8 ;  /* 0x00022c0801007387 */ /* 0x0001e60000100800 */
[----:B0-----:R-:W-:-:S04]  /*2a710*/  @P2 LOP3.LUT R8, R9, R8, RZ, 0x3c, !PT ;  /* 0x0000000809082212 */ /* 0x001fc800078e3cff */
[----:B------:R-:W-:-:S05]  /*2a720*/  @P2 LOP3.LUT R9, R9, R8, RZ, 0x3c, !PT ;  /* 0x0000000809092212 */ /* 0x000fca00078e3cff */
[----:B------:R0:W2:Y:S01]  /*2a730*/  @P2 LDG.E.U8 R7, desc[UR42][R8.64] ;  /* 0x0000002a08072981 */ /* 0x0000a2000c1e1100 */
[----:B------:R-:W-:Y:S01]  /*2a740*/  ISETP.GT.AND P4, PT, R12, 0xd, PT ;  /* 0x0000000d0c00780c */ /* 0x000fe20003f84270 */
[----:B------:R-:W-:-:S04]  /*2a750*/  IMAD.X R50, R15, 0x1, R50, P3 ;  /* 0x000000010f327824 */ /* 0x000fc800018e0632 */
[----:B0-----:R-:W-:Y:S02]  /*2a760*/  IMAD.MOV.U32 R8, RZ, RZ, R50 ;  /* 0x000000ffff087224 */ /* 0x001fe400078e0032 */
[----:B------:R-:W-:-:S06]  /*2a770*/  IMAD.MOV.U32 R9, RZ, RZ, R10 ;  /* 0x000000ffff097224 */ /* 0x000fcc00078e000a */
[----:B------:R-:W-:-:S04]  /*2a780*/  @P4 LOP3.LUT R9, R9, R8, RZ, 0x3c, !PT ;  /* 0x0000000809094212 */ /* 0x000fc800078e3cff */
[C---:B------:R-:W-:Y:S02]  /*2a790*/  @P4 LOP3.LUT R8, R9.reuse, R8, RZ, 0x3c, !PT ;  /* 0x0000000809084212 */ /* 0x040fe400078e3cff */
[----:B------:R-:W-:Y:S02]  /*2a7a0*/  PRMT R46, RZ, 0x7610, R46 ;  /* 0x00007610ff2e7816 */ /* 0x000fe4000000002e */
[----:B------:R-:W-:Y:S02]  /*2a7b0*/  IADD3 R45, P5, PT, R4, R45, RZ ;  /* 0x0000002d042d7210 */ /* 0x000fe40007fbe0ff */
[----:B------:R-:W-:-:S05]  /*2a7c0*/  @P4 LOP3.LUT R9, R9, R8, RZ, 0x3c, !PT ;  /* 0x0000000809094212 */ /* 0x000fca00078e3cff */
[----:B------:R0:W4:Y:S04]  /*2a7d0*/  @P4 LDG.E.U8 R46, desc[UR42][R8.64] ;  /* 0x0000002a082e4981 */ /* 0x000128000c1e1100 */
        /* <DEDUP_REMOVED lines=9> */
[----:B---3--:R-:W-:Y:S01]  /*2a870*/  IADD3 R11, P4, PT, R4, R11, RZ ;  /* 0x0000000b040b7210 */ /* 0x008fe20007f9e0ff */
[----:B----4-:R0:W-:Y:S04]  /*2a880*/  STL [R1+0x180], R46 ;  /* 0x0001802e01007387 */ /* 0x0101e80000100800 */
        /* <DEDUP_REMOVED lines=42> */
[----:B------:R-:W2:Y:S04]  /*2ab30*/  LDL.LU R45, [R1+0xa7c] ;  /* 0x000a7c00012d7983 */ /* 0x000ea80000300800 */
[----:B------:R1:W-:Y:S04]  /*2ab40*/  STL [R1+0x260], R91 ;  /* 0x0002605b01007387 */ /* 0x0003e80000100800 */
[----:B------:R1:W2:Y:S04]  /*2ab50*/  @P3 LDG.E.U8 R59, desc[UR42][R8.64] ;  /* 0x0000002a083b3981 */ /* 0x0002a8000c1e1100 */
[----:B0-----:R-:W2:Y:S01]  /*2ab60*/  LDL.LU R46, [R1+0xa80] ;  /* 0x000a8000012e7983 */ /* 0x001ea20000300800 */
[----:B-1----:R-:W-:-:S03]  /*2ab70*/  IMAD.MOV.U32 R9, RZ, RZ, R91 ;  /* 0x000000ffff097224 */ /* 0x002fc600078e005b */
[----:B------:R-:W2:Y:S04]  /*2ab80*/  LDL.LU R91, [R1+0x119c] ;  /* 0x00119c00015b7983 */ /* 0x000ea80000300800 */
        /* <DEDUP_REMOVED lines=202> */
[----:B------:R-:W3:Y:S01]  /*2b830*/  LDL.LU R46, [R1+0xaec] ;  /* 0x000aec00012e7983 */ /* 0x000ee20000300800 */
[----:B------:R-:W-:-:S03]  /*2b840*/  PRMT R65, RZ, 0x7610, R65 ;  /* 0x00007610ff417816 */ /* 0x000fc60000000041 */
[----:B------:R0:W-:Y:S04]  /*2b850*/  STL [R1+0x140], R11 ;  /* 0x0001400b01007387 */ /* 0x0001e80000100800 */
[----:B0-----:R-:W4:Y:S04]  /*2b860*/  LDL.LU R11, [R1+0xaf0] ;  /* 0x000af000010b7983 */ /* 0x001f280000300800 */
        /* <DEDUP_REMOVED lines=59> */
[----:B------:R-:W-:Y:S01]  /*2bc20*/  IMAD.X R10, R15, 0x1, R10, P3 ;  /* 0x000000010f0a7824 */ /* 0x000fe200018e060a */
[----:B------:R-:W-:Y:S02]  /*2bc30*/  PRMT R37, RZ, 0x7610, R37 ;  /* 0x00007610ff257816 */ /* 0x000fe40000000025 */
[----:B------:R-:W-:Y:S01]  /*2bc40*/  IADD3 R11, P5, PT, R4, R11, RZ ;  /* 0x0000000b040b7210 */ /* 0x000fe20007fbe0ff */
[----:B0-----:R-:W-:-:S08]  /*2bc50*/  IMAD.MOV.U32 R9, RZ, RZ, R10 ;  /* 0x000000ffff097224 */ /* 0x001fd000078e000a */
[----:B------:R-:W-:-:S05]  /*2bc60*/  @P4 IMAD.MOV.U32 R8, RZ, RZ, R90 ;  /* 0x000000ffff084224 */ /* 0x000fca00078e005a */
[----:B------:R0:W4:Y:S04]  /*2bc70*/  @P4 LDG.E.U8 R37, desc[UR42][R8.64] ;  /* 0x0000002a08254981 */ /* 0x000128000c1e1100 */
[----:B--2---:R1:W-:Y:S04]  /*2bc80*/  STL [R1+0x130], R46 ;  /* 0x0001302e01007387 */ /* 0x0043e80000100800 */
[----:B-1----:R-:W2:Y:S04]  /*2bc90*/  LDL.LU R46, [R1+0x1160] ;  /* 0x00116000012e7983 */ /* 0x002ea80000300800 */
[----:B------:R1:W-:Y:S04]  /*2bca0*/  STL [R1+0xafc], R10 ;  /* 0x000afc0a01007387 */ /* 0x0003e80000100800 */
[----:B-1----:R-:W2:Y:S04]  /*2bcb0*/  LDL.LU R10, [R1+0xb18] ;  /* 0x000b1800010a7983 */ /* 0x002ea80000300800 */
[----:B------:R1:W-:Y:S04]  /*2bcc0*/  STL [R1+0xb08], R11 ;  /* 0x000b080b01007387 */ /* 0x0003e80000100800 */
[----:B------:R-:W2:Y:S01]  /*2bcd0*/  LDL.LU R8, [R1+0xb04] ;  /* 0x000b040001087983 */ /* 0x000ea20000300800 */
[----:B------:R-:W-:Y:S01]  /*2bce0*/  ISETP.GT.AND P3, PT, R12, 0x26, PT ;  /* 0x000000260c00780c */ /* 0x000fe20003f64270 */
[----:B0-----:R-:W-:Y:S01]  /*2bcf0*/  IMAD.MOV.U32 R9, RZ, RZ, R11 ;  /* 0x000000ffff097224 */ /* 0x001fe200078e000b */
[----:B---3--:R-:W-:Y:S01]  /*2bd00*/  IADD3 R86, P4, PT, R4, R86, RZ ;  /* 0x0000005604567210 */ /* 0x008fe20007f9e0ff */
[----:B-1----:R-:W3:Y:S04]  /*2bd10*/  LDL.LU R11, [R1+0xb14] ;  /* 0x000b1400010b7983 */ /* 0x002ee80000300800 */
[----:B------:R-:W3:Y:S04]  /*2bd20*/  LDL.LU R90, [R1+0xb1c] ;  /* 0x000b1c00015a7983 */ /* 0x000ee80000300800 */
[----:B----4-:R0:W-:Y:S04]  /*2bd30*/  STL [R1+0x12c], R37 ;  /* 0x00012c2501007387 */ /* 0x0101e80000100800 */
[----:B0-----:R-:W4:Y:S04]  /*2bd40*/  LDL.LU R37, [R1+0xb20] ;  /* 0x000b200001257983 */ /* 0x001f280000300800 */
        /* <DEDUP_REMOVED lines=10> */
[----:B------:R-:W-:-:S04]  /*2bdf0*/  PRMT R54, RZ, 0x7610, R54 ;  /* 0x00007610ff367816 */ /* 0x000fc80000000036 */
[----:B------:R-:W-:Y:S07]  /*2be00*/  STL [R1+0xb0c], R93 ;  /* 0x000b0c5d01007387 */ /* 0x000fee0000100800 */
[----:B0-----:R-:W-:Y:S02]  /*2be10*/  @P2 IMAD.MOV.U32 R8, RZ, RZ, R86 ;  /* 0x000000ffff082224 */ /* 0x001fe400078e0056 */
[----:B------:R-:W-:-:S05]  /*2be20*/  @P2 IMAD.MOV.U32 R9, RZ, RZ, R93 ;  /* 0x000000ffff092224 */ /* 0x000fca00078e005d */
[----:B------:R0:W3:Y:S04]  /*2be30*/  @P2 LDG.E.U8 R54, desc[UR42][R8.64] ;  /* 0x0000002a08362981 */ /* 0x0000e8000c1e1100 */
[----:B--2---:R1:W-:Y:S04]  /*2be40*/  STL [R1+0x128], R46 ;  /* 0x0001282e01007387 */ /* 0x0043e80000100800 */
[----:B-1----:R-:W2:Y:S01]  /*2be50*/  LDL.LU R46, [R1+0xb28] ;  /* 0x000b2800012e7983 */ /* 0x002ea20000300800 */
[C---:B------:R-:W-:Y:S02]  /*2be60*/  ISETP.GT.AND P4, PT, R12.reuse, 0x28, PT ;  /* 0x000000280c00780c */ /* 0x040fe40003f84270 */
[----:B------:R-:W-:-:S02]  /*2be70*/  ISETP.GT.AND P3, PT, R12, 0x29, PT ;  /* 0x000000290c00780c */ /* 0x000fc40003f64270 */
[C---:B------:R-:W-:Y:S02]  /*2be80*/  IADD3 R10, P5, PT, R4.reuse, R10, RZ ;  /* 0x0000000a040a7210 */ /* 0x040fe40007fbe0ff */
[----:B----4-:R-:W-:Y:S02]  /*2be90*/  IADD3 R37, P2, PT, R4, R37, RZ ;  /* 0x0000002504257210 */ /* 0x010fe40007f5e0ff */
[----:B0-----:R-:W-:Y:S01]  /*2bea0*/  PRMT R8, RZ, 0x7610, R8 ;  /* 0x00007610ff087816 */ /* 0x001fe20000000008 */
[----:B------:R-:W-:Y:S01]  /*2beb0*/  STL [R1+0xb18], R10 ;  /* 0x000b180a01007387 */ /* 0x000fe20000100800 */
[C---:B---3--:R-:W-:Y:S02]  /*2bec0*/  IMAD.X R11, R15.reuse, 0x1, R11, P5 ;  /* 0x000000010f0b7824 */ /* 0x048fe400028e060b */
[----:B------:R-:W-:Y:S01]  /*2bed0*/  IMAD.X R90, R15, 0x1, R90, P2 ;  /* 0x000000010f5a7824 */ /* 0x000fe200010e065a */
[----:B------:R-:W3:Y:S01]  /*2bee0*/  LDL.LU R93, [R1+0xb2c] ;  /* 0x000b2c00015d7983 */ /* 0x000ee20000300800 */
[----:B------:R-:W-:-:S03]  /*2bef0*/  PRMT R49, RZ, 0x7610, R49 ;  /* 0x00007610ff317816 */ /* 0x000fc60000000031 */
[----:B------:R0:W-:Y:S04]  /*2bf00*/  STL [R1+0x124], R54 ;  /* 0x0001243601007387 */ /* 0x0001e80000100800 */
[----:B------:R1:W4:Y:S04]  /*2bf10*/  @P4 LDG.E.U8 R8, desc[UR42][R10.64] ;  /* 0x0000002a0a084981 */ /* 0x000328000c1e1100 */
[----:B0-----:R-:W3:Y:S04]  /*2bf20*/  LDL.LU R54, [R1+0xb30] ;  /* 0x000b300001367983 */ /* 0x001ee80000300800 */
[----:B------:R-:W-:Y:S01]  /*2bf30*/  STL [R1+0xb20], R37 ;  /* 0x000b202501007387 */ /* 0x000fe20000100800 */
[----:B-1----:R-:W-:-:S03]  /*2bf40*/  @P3 IMAD.MOV.U32 R10, RZ, RZ, R37 ;  /* 0x000000ffff0a3224 */ /* 0x002fc600078e0025 */
[----:B------:R0:W-:Y:S04]  /*2bf50*/  STL [R1+0xb14], R11 ;  /* 0x000b140b01007387 */ /* 0x0001e80000100800 */
[----:B------:R-:W4:Y:S01]  /*2bf60*/  LDL.LU R86, [R1+0xb38] ;  /* 0x000b380001567983 */ /* 0x000f220000300800 */
[----:B0-----:R-:W-:-:S03]  /*2bf70*/  @P3 IMAD.MOV.U32 R11, RZ, RZ, R90 ;  /* 0x000000ffff0b3224 */ /* 0x001fc600078e005a */
[----:B------:R0:W-:Y:S04]  /*2bf80*/  STL [R1+0xb1c], R90 ;  /* 0x000b1c5a01007387 */ /* 0x0001e80000100800 */
[----:B------:R1:W4:Y:S04]  /*2bf90*/  @P3 LDG.E.U8 R49, desc[UR42][R10.64] ;  /* 0x0000002a0a313981 */ /* 0x000328000c1e1100 */
[----:B0-----:R-:W4:Y:S01]  /*2bfa0*/  LDL.LU R90, [R1+0xb3c] ;  /* 0x000b3c00015a7983 */ /* 0x001f220000300800 */
[----:B--2---:R-:W-:-:S05]  /*2bfb0*/  IADD3 R46, P5, PT, R4, R46, RZ ;  /* 0x0000002e042e7210 */ /* 0x004fca0007fbe0ff */
[----:B------:R0:W-:Y:S01]  /*2bfc0*/  STL [R1+0xb28], R46 ;  /* 0x000b282e01007387 */ /* 0x0001e20000100800 */
[----:B-1----:R-:W-:-:S03]  /*2bfd0*/  IMAD.MOV.U32 R11, RZ, RZ, R46 ;  /* 0x000000ffff0b7224 */ /* 0x002fc600078e002e */
[----:B------:R-:W2:Y:S04]  /*2bfe0*/  LDL.LU R37, [R1+0xb40] ;  /* 0x000b400001257983 */ /* 0x000ea80000300800 */
[----:B0-----:R-:W2:Y:S04]  /*2bff0*/  LDL.LU R46, [R1+0x115c] ;  /* 0x00115c00012e7983 */ /* 0x001ea80000300800 */
[----:B------:R-:W2:Y:S01]  /*2c000*/  LDL.LU R10, [R1+0xb24] ;  /* 0x000b2400010a7983 */ /* 0x000ea20000300800 */
[----:B------:R-:W-:Y:S02]  /*2c010*/  ISETP.GT.AND P2, PT, R12, 0x2a, PT ;  /* 0x0000002a0c00780c */ /* 0x000fe40003f44270 */
[----:B---3--:R-:W-:-:S05]  /*2c020*/  IADD3 R54, P3, PT, R4, R54, RZ ;  /* 0x0000003604367210 */ /* 0x008fca0007f7e0ff */
        /* <DEDUP_REMOVED lines=15> */
[----:B----4-:R-:W-:Y:S02]  /*2c120*/  IADD3 R86, P5, PT, R4, R86, RZ ;  /* 0x0000005604567210 */ /* 0x010fe40007fbe0ff */
        /* <DEDUP_REMOVED lines=12> */
[----:B---3--:R0:W-:Y:S01]  /*2c1f0*/  STL [R1+0x118], R88 ;  /* 0x0001185801007387 */ /* 0x0081e20000100800 */
[----:B------:R-:W-:-:S03]  /*2c200*/  PRMT R91, RZ, 0x7610, R91 ;  /* 0x00007610ff5b7816 */ /* 0x000fc6000000005b */
[----:B0-----:R-:W3:Y:S04]  /*2c210*/  LDL.LU R88, [R1+0xb4c] ;  /* 0x000b4c0001587983 */ /* 0x001ee80000300800 */
[----:B------:R-:W3:Y:S04]  /*2c220*/  LDL.LU R86, [R1+0xb50] ;  /* 0x000b500001567983 */ /* 0x000ee80000300800 */
[----:B------:R-:W-:Y:S01]  /*2c230*/  STL [R1+0xb40], R37 ;  /* 0x000b402501007387 */ /* 0x000fe20000100800 */
        /* <DEDUP_REMOVED lines=26> */
[----:B------:R0:W-:Y:S01]  /*2c3e0*/  STL [R1+0x110], R84 ;  /* 0x0001105401007387 */ /* 0x0001e20000100800 */
        /* <DEDUP_REMOVED lines=24> */
[----:B---3--:R-:W-:Y:S02]  /*2c570*/  IADD3 R54, P3, PT, R4, R54, RZ ;  /* 0x0000003604367210 */ /* 0x008fe40007f7e0ff */
[----:B------:R-:W-:Y:S01]  /*2c580*/  PRMT R9, RZ, 0x7610, R9 ;  /* 0x00007610ff097816 */ /* 0x000fe20000000009 */
[----:B------:R-:W-:Y:S02]  /*2c590*/  STL [R1+0xb58], R37 ;  /* 0x000b582501007387 */ /* 0x000fe40000100800 */
[----:B------:R-:W-:Y:S02]  /*2c5a0*/  IMAD.X R84, R15, 0x1, R84, P3 ;  /* 0x000000010f547824 */ /* 0x000fe400018e0654 */
[----:B0-----:R-:W-:Y:S01]  /*2c5b0*/  @P2 IMAD.MOV.U32 R10, RZ, RZ, R37 ;  /* 0x000000ffff0a2224 */ /* 0x001fe200078e0025 */
[----:B------:R-:W3:Y:S01]  /*2c5c0*/  LDL.LU R86, [R1+0xb6c] ;  /* 0x000b6c0001567983 */ /* 0x000ee20000300800 */
[----:B------:R-:W-:-:S03]  /*2c5d0*/  PRMT R55, RZ, 0x7610, R55 ;  /* 0x00007610ff377816 */ /* 0x000fc60000000037 */
[----:B------:R0:W-:Y:S04]  /*2c5e0*/  STL [R1+0x108], R3 ;  /* 0x0001080301007387 */ /* 0x0001e80000100800 */
[----:B0-----:R-:W3:Y:S04]  /*2c5f0*/  LDL.LU R3, [R1+0xb70] ;  /* 0x000b700001037983 */ /* 0x001ee80000300800 */
[----:B------:R-:W-:Y:S01]  /*2c600*/  STL [R1+0xb60], R54 ;  /* 0x000b603601007387 */ /* 0x000fe20000100800 */
[----:B--2---:R-:W-:Y:S01]  /*2c610*/  IMAD.X R11, R15, 0x1, R11, P5 ;  /* 0x000000010f0b7824 */ /* 0x004fe200028e060b */
        /* <DEDUP_REMOVED lines=105> */
[----:B------:R0:W-:Y:S01]  /*2ccb0*/  STL [R1+0xec], R2 ;  /* 0x0000ec0201007387 */ /* 0x0001e20000100800 */
[----:B------:R-:W-:-:S03]  /*2ccc0*/  PRMT R46, RZ, 0x7610, R46 ;  /* 0x00007610ff2e7816 */ /* 0x000fc6000000002e */
[----:B0-----:R-:W3:Y:S04]  /*2ccd0*/  LDL.LU R2, [R1+0xbac] ;  /* 0x000bac0001027983 */ /* 0x001ee80000300800 */
[----:B------:R-:W3:Y:S04]  /*2cce0*/  LDL.LU R37, [R1+0xbb0] ;  /* 0x000bb00001257983 */ /* 0x000ee80000300800 */
        /* <DEDUP_REMOVED lines=41> */
[----:B------:R1:W-:Y:S04]  /*2cf80*/  STL [R1+0xbb8], R54 ;  /* 0x000bb83601007387 */ /* 0x0003e80000100800 */
[----:B------:R-:W2:Y:S01]  /*2cf90*/  LDL.LU R10, [R1+0xbb4] ;  /* 0x000bb400010a7983 */ /* 0x000ea20000300800 */
[----:B------:R-:W-:Y:S01]  /*2cfa0*/  ISETP.GT.AND P2, PT, R12, 0x3c, PT ;  /* 0x0000003c0c00780c */ /* 0x000fe20003f44270 */
[----:B0-----:R-:W-:Y:S01]  /*2cfb0*/  IMAD.MOV.U32 R11, RZ, RZ, R54 ;  /* 0x000000ffff0b7224 */ /* 0x001fe200078e0036 */
[----:B------:R-:W-:Y:S01]  /*2cfc0*/  IADD3 R43, P3, PT, R4, R43, RZ ;  /* 0x0000002b042b7210 */ /* 0x000fe20007f7e0ff */
[----:B-1----:R-:W4:Y:S04]  /*2cfd0*/  LDL.LU R54, [R1+0xbcc] ;  /* 0x000bcc0001367983 */ /* 0x002f280000300800 */
[----:B---3--:R0:W-:Y:S01]  /*2cfe0*/  STL [R1+0xdc], R78 ;  /* 0x0000dc4e01007387 */ /* 0x0081e20000100800 */
[----:B------:R-:W-:-:S03]  /*2cff0*/  PRMT R80, RZ, 0x7610, R80 ;  /* 0x00007610ff507816 */ /* 0x000fc60000000050 */
[----:B0-----:R-:W3:Y:S04]  /*2d000*/  LDL.LU R78, [R1+0xbd0] ;  /* 0x000bd000014e7983 */ /* 0x001ee80000300800 */
        /* <DEDUP_REMOVED lines=39> */
[----:B----4-:R-:W-:Y:S01]  /*2d280*/  IMAD.X R54, R15, 0x1, R54, P4 ;  /* 0x000000010f367824 */ /* 0x010fe200020e0636 */
[----:B------:R-:W-:-:S03]  /*2d290*/  PRMT R31, RZ, 0x7610, R31 ;  /* 0x00007610ff1f7816 */ /* 0x000fc6000000001f */
[----:B0-----:R-:W-:-:S08]  /*2d2a0*/  IMAD.MOV.U32 R11, RZ, RZ, R54 ;  /* 0x000000ffff0b7224 */ /* 0x001fd000078e0036 */
[----:B------:R-:W-:-:S05]  /*2d2b0*/  @P2 IMAD.MOV.U32 R10, RZ, RZ, R78 ;  /* 0x000000ffff0a2224 */ /* 0x000fca00078e004e */
[----:B------:R0:W4:Y:S04]  /*2d2c0*/  @P2 LDG.E.U8 R31, desc[UR42][R10.64] ;  /* 0x0000002a0a1f2981 */ /* 0x000128000c1e1100 */
        /* <DEDUP_REMOVED lines=15> */
[----:B----4-:R0:W-:Y:S04]  /*2d3c0*/  STL [R1+0xcc], R31 ;  /* 0x0000cc1f01007387 */ /* 0x0101e80000100800 */
[----:B0-----:R-:W4:Y:S04]  /*2d3d0*/  LDL.LU R31, [R1+0xbf0] ;  /* 0x000bf000011f7983 */ /* 0x001f280000300800 */
        /* <DEDUP_REMOVED lines=544> */
[C---:B------:R-:W-:Y:S02]  /*2f5e0*/  IADD3 R56, P5, PT, R4.reuse, R56, RZ ;  /* 0x0000003804387210 */ /* 0x040fe40007fbe0ff */
[----:B---3--:R-:W-:Y:S02]  /*2f5f0*/  IADD3 R20, P4, PT, R4, R20, RZ ;  /* 0x0000001404147210 */ /* 0x008fe40007f9e0ff */
[----:B------:R-:W-:Y:S01]  /*2f600*/  ISETP.GT.AND P2, PT, R12, 0x69, PT ;  /* 0x000000690c00780c */ /* 0x000fe20003f44270 */
[----:B------:R-:W-:Y:S01]  /*2f610*/  STL [R1+0xd18], R56 ;  /* 0x000d183801007387 */ /* 0x000fe20000100800 */
[----:B------:R-:W-:Y:S01]  /*2f620*/  PRMT R48, RZ, 0x7610, R48 ;  /* 0x00007610ff307816 */ /* 0x000fe20000000030 */
[----:B------:R-:W-:Y:S02]  /*2f630*/  IMAD.X R21, R15, 0x1, R21, P4 ;  /* 0x000000010f157824 */ /* 0x000fe400020e0615 */
[----:B------:R-:W3:Y:S02]  /*2f640*/  LDL.LU R18, [R1+0xd2c] ;  /* 0x000d2c0001127983 */ /* 0x000ee40000300800 */
[----:B0-----:R-:W-:-:S02]  /*2f650*/  @P3 IMAD.MOV.U32 R10, RZ, RZ, R56 ;  /* 0x000000ffff0a3224 */ /* 0x001fc400078e0038 */
[----:B------:R0:W-:Y:S04]  /*2f660*/  STL [R1+0x2c], R14 ;  /* 0x00002c0e01007387 */ /* 0x0001e80000100800 */
[----:B0-----:R-:W3:Y:S04]  /*2f670*/  LDL.LU R14, [R1+0xd30] ;  /* 0x000d3000010e7983 */ /* 0x001ee80000300800 */
[----:B------:R-:W-:Y:S01]  /*2f680*/  STL [R1+0xd20], R20 ;  /* 0x000d201401007387 */ /* 0x000fe20000100800 */
[----:B------:R-:W-:Y:S01]  /*2f690*/  PRMT R72, RZ, 0x7610, R72 ;  /* 0x00007610ff487816 */ /* 0x000fe20000000048 */
[----:B--2---:R-:W-:-:S05]  /*2f6a0*/  IMAD.X R11, R15, 0x1, R11, P5 ;  /* 0x000000010f0b7824 */ /* 0x004fca00028e060b */
[----:B------:R0:W-:Y:S04]  /*2f6b0*/  STL [R1+0xd14], R11 ;  /* 0x000d140b01007387 */ /* 0x0001e80000100800 */
[----:B------:R1:W2:Y:S01]  /*2f6c0*/  @P3 LDG.E.U8 R48, desc[UR42][R10.64] ;  /* 0x0000002a0a303981 */ /* 0x0002a2000c1e1100 */
[----:B------:R-:W-:-:S03]  /*2f6d0*/  IADD3 R52, P5, PT, R4, R52, RZ ;  /* 0x0000003404347210 */ /* 0x000fc60007fbe0ff */
[----:B------:R-:W2:Y:S01]  /*2f6e0*/  LDL.LU R56, [R1+0xd38] ;  /* 0x000d380001387983 */ /* 0x000ea20000300800 */
[----:B-1----:R-:W-:Y:S02]  /*2f6f0*/  IMAD.MOV.U32 R10, RZ, RZ, R21 ;  /* 0x000000ffff0a7224 */ /* 0x002fe400078e0015 */
[----:B0-----:R-:W-:-:S05]  /*2f700*/  IMAD.MOV.U32 R11, RZ, RZ, R20 ;  /* 0x000000ffff0b7224 */ /* 0x001fca00078e0014 */
[----:B------:R-:W-:-:S04]  /*2f710*/  @P2 LOP3.LUT R11, R11, R10, RZ, 0x3c, !PT ;  /* 0x0000000a0b0b2212 */ /* 0x000fc800078e3cff */
[C---:B------:R-:W-:Y:S01]  /*2f720*/  @P2 LOP3.LUT R10, R11.reuse, R10, RZ, 0x3c, !PT ;  /* 0x0000000a0b0a2212 */ /* 0x040fe200078e3cff */
[----:B------:R0:W-:Y:S03]  /*2f730*/  STL [R1+0xd1c], R21 ;  /* 0x000d1c1501007387 */ /* 0x0001e60000100800 */
[----:B------:R-:W-:-:S05]  /*2f740*/  @P2 LOP3.LUT R11, R11, R10, RZ, 0x3c, !PT ;  /* 0x0000000a0b0b2212 */ /* 0x000fca00078e3cff */
[----:B------:R1:W2:Y:S04]  /*2f750*/  @P2 LDG.E.U8 R72, desc[UR42][R10.64] ;  /* 0x0000002a0a482981 */ /* 0x0002a8000c1e1100 */
[----:B0-----:R-:W4:Y:S04]  /*2f760*/  LDL.LU R21, [R1+0x109c] ;  /* 0x00109c0001157983 */ /* 0x001f280000300800 */
[----:B------:R-:W4:Y:S04]  /*2f770*/  LDL.LU R20, [R1+0x1098] ;  /* 0x0010980001147983 */ /* 0x000f280000300800 */
[----:B------:R-:W-:Y:S04]  /*2f780*/  STL [R1+0xd28], R52 ;  /* 0x000d283401007387 */ /* 0x000fe80000100800 */
[----:B------:R-:W4:Y:S01]  /*2f790*/  LDL.LU R10, [R1+0xd24] ;  /* 0x000d2400010a7983 */ /* 0x000f220000300800 */
[----:B------:R-:W-:Y:S01]  /*2f7a0*/  ISETP.GT.AND P4, PT, R12, 0x6a, PT ;  /* 0x0000006a0c00780c */ /* 0x000fe20003f84270 */
[----:B-1----:R-:W-:Y:S01]  /*2f7b0*/  IMAD.MOV.U32 R11, RZ, RZ, R52 ;  /* 0x000000ffff0b7224 */ /* 0x002fe200078e0034 */
[----:B---3--:R-:W-:-:S02]  /*2f7c0*/  IADD3 R14, P2, PT, R4, R14, RZ ;  /* 0x0000000e040e7210 */ /* 0x008fc40007f5e0ff */
[----:B------:R-:W-:Y:S01]  /*2f7d0*/  PRMT R19, RZ, 0x7610, R19 ;  /* 0x00007610ff137816 */ /* 0x000fe20000000013 */
[----:B--2---:R0:W-:Y:S04]  /*2f7e0*/  STL [R1+0x24], R72 ;  /* 0x0000244801007387 */ /* 0x0041e80000100800 */
[----:B0-----:R-:W2:Y:S04]  /*2f7f0*/  LDL.LU R72, [R1+0xd3c] ;  /* 0x000d3c0001487983 */ /* 0x001ea80000300800 */
[----:B------:R-:W3:Y:S01]  /*2f800*/  LDL.LU R52, [R1+0xd40] ;  /* 0x000d400001347983 */ /* 0x000ee20000300800 */
[----:B----4-:R-:W-:-:S03]  /*2f810*/  IMAD.X R10, R15, 0x1, R10, P5 ;  /* 0x000000010f0a7824 */ /* 0x010fc600028e060a */
[----:B------:R-:W-:Y:S02]  /*2f820*/  STL [R1+0xd30], R14 ;  /* 0x000d300e01007387 */ /* 0x000fe40000100800 */
[-C--:B------:R-:W-:Y:S02]  /*2f830*/  @P4 LOP3.LUT R11, R11, R10.reuse, RZ, 0x3c, !PT ;  /* 0x0000000a0b0b4212 */ /* 0x080fe400078e3cff */
[----:B------:R0:W-:Y:S02]  /*2f840*/  STL [R1+0xd24], R10 ;  /* 0x000d240a01007387 */ /* 0x0001e40000100800 */
[----:B0-----:R-:W-:-:S04]  /*2f850*/  @P4 LOP3.LUT R10, R11, R10, RZ, 0x3c, !PT ;  /* 0x0000000a0b0a4212 */ /* 0x001fc800078e3cff */
[----:B------:R-:W-:-:S05]  /*2f860*/  @P4 LOP3.LUT R11, R11, R10, RZ, 0x3c, !PT ;  /* 0x0000000a0b0b4212 */ /* 0x000fca00078e3cff */
[----:B------:R0:W4:Y:S01]  /*2f870*/  @P4 LDG.E.U8 R19, desc[UR42][R10.64] ;  /* 0x0000002a0a134981 */ /* 0x000122000c1e1100 */
        /* <DEDUP_REMOVED lines=9> */
[----:B------:R0:W2:Y:S04]  /*2f910*/  @P3 LDG.E.U8 R60, desc[UR42][R10.64] ;  /* 0x0000002a0a3c3981 */ /* 0x0000a8000c1e1100 */
[----:B----4-:R1:W-:Y:S04]  /*2f920*/  STL [R1+0x20], R19 ;  /* 0x0000201301007387 */ /* 0x0103e80000100800 */
[----:B-1----:R-:W4:Y:S04]  /*2f930*/  LDL.LU R19, [R1+0x1094] ;  /* 0x0010940001137983 */ /* 0x002f280000300800 */
[----:B------:R1:W-:Y:S04]  /*2f940*/  STL [R1+0xd2c], R18 ;  /* 0x000d2c1201007387 */ /* 0x0003e80000100800 */
[----:B-1----:R-:W4:Y:S04]  /*2f950*/  LDL.LU R18, [R1+0x1090] ;  /* 0x0010900001127983 */ /* 0x002f280000300800 */
[----:B------:R-:W4:Y:S04]  /*2f960*/  LDL.LU R14, [R1+0xd48] ;  /* 0x000d4800010e7983 */ /* 0x000f280000300800 */
[----:B------:R-:W-:Y:S04]  /*2f970*/  STL [R1+0xd38], R56 ;  /* 0x000d383801007387 */ /* 0x000fe80000100800 */
[----:B------:R-:W4:Y:S01]  /*2f980*/  LDL.LU R10, [R1+0xd34] ;  /* 0x000d3400010a7983 */ /* 0x000f220000300800 */
[----:B------:R-:W-:Y:S01]  /*2f990*/  ISETP.GT.AND P2, PT, R12, 0x6c, PT ;  /* 0x0000006c0c00780c */ /* 0x000fe20003f44270 */
[----:B0-----:R-:W-:Y:S01]  /*2f9a0*/  IMAD.MOV.U32 R11, RZ, RZ, R56 ;  /* 0x000000ffff0b7224 */ /* 0x001fe200078e0038 */
[----:B---3--:R-:W-:Y:S01]  /*2f9b0*/  IADD3 R52, P3, PT, R4, R52, RZ ;  /* 0x0000003404347210 */ /* 0x008fe20007f7e0ff */
[----:B--2---:R0:W-:Y:S01]  /*2f9c0*/  STL [R1+0x1c], R60 ;  /* 0x00001c3c01007387 */ /* 0x0041e20000100800 */
[----:B------:R-:W-:-:S03]  /*2f9d0*/  PRMT R76, RZ, 0x7610, R76 ;  /* 0x00007610ff4c7816 */ /* 0x000fc6000000004c */
[----:B0-----:R-:W2:Y:S04]  /*2f9e0*/  LDL.LU R60, [R1+0xd4c] ;  /* 0x000d4c00013c7983 */ /* 0x001ea80000300800 */
[----:B------:R-:W3:Y:S04]  /*2f9f0*/  LDL.LU R56, [R1+0xd50] ;  /* 0x000d500001387983 */ /* 0x000ee80000300800 */
[----:B------:R-:W-:Y:S01]  /*2fa00*/  STL [R1+0xd40], R52 ;  /* 0x000d403401007387 */ /* 0x000fe20000100800 */
[----:B----4-:R-:W-:-:S05]  /*2fa10*/  IMAD.X R10, R15, 0x1, R10, P5 ;  /* 0x000000010f0a7824 */ /* 0x010fca00028e060a */
[-C--:B------:R-:W-:Y:S01]  /*2fa20*/  @P2 LOP3.LUT R11, R11, R10.reuse, RZ, 0x3c, !PT ;  /* 0x0000000a0b0b2212 */ /* 0x080fe200078e3cff */
[----:B------:R0:W-:Y:S03]  /*2fa30*/  STL [R1+0xd34], R10 ;  /* 0x000d340a01007387 */ /* 0x0001e60000100800 */
        /* <DEDUP_REMOVED lines=35> */
[----:B------:R-:W-:Y:S01]  /*2fc70*/  IMAD.X R60, R15, 0x1, R60, P4 ;  /* 0x000000010f3c7824 */ /* 0x000fe200020e063c */
[----:B------:R-:W-:-:S03]  /*2fc80*/  PRMT R17, RZ, 0x7610, R17 ;  /* 0x00007610ff117816 */ /* 0x000fc60000000011 */
[----:B0-----:R-:W-:-:S08]  /*2fc90*/  IMAD.MOV.U32 R11, RZ, RZ, R60 ;  /* 0x000000ffff0b7224 */ /* 0x001fd000078e003c */
[----:B------:R-:W-:-:S05]  /*2fca0*/  @P2 IMAD.MOV.U32 R10, RZ, RZ, R56 ;  /* 0x000000ffff0a2224 */ /* 0x000fca00078e0038 */
[----:B------:R0:W2:Y:S04]  /*2fcb0*/  @P2 LDG.E.U8 R17, desc[UR42][R10.64] ;  /* 0x0000002a0a112981 */ /* 0x0000a8000c1e1100 */
[----:B----4-:R1:W-:Y:S04]  /*2fcc0*/  STL [R1+0x10], R68 ;  /* 0x0000104401007387 */ /* 0x0103e80000100800 */
[----:B-1----:R-:W4:Y:S04]  /*2fcd0*/  LDL.LU R68, [R1+0x1084] ;  /* 0x0010840001447983 */ /* 0x002f280000300800 */
[----:B------:R1:W-:Y:S04]  /*2fce0*/  STL [R1+0xd4c], R60 ;  /* 0x000d4c3c01007387 */ /* 0x0003e80000100800 */
[----:B-1----:R-:W4:Y:S04]  /*2fcf0*/  LDL.LU R60, [R1+0xd68] ;  /* 0x000d6800013c7983 */ /* 0x002f280000300800 */
[----:B------:R-:W4:Y:S01]  /*2fd00*/  LDL.LU R11, [R1+0xd54] ;  /* 0x000d5400010b7983 */ /* 0x000f220000300800 */
[----:B------:R-:W-:-:S02]  /*2fd10*/  ISETP.GT.AND P4, PT, R12, 0x70, PT ;  /* 0x000000700c00780c */ /* 0x000fc40003f84270 */
[----:B------:R-:W-:Y:S02]  /*2fd20*/  ISETP.GT.AND P3, PT, R12, 0x71, PT ;  /* 0x000000710c00780c */ /* 0x000fe40003f64270 */
[C---:B------:R-:W-:Y:S02]  /*2fd30*/  IADD3 R52, P5, PT, R4.reuse, R52, RZ ;  /* 0x0000003404347210 */ /* 0x040fe40007fbe0ff */
[----:B---3--:R-:W-:Y:S02]  /*2fd40*/  IADD3 R14, P2, PT, R4, R14, RZ ;  /* 0x0000000e040e7210 */ /* 0x008fe40007f5e0ff */
[----:B------:R-:W-:Y:S01]  /*2fd50*/  PRMT R44, RZ, 0x7610, R44 ;  /* 0x00007610ff2c7816 */ /* 0x000fe2000000002c */
[----:B------:R-:W-:Y:S02]  /*2fd60*/  STL [R1+0xd58], R52 ;  /* 0x000d583401007387 */ /* 0x000fe40000100800 */
[----:B--2---:R-:W-:Y:S02]  /*2fd70*/  IMAD.X R64, R15, 0x1, R64, P2 ;  /* 0x000000010f407824 */ /* 0x004fe400010e0640 */
[----:B0-----:R-:W-:Y:S01]  /*2fd80*/  @P4 IMAD.MOV.U32 R10, RZ, RZ, R52 ;  /* 0x000000ffff0a4224 */ /* 0x001fe200078e0034 */
[----:B------:R-:W2:Y:S01]  /*2fd90*/  LDL.LU R56, [R1+0xd6c] ;  /* 0x000d6c0001387983 */ /* 0x000ea20000300800 */
[----:B------:R-:W-:-:S03]  /*2fda0*/  PRMT R0, RZ, 0x7610, R0 ;  /* 0x00007610ff007816 */ /* 0x000fc60000000000 */
[----:B------:R0:W-:Y:S04]  /*2fdb0*/  STL [R1+0xc], R17 ;  /* 0x00000c1101007387 */ /* 0x0001e80000100800 */
[----:B0-----:R-:W3:Y:S04]  /*2fdc0*/  LDL.LU R17, [R1+0xd70] ;  /* 0x000d700001117983 */ /* 0x001ee80000300800 */
[----:B------:R-:W-:Y:S01]  /*2fdd0*/  STL [R1+0xd60], R14 ;  /* 0x000d600e01007387 */ /* 0x000fe20000100800 */
[----:B----4-:R-:W-:Y:S01]  /*2fde0*/  IMAD.X R11, R15, 0x1, R11, P5 ;  /* 0x000000010f0b7824 */ /* 0x010fe200028e060b */
[----:B------:R-:W-:-:S04]  /*2fdf0*/  IADD3 R60, P5, PT, R4, R60, RZ ;  /* 0x0000003c043c7210 */ /* 0x000fc80007fbe0ff */
[----:B------:R0:W-:Y:S04]  /*2fe00*/  STL [R1+0xd54], R11 ;  /* 0x000d540b01007387 */ /* 0x0001e80000100800 */
[----:B------:R1:W4:Y:S04]  /*2fe10*/  @P4 LDG.E.U8 R44, desc[UR42][R10.64] ;  /* 0x0000002a0a2c4981 */ /* 0x000328000c1e1100 */
[----:B------:R-:W2:Y:S04]  /*2fe20*/  LDL.LU R52, [R1+0xd78] ;  /* 0x000d780001347983 */ /* 0x000ea80000300800 */
[----:B------:R3:W-:Y:S01]  /*2fe30*/  STL [R1+0xd5c], R64 ;  /* 0x000d5c4001007387 */ /* 0x0007e20000100800 */
[----:B-1----:R-:W-:-:S02]  /*2fe40*/  @P3 IMAD.MOV.U32 R10, RZ, RZ, R14 ;  /* 0x000000ffff0a3224 */ /* 0x002fc400078e000e */
[----:B0-----:R-:W-:-:S05]  /*2fe50*/  @P3 IMAD.MOV.U32 R11, RZ, RZ, R64 ;  /* 0x000000ffff0b3224 */ /* 0x001fca00078e0040 */
[----:B------:R0:W2:Y:S04]  /*2fe60*/  @P3 LDG.E.U8 R0, desc[UR42][R10.64] ;  /* 0x0000002a0a003981 */ /* 0x0000a8000c1e1100 */
[----:B---3--:R-:W3:Y:S04]  /*2fe70*/  LDL.LU R64, [R1+0xd7c] ;  /* 0x000d7c0001407983 */ /* 0x008ee80000300800 */
[----:B------:R-:W-:Y:S04]  /*2fe80*/  STL [R1+0xd68], R60 ;  /* 0x000d683c01007387 */ /* 0x000fe80000100800 */
[----:B------:R-:W2:Y:S04]  /*2fe90*/  LDL.LU R14, [R1+0xd80] ;  /* 0x000d8000010e7983 */ /* 0x000ea80000300800 */
[----:B------:R-:W2:Y:S01]  /*2fea0*/  LDL.LU R11, [R1+0xd64] ;  /* 0x000d6400010b7983 */ /* 0x000ea20000300800 */
[----:B------:R-:W-:-:S02]  /*2feb0*/  ISETP.GT.AND P2, PT, R12, 0x72, PT ;  /* 0x000000720c00780c */ /* 0x000fc40003f44270 */
[----:B------:R-:W-:-:S11]  /*2fec0*/  PRMT R16, RZ, 0x7610, R16 ;  /* 0x00007610ff107816 */ /* 0x000fd60000000010 */
[----:B0-----:R-:W-:Y:S02]  /*2fed0*/  @P2 IMAD.MOV.U32 R10, RZ, RZ, R60 ;  /* 0x000000ffff0a2224 */ /* 0x001fe400078e003c */
[----:B--2---:R-:W-:-:S05]  /*2fee0*/  IMAD.X R11, R15, 0x1, R11, P5 ;  /* 0x000000010f0b7824 */ /* 0x004fca00028e060b */
[----:B------:R0:W2:Y:S01]  /*2fef0*/  @P2 LDG.E.U8 R16, desc[UR42][R10.64] ;  /* 0x0000002a0a102981 */ /* 0x0000a2000c1e1100 */
[----:B------:R-:W-:Y:S02]  /*2ff00*/  ISETP.GT.AND P4, PT, R12, 0x73, PT ;  /* 0x000000730c00780c */ /* 0x000fe40003f84270 */
[----:B------:R-:W-:-:S05]  /*2ff10*/  IADD3 R17, P3, PT, R4, R17, RZ ;  /* 0x0000001104117210 */ /* 0x000fca0007f7e0ff */
[----:B------:R-:W-:Y:S01]  /*2ff20*/  IMAD.X R56, R15, 0x1, R56, P3 ;  /* 0x000000010f387824 */ /* 0x000fe200018e0638 */
[----:B------:R-:W-:Y:S01]  /*2ff30*/  STL [R1+0xd70], R17 ;  /* 0x000d701101007387 */ /* 0x000fe20000100800 */
[----:B------:R-:W-:Y:S02]  /*2ff40*/  IADD3 R52, P5, PT, R4, R52, RZ ;  /* 0x0000003404347210 */ /* 0x000fe40007fbe0ff */
[----:B------:R-:W-:Y:S01]  /*2ff50*/  PRMT R93, RZ, 0x7610, R93 ;  /* 0x00007610ff5d7816 */ /* 0x000fe2000000005d */
[----:B------:R1:W-:Y:S01]  /*2ff60*/  STL [R1+0xd64], R11 ;  /* 0x000d640b01007387 */ /* 0x0003e20000100800 */
[----:B0-----:R-:W-:-:S03]  /*2ff70*/  @P4 IMAD.MOV.U32 R10, RZ, RZ, R17 ;  /* 0x000000ffff0a4224 */ /* 0x001fc600078e0011 */
[----:B------:R-:W-:Y:S01]  /*2ff80*/  STL [R1+0xd6c], R56 ;  /* 0x000d6c3801007387 */ /* 0x000fe20000100800 */
[----:B-1----:R-:W-:-:S05]  /*2ff90*/  @P4 IMAD.MOV.U32 R11, RZ, RZ, R56 ;  /* 0x000000ffff0b4224 */ /* 0x002fca00078e0038 */
[----:B------:R0:W3:Y:S04]  /*2ffa0*/  @P4 LDG.E.U8 R93, desc[UR42][R10.64] ;  /* 0x0000002a0a5d4981 */ /* 0x0000e8000c1e1100 */
[----:B--2---:R1:W-:Y:S04]  /*2ffb0*/  STL [R1], R16 ;  /* 0x0000001001007387 */ /* 0x0043e80000100800 */
[----:B-1----:R-:W2:Y:S04]  /*2ffc0*/  LDL.LU R16, [R1+0xd88] ;  /* 0x000d880001107983 */ /* 0x002ea80000300800 */
[----:B------:R-:W2:Y:S04]  /*2ffd0*/  LDL.LU R56, [R1+0xd84] ;  /* 0x000d840001387983 */ /* 0x000ea80000300800 */
[----:B------:R1:W-:Y:S04]  /*2ffe0*/  STL [R1+0xd78], R52 ;  /* 0x000d783401007387 */ /* 0x0003e80000100800 */
[----:B------:R-:W2:Y:S04]  /*2fff0*/  LDL.LU R60, [R1+0xd8c] ;  /* 0x000d8c00013c7983 */ /* 0x000ea80000300800 */
[----:B------:R-:W2:Y:S04]  /*30000*/  LDL.LU R17, [R1+0xd90] ;  /* 0x000d900001117983 */ /* 0x000ea80000300800 */
[----:B------:R-:W2:Y:S01]  /*30010*/  LDL.LU R11, [R1+0xd74] ;  /* 0x000d7400010b7983 */ /* 0x000ea20000300800 */
[----:B------:R-:W-:-:S02]  /*30020*/  ISETP.GT.AND P3, PT, R12, 0x74, PT ;  /* 0x000000740c00780c */ /* 0x000fc40003f64270 */
[----:B------:R-:W-:Y:S02]  /*30030*/  ISETP.GT.AND P2, PT, R12, 0x75, PT ;  /* 0x000000750c00780c */ /* 0x000fe40003f44270 */
[----:B------:R-:W-:Y:S02]  /*30040*/  IADD3 R14, P4, PT, R4, R14, RZ ;  /* 0x0000000e040e7210 */ /* 0x000fe40007f9e0ff */
[----:B------:R-:W-:-:S03]  /*30050*/  PRMT R91, RZ, 0x7610, R91 ;  /* 0x00007610ff5b7816 */ /* 0x000fc6000000005b */
[----:B---3--:R-:W-:Y:S01]  /*30060*/  IMAD.X R64, R15, 0x1, R64, P4 ;  /* 0x000000010f407824 */ /* 0x008fe200020e0640 */
[----:B------:R-:W-:-:S03]  /*30070*/  ISETP.GT.AND P4, PT, R12, 0x76, PT ;  /* 0x000000760c00780c */ /* 0x000fc60003f84270 */
[----:B0-----:R-:W-:Y:S01]  /*30080*/  @P3 IMAD.MOV.U32 R10, RZ, RZ, R52 ;  /* 0x000000ffff0a3224 */ /* 0x001fe200078e0034 */
[----:B------:R-:W-:Y:S01]  /*30090*/  STL [R1+0xd80], R14 ;  /* 0x000d800e01007387 */ /* 0x000fe20000100800 */
[----:B------:R-:W-:Y:S02]  /*300a0*/  PRMT R90, RZ, 0x7610, R90 ;  /* 0x00007610ff5a7816 */ /* 0x000fe4000000005a */
[----:B------:R-:W-:Y:S01]  /*300b0*/  PRMT R89, RZ, 0x7610, R89 ;  /* 0x00007610ff597816 */ /* 0x000fe20000000059 */
[----:B--2---:R-:W-:Y:S01]  /*300c0*/  IMAD.X R11, R15, 0x1, R11, P5 ;  /* 0x000000010f0b7824 */ /* 0x004fe200028e060b */
[----:B------:R-:W-:-:S04]  /*300d0*/  IADD3 R16, P5, PT, R4, R16, RZ ;  /* 0x0000001004107210 */ /* 0x000fc80007fbe0ff */
[----:B------:R0:W-:Y:S01]  /*300e0*/  STL [R1+0xd74], R11 ;  /* 0x000d740b01007387 */ /* 0x0001e20000100800 */
[----:B------:R-:W-:-:S03]  /*300f0*/  IMAD.X R56, R15, 0x1, R56, P5 ;  /* 0x000000010f387824 */ /* 0x000fc600028e0638 */
[----:B------:R0:W2:Y:S04]  /*30100*/  @P3 LDG.E.U8 R91, desc[UR42][R10.64] ;  /* 0x0000002a0a5b3981 */ /* 0x0000a8000c1e1100 */
[----:B-1----:R-:W3:Y:S01]  /*30110*/  LDL.LU R52, [R1+0xd98] ;  /* 0x000d980001347983 */ /* 0x002ee20000300800 */
[----:B0-----:R-:W-:Y:S02]  /*30120*/  IMAD.MOV.U32 R11, RZ, RZ, R64 ;  /* 0x000000ffff0b7224 */ /* 0x001fe400078e0040 */
[----:B------:R-:W-:-:S05]  /*30130*/  @P2 IMAD.MOV.U32 R10, RZ, RZ, R14 ;  /* 0x000000ffff0a2224 */ /* 0x000fca00078e000e */
[----:B------:R0:W2:Y:S02]  /*30140*/  @P2 LDG.E.U8 R90, desc[UR42][R10.64] ;  /* 0x0000002a0a5a2981 */ /* 0x0000a4000c1e1100 */
[----:B0-----:R-:W-:Y:S02]  /*30150*/  @P4 IMAD.MOV.U32 R10, RZ, RZ, R16 ;  /* 0x000000ffff0a4224 */ /* 0x001fe400078e0010 */
[----:B------:R-:W-:-:S05]  /*30160*/  @P4 IMAD.MOV.U32 R11, RZ, RZ, R56 ;  /* 0x000000ffff0b4224 */ /* 0x000fca00078e0038 */
[----:B------:R0:W2:Y:S01]  /*30170*/  @P4 LDG.E.U8 R89, desc[UR42][R10.64] ;  /* 0x0000002a0a594981 */ /* 0x0000a2000c1e1100 */
[----:B------:R-:W-:Y:S02]  /*30180*/  ISETP.GT.AND P3, PT, R12, 0x77, PT ;  /* 0x000000770c00780c */ /* 0x000fe40003f64270 */
[----:B------:R-:W-:Y:S01]  /*30190*/  IADD3 R17, P2, PT, R4, R17, RZ ;  /* 0x0000001104117210 */ /* 0x000fe20007f5e0ff */
[----:B------:R1:W-:Y:S04]  /*301a0*/  STL [R1+0xd7c], R64 ;  /* 0x000d7c4001007387 */ /* 0x0003e80000100800 */
[----:B------:R-:W-:Y:S01]  /*301b0*/  IMAD.X R60, R15, 0x1, R60, P2 ;  /* 0x000000010f3c7824 */ /* 0x000fe200010e063c */
[----:B-1----:R-:W4:Y:S04]  /*301c0*/  LDL.LU R64, [R1+0x1080] ;  /* 0x0010800001407983 */ /* 0x002f280000300800 */
[----:B------:R-:W4:Y:S04]  /*301d0*/  LDL.LU R14, [R1+0xda0] ;  /* 0x000da000010e7983 */ /* 0x000f280000300800 */
[----:B------:R-:W-:Y:S01]  /*301e0*/  STL [R1+0xd88], R16 ;  /* 0x000d881001007387 */ /* 0x000fe20000100800 */
[----:B------:R-:W-:-:S03]  /*301f0*/  PRMT R88, RZ, 0x7610, R88 ;  /* 0x00007610ff587816 */ /* 0x000fc60000000058 */
[----:B------:R-:W-:Y:S01]  /*30200*/  STL [R1+0xd90], R17 ;  /* 0x000d901101007387 */ /* 0x000fe20000100800 */
[----:B0-----:R-:W-:-:S03]  /*30210*/  IMAD.MOV.U32 R11, RZ, RZ, R60 ;  /* 0x000000ffff0b7224 */ /* 0x001fc600078e003c */
[----:B------:R0:W-:Y:S01]  /*30220*/  STL [R1+0xd84], R56 ;  /* 0x000d843801007387 */ /* 0x0001e20000100800 */
[----:B------:R-:W-:-:S05]  /*30230*/  @P3 IMAD.MOV.U32 R10, RZ, RZ, R17 ;  /* 0x000000ffff0a3224 */ /* 0x000fca00078e0011 */
[----:B------:R1:W4:Y:S04]  /*30240*/  @P3 LDG.E.U8 R88, desc[UR42][R10.64] ;  /* 0x0000002a0a583981 */ /* 0x000328000c1e1100 */
[----:B0-----:R-:W4:Y:S04]  /*30250*/  LDL.LU R56, [R1+0xda8] ;  /* 0x000da80001387983 */ /* 0x001f280000300800 */
[----:B------:R0:W-:Y:S04]  /*30260*/  STL [R1+0xd8c], R60 ;  /* 0x000d8c3c01007387 */ /* 0x0001e80000100800 */
[----:B------:R-:W4:Y:S04]  /*30270*/  LDL.LU R16, [R1+0xdb0] ;  /* 0x000db00001107983 */ /* 0x000f280000300800 */
[----:B0-----:R-:W4:Y:S01]  /*30280*/  LDL.LU R60, [R1+0x107c] ;  /* 0x00107c00013c7983 */ /* 0x001f220000300800 */
[----:B---3--:R-:W-:-:S03]  /*30290*/  IADD3 R52, P5, PT, R4, R52, RZ ;  /* 0x0000003404347210 */ /* 0x008fc60007fbe0ff */
[----:B--2---:R0:W-:Y:S04]  /*302a0*/  STL [R1+0xfe0], R89 ;  /* 0x000fe05901007387 */ /* 0x0041e80000100800 */
[----:B0-----:R-:W2:Y:S04]  /*302b0*/  LDL.LU R89, [R1+0xd9c] ;  /* 0x000d9c0001597983 */ /* 0x001ea80000300800 */
[----:B------:R-:W3:Y:S04]  /*302c0*/  LDL.LU R17, [R1+0xdac] ;  /* 0x000dac0001117983 */ /* 0x000ee80000300800 */
[----:B------:R0:W-:Y:S04]  /*302d0*/  STL [R1+0xd98], R52 ;  /* 0x000d983401007387 */ /* 0x0001e80000100800 */
[----:B------:R-:W3:Y:S01]  /*302e0*/  LDL.LU R11, [R1+0xd94] ;  /* 0x000d9400010b7983 */ /* 0x000ee20000300800 */
[----:B------:R-:W-:-:S02]  /*302f0*/  ISETP.GT.AND P2, PT, R12, 0x78, PT ;  /* 0x000000780c00780c */ /* 0x000fc40003f44270 */
[----:B------:R-:W-:Y:S02]  /*30300*/  ISETP.GT.AND P4, PT, R12, 0x79, PT ;  /* 0x000000790c00780c */ /* 0x000fe40003f84270 */
[----:B----4-:R-:W-:Y:S02]  /*30310*/  IADD3 R14, P3, PT, R4, R14, RZ ;  /* 0x0000000e040e7210 */ /* 0x010fe40007f7e0ff */
[----:B------:R-:W-:Y:S02]  /*30320*/  PRMT R87, RZ, 0x7610, R87 ;  /* 0x00007610ff577816 */ /* 0x000fe40000000057 */
[----:B------:R-:W-:-:S05]  /*30330*/  PRMT R86, RZ, 0x7610, R86 ;  /* 0x00007610ff567816 */ /* 0x000fca0000000056 */
[----:B-1----:R-:W-:Y:S01]  /*30340*/  @P2 IMAD.MOV.U32 R10, RZ, RZ, R52 ;  /* 0x000000ffff0a2224 */ /* 0x002fe200078e0034 */
[----:B------:R1:W-:Y:S01]  /*30350*/  STL [R1+0xfb8], R88 ;  /* 0x000fb85801007387 */ /* 0x0003e20000100800 */
[----:B------:R-:W-:-:S03]  /*30360*/  IADD3 R56, P6, PT, R4, R56, RZ ;  /* 0x0000003804387210 */ /* 0x000fc60007fde0ff */
[----:B------:R-:W-:Y:S01]  /*30370*/  STL [R1+0xda0], R14 ;  /* 0x000da00e01007387 */ /* 0x000fe20000100800 */
[C---:B--2---:R-:W-:Y:S02]  /*30380*/  IMAD.X R89, R15.reuse, 0x1, R89, P3 ;  /* 0x000000010f597824 */ /* 0x044fe400018e0659 */
[----:B---3--:R-:W-:-:S05]  /*30390*/  IMAD.X R11, R15, 0x1, R11, P5 ;  /* 0x000000010f0b7824 */ /* 0x008fca00028e060b */
[----:B------:R2:W-:Y:S04]  /*303a0*/  STL [R1+0xd94], R11 ;  /* 0x000d940b01007387 */ /* 0x0005e80000100800 */
[----:B------:R3:W-:Y:S04]  /*303b0*/  STL [R1+0xd9c], R89 ;  /* 0x000d9c5901007387 */ /* 0x0007e80000100800 */
[----:B------:R4:W3:Y:S01]  /*303c0*/  @P2 LDG.E.U8 R87, desc[UR42][R10.64] ;  /* 0x0000002a0a572981 */ /* 0x0008e2000c1e1100 */
[----:B------:R-:W-:-:S03]  /*303d0*/  IADD3 R16, P2, PT, R4, R16, RZ ;  /* 0x0000001004107210 */ /* 0x000fc60007f5e0ff */
[----:B0-----:R-:W3:Y:S04]  /*303e0*/  LDL.LU R52, [R1+0xdc8] ;  /* 0x000dc80001347983 */ /* 0x001ee80000300800 */
[----:B-1----:R-:W3:Y:S01]  /*303f0*/  LDL.LU R88, [R1+0x26c] ;  /* 0x00026c0001587983 */ /* 0x002ee20000300800 */
[----:B----4-:R-:W-:Y:S02]  /*30400*/  @P4 IMAD.MOV.U32 R10, RZ, RZ, R14 ;  /* 0x000000ffff0a4224 */ /* 0x010fe400078e000e */
[----:B--2---:R-:W-:Y:S02]  /*30410*/  @P4 IMAD.MOV.U32 R11, RZ, RZ, R89 ;  /* 0x000000ffff0b4224 */ /* 0x004fe400078e0059 */
[----:B---3--:R-:W2:Y:S04]  /*30420*/  LDL.LU R89, [R1+0xdc0] ;  /* 0x000dc00001597983 */ /* 0x008ea80000300800 */
[----:B------:R0:W-:Y:S04]  /*30430*/  STL [R1+0xda8], R56 ;  /* 0x000da83801007387 */ /* 0x0001e80000100800 */
[----:B------:R-:W3:Y:S04]  /*30440*/  LDL.LU R14, [R1+0x268] ;  /* 0x00026800010e7983 */ /* 0x000ee80000300800 */
[----:B------:R-:W-:Y:S04]  /*30450*/  STL [R1+0xdb0], R16 ;  /* 0x000db01001007387 */ /* 0x000fe80000100800 */
[----:B------:R1:W4:Y:S04]  /*30460*/  @P4 LDG.E.U8 R86, desc[UR42][R10.64] ;  /* 0x0000002a0a564981 */ /* 0x000328000c1e1100 */
[----:B------:R-:W2:Y:S01]  /*30470*/  LDL.LU R11, [R1+0xda4] ;  /* 0x000da400010b7983 */ /* 0x000ea20000300800 */
[----:B------:R-:W-:-:S02]  /*30480*/  ISETP.GT.AND P3, PT, R12, 0x7a, PT ;  /* 0x0000007a0c00780c */ /* 0x000fc40003f64270 */
[----:B------:R-:W-:Y:S02]  /*30490*/  ISETP.GT.AND P5, PT, R12, 0x7b, PT ;  /* 0x0000007b0c00780c */ /* 0x000fe40003fa4270 */
[----:B------:R-:W-:Y:S01]  /*304a0*/  PRMT R85, RZ, 0x7610, R85 ;  /* 0x00007610ff557816 */ /* 0x000fe20000000055 */
[----:B------:R-:W-:Y:S01]  /*304b0*/  IMAD.X R17, R15, 0x1, R17, P2 ;  /* 0x000000010f117824 */ /* 0x000fe200010e0611 */
[----:B------:R-:W-:-:S07]  /*304c0*/  PRMT R84, RZ, 0x7610, R84 ;  /* 0x00007610ff547816 */ /* 0x000fce0000000054 */
[----:B-1----:R-:W-:Y:S02]  /*304d0*/  @P3 IMAD.MOV.U32 R10, RZ, RZ, R56 ;  /* 0x000000ffff0a3224 */ /* 0x002fe400078e0038 */
[----:B--2---:R-:W-:-:S05]  /*304e0*/  IMAD.X R11, R15, 0x1, R11, P6 ;  /* 0x000000010f0b7824 */ /* 0x004fca00030e060b */
[----:B------:R1:W-:Y:S04]  /*304f0*/  STL [R1+0xda4], R11 ;  /* 0x000da40b01007387 */ /* 0x0003e80000100800 */
[----:B------:R2:W4:Y:S04]  /*30500*/  @P3 LDG.E.U8 R85, desc[UR42][R10.64] ;  /* 0x0000002a0a553981 */ /* 0x000528000c1e1100 */
[----:B0-----:R-:W4:Y:S01]  /*30510*/  LDL.LU R56, [R1+0x1078] ;  /* 0x0010780001387983 */ /* 0x001f220000300800 */
[----:B--2---:R-:W-:Y:S02]  /*30520*/  @P5 IMAD.MOV.U32 R10, RZ, RZ, R16 ;  /* 0x000000ffff0a5224 */ /* 0x004fe400078e0010 */
[----:B-1----:R-:W-:Y:S01]  /*30530*/  @P5 IMAD.MOV.U32 R11, RZ, RZ, R17 ;  /* 0x000000ffff0b5224 */ /* 0x002fe200078e0011 */
[----:B------:R0:W-:Y:S04]  /*30540*/  STL [R1+0xdac], R17 ;  /* 0x000dac1101007387 */ /* 0x0001e80000100800 */
[----:B------:R1:W2:Y:S04]  /*30550*/  @P5 LDG.E.U8 R84, desc[UR42][R10.64] ;  /* 0x0000002a0a545981 */ /* 0x0002a8000c1e1100 */
[----:B0-----:R-:W2:Y:S04]  /*30560*/  LDL.LU R17, [R1+0x1074] ;  /* 0x0010740001117983 */ /* 0x001ea80000300800 */
[----:B------:R-:W2:Y:S04]  /*30570*/  LDL.LU R16, [R1+0xdc4] ;  /* 0x000dc40001107983 */ /* 0x000ea80000300800 */
[----:B------:R-:W2:Y:S04]  /*30580*/  LDL.LU R10, [R1+0xdb4] ;  /* 0x000db400010a7983 */ /* 0x000ea80000300800 */
[----:B------:R-:W1:Y:S01]  /*30590*/  LDL.LU R11, [R1+0xdb8] ;  /* 0x000db800010b7983 */ /* 0x000e620000300800 */
[----:B------:R-:W-:-:S02]  /*305a0*/  ISETP.GT.AND P4, PT, R12, 0x7c, PT ;  /* 0x0000007c0c00780c */ /* 0x000fc40003f84270 */
[C---:B------:R-:W-:Y:S02]  /*305b0*/  IADD3 R88, P3, PT, R4.reuse, R88, RZ ;  /* 0x0000005804587210 */ /* 0x040fe40007f7e0ff */
[C---:B------:R-:W-:Y:S02]  /*305c0*/  IADD3 R52, P5, PT, R4.reuse, R52, RZ ;  /* 0x0000003404347210 */ /* 0x040fe40007fbe0ff */
[----:B------:R-:W-:Y:S01]  /*305d0*/  PRMT R83, RZ, 0x7610, R83 ;  /* 0x00007610ff537816 */ /* 0x000fe20000000053 */
[----:B---3--:R-:W-:Y:S01]  /*305e0*/  IMAD.X R14, R15, 0x1, R14, P3 ;  /* 0x000000010f0e7824 */ /* 0x008fe200018e060e */
[C---:B------:R-:W-:Y:S02]  /*305f0*/  IADD3 R89, P6, PT, R4.reuse, R89, RZ ;  /* 0x0000005904597210 */ /* 0x040fe40007fde0ff */
[----:B-1----:R-:W-:-:S05]  /*30600*/  IADD3 R11, P2, PT, R4, R11, RZ ;  /* 0x0000000b040b7210 */ /* 0x002fca0007f5e0ff */
[----:B--2---:R-:W-:Y:S01]  /*30610*/  IMAD.X R10, R15, 0x1, R10, P2 ;  /* 0x000000010f0a7824 */ /* 0x004fe200010e060a */
[----:B------:R0:W-:Y:S04]  /*30620*/  STL [R1+0xdb8], R11 ;  /* 0x000db80b01007387 */ /* 0x0001e80000100800 */
[----:B------:R-:W-:Y:S04]  /*30630*/  STL [R1+0x26c], R88 ;  /* 0x00026c5801007387 */ /* 0x000fe80000100800 */
[----:B------:R-:W-:Y:S01]  /*30640*/  STL [R1+0xdc8], R52 ;  /* 0x000dc83401007387 */ /* 0x000fe20000100800 */
[----:B0-----:R-:W-:-:S03]  /*30650*/  @P4 LOP3.LUT R11, R11, R10, RZ, 0x3c, !PT ;  /* 0x0000000a0b0b4212 */ /* 0x001fc600078e3cff */
[----:B------:R0:W-:Y:S02]  /*30660*/  STL [R1+0xdb4], R10 ;  /* 0x000db40a01007387 */ /* 0x0001e40000100800 */
[----:B0-----:R-:W-:-:S04]  /*30670*/  @P4 LOP3.LUT R10, R11, R10, RZ, 0x3c, !PT ;  /* 0x0000000a0b0a4212 */ /* 0x001fc800078e3cff */
[----:B------:R-:W-:Y:S01]  /*30680*/  @P4 LOP3.LUT R11, R11, R10, RZ, 0x3c, !PT ;  /* 0x0000000a0b0b4212 */ /* 0x000fe200078e3cff */
[----:B------:R-:W-:Y:S04]  /*30690*/  STL [R1+0x268], R14 ;  /* 0x0002680e01007387 */ /* 0x000fe80000100800 */
[----:B------:R0:W-:Y:S04]  /*306a0*/  STL [R1+0xdc0], R89 ;  /* 0x000dc05901007387 */ /* 0x0001e80000100800 */
[----:B------:R1:W2:Y:S04]  /*306b0*/  @P4 LDG.E.U8 R83, desc[UR42][R10.64] ;  /* 0x0000002a0a534981 */ /* 0x0002a8000c1e1100 */
[----:B------:R-:W3:Y:S01]  /*306c0*/  LDL.LU R11, [R1+0xdbc] ;  /* 0x000dbc00010b7983 */ /* 0x000ee20000300800 */
[----:B-1----:R-:W1:Y:S01]  /*306d0*/  S2R R10, SR_TID.X ;  /* 0x00000000000a7919 */ /* 0x002e620000002100 */
[----:B------:R-:W-:-:S02]  /*306e0*/  ISETP.GT.AND P2, PT, R12, 0x7d, PT ;  /* 0x0000007d0c00780c */ /* 0x000fc40003f44270 */
[----:B------:R-:W-:Y:S01]  /*306f0*/  ISETP.GT.AND P3, PT, R12, 0x7e, PT ;  /* 0x0000007e0c00780c */ /* 0x000fe20003f64270 */
[----:B------:R-:W-:Y:S01]  /*30700*/  IMAD.X R16, R15, 0x1, R16, P5 ;  /* 0x000000010f107824 */ /* 0x000fe200028e0610 */
[----:B------:R-:W-:Y:S02]  /*30710*/  PRMT R82, RZ, 0x7610, R82 ;  /* 0x00007610ff527816 */ /* 0x000fe40000000052 */
[----:B------:R-:W-:Y:S02]  /*30720*/  PRMT R81, RZ, 0x7610, R81 ;  /* 0x00007610ff517816 */ /* 0x000fe40000000051 */
[----:B------:R-:W-:Y:S01]  /*30730*/  STL [R1+0xdc4], R16 ;  /* 0x000dc41001007387 */ /* 0x000fe20000100800 */
[----:B-1----:R-:W-:-:S04]  /*30740*/  LOP3.LUT R10, R10, 0x7f, RZ, 0xc0, !PT ;  /* 0x0000007f0a0a7812 */ /* 0x002fc800078ec0ff */
[----:B------:R-:W-:Y:S01]  /*30750*/  ISETP.GE.AND P4, PT, R10, R12, PT ;  /* 0x0000000c0a00720c */ /* 0x000fe20003f86270 */
[----:B------:R-:W-:Y:S02]  /*30760*/  @P2 IMAD.MOV.U32 R10, RZ, RZ, R89 ;  /* 0x000000ffff0a2224 */ /* 0x000fe400078e0059 */
[----:B0-----:R-:W-:Y:S01]  /*30770*/  IMAD.MOV.U32 R89, RZ, RZ, R13 ;  /* 0x000000ffff597224 */ /* 0x001fe200078e000d */
[----:B------:R-:W-:Y:S01]  /*30780*/  PRMT R80, RZ, 0x7610, R80 ;  /* 0x00007610ff507816 */ /* 0x000fe20000000050 */
[----:B---3--:R-:W-:-:S05]  /*30790*/  IMAD.X R11, R15, 0x1, R11, P6 ;  /* 0x000000010f0b7824 */ /* 0x008fca00030e060b */
[----:B------:R0:W-:Y:S04]  /*307a0*/  STL [R1+0xdbc], R11 ;  /* 0x000dbc0b01007387 */ /* 0x0001e80000100800 */
[----:B------:R1:W3:Y:S04]  /*307b0*/  @P2 LDG.E.U8 R82, desc[UR42][R10.64] ;  /* 0x0000002a0a522981 */ /* 0x0002e8000c1e1100 */
[----:B------:R-:W2:Y:S01]  /*307c0*/  LDL.LU R13, [R1+0x274] ;  /* 0x00027400010d7983 */ /* 0x000ea20000300800 */
[----:B-1----:R-:W-:Y:S02]  /*307d0*/  @P3 IMAD.MOV.U32 R10, RZ, RZ, R52 ;  /* 0x000000ffff0a3224 */ /* 0x002fe400078e0034 */
[----:B0-----:R-:W-:Y:S01]  /*307e0*/  @P3 IMAD.MOV.U32 R11, RZ, RZ, R16 ;  /* 0x000000ffff0b3224 */ /* 0x001fe200078e0010 */
[----:B------:R-:W-:-:S04]  /*307f0*/  ISETP.GT.AND P6, PT, R12, 0x7f, PT ;  /* 0x0000007f0c00780c */ /* 0x000fc80003fc4270 */
[----:B------:R0:W3:Y:S09]  /*30800*/  @P3 LDG.E.U8 R81, desc[UR42][R10.64] ;  /* 0x0000002a0a513981 */ /* 0x0000f2000c1e1100 */
[----:B0-----:R-:W-:Y:S02]  /*30810*/  @P6 IMAD.MOV.U32 R10, RZ, RZ, R88 ;  /* 0x000000ffff0a6224 */ /* 0x001fe400078e0058 */
[----:B------:R-:W-:-:S05]  /*30820*/  @P6 IMAD.MOV.U32 R11, RZ, RZ, R14 ;  /* 0x000000ffff0b6224 */ /* 0x000fca00078e000e */
[----:B------:R0:W4:Y:S04]  /*30830*/  @P6 LDG.E.U8 R80, desc[UR42][R10.64] ;  /* 0x0000002a0a506981 */ /* 0x000128000c1e1100 */
        /* <DEDUP_REMOVED lines=15> */
[----:B------:R-:W-:Y:S04]  /*30930*/  STL [R1+0xf7c], R4 ;  /* 0x000f7c0401007387 */ /* 0x000fe80000100800 */
[----:B------:R-:W-:Y:S01]  /*30940*/  STL [R1+0xf88], R4 ;  /* 0x000f880401007387 */ /* 0x000fe20000100800 */
[----:B------:R-:W-:-:S03]  /*30950*/  IMAD.X R3, R15, 0x1, R3, P2 ;  /* 0x000000010f037824 */ /* 0x000fc600010e0603 */
[----:B------:R-:W-:Y:S04]  /*30960*/  STL [R1+0xf94], R4 ;  /* 0x000f940401007387 */ /* 0x000fe80000100800 */
[----:B------:R-:W-:Y:S04]  /*30970*/  STL [R1+0xfa0], R4 ;  /* 0x000fa00401007387 */ /* 0x000fe80000100800 */
[----:B------:R-:W-:Y:S04]  /*30980*/  STL [R1+0xfac], R4 ;  /* 0x000fac0401007387 */ /* 0x000fe80000100800 */
[----:B------:R1:W-:Y:S04]  /*30990*/  STL [R1+0xfbc], R4 ;  /* 0x000fbc0401007387 */ /* 0x0003e80000100800 */
[----:B------:R-:W4:Y:S04]  /*309a0*/  LDL.LU R16, [R1+0x1070] ;  /* 0x0010700001107983 */ /* 0x000f280000300800 */
[----:B------:R-:W4:Y:S01]  /*309b0*/  LDL.LU R52, [R1+0x2b4] ;  /* 0x0002b40001347983 */ /* 0x000f220000300800 */
[----:B------:R-:W-:-:S02]  /*309c0*/  IMAD.MOV.U32 R88, RZ, RZ, R89 ;  /* 0x000000ffff587224 */ /* 0x000fc400078e0059 */
[----:B-1----:R-:W-:Y:S02]  /*309d0*/  IMAD.MOV.U32 R4, RZ, RZ, R57 ;  /* 0x000000ffff047224 */ /* 0x002fe400078e0039 */
[----:B------:R-:W-:Y:S01]  /*309e0*/  IMAD.MOV.U32 R89, RZ, RZ, R61 ;  /* 0x000000ffff597224 */ /* 0x000fe200078e003d */
[----:B--2---:R-:W-:-:S05]  /*309f0*/  IADD3 R13, P2, PT, R5, R13, RZ ;  /* 0x0000000d050d7210 */ /* 0x004fca0007f5e0ff */
[----:B0-----:R-:W-:Y:S01]  /*30a00*/  IMAD.MOV.U32 R11, RZ, RZ, R13 ;  /* 0x000000ffff0b7224 */ /* 0x001fe200078e000d */
[----:B---3--:R0:W-:Y:S04]  /*30a10*/  STL [R1+0xfe4], R81 ;  /* 0x000fe45101007387 */ /* 0x0081e80000100800 */
[----:B------:R-:W2:Y:S04]  /*30a20*/  LDL.LU R15, [R1+0x106c] ;  /* 0x00106c00010f7983 */ /* 0x000ea80000300800 */
[----:B------:R-:W3:Y:S01]  /*30a30*/  LDL.LU R14, [R1+0x1068] ;  /* 0x00106800010e7983 */ /* 0x000ee20000300800 */
[----:B0-----:R-:W-:-:S03]  /*30a40*/  IMAD.MOV.U32 R81, RZ, RZ, R55 ;  /* 0x000000ffff517224 */ /* 0x001fc600078e0037 */
[----:B------:R0:W-:Y:S04]  /*30a50*/  STL [R1+0x274], R13 ;  /* 0x0002740d01007387 */ /* 0x0001e80000100800 */
[----:B------:R-:W2:Y:S04]  /*30a60*/  LDL.LU R55, [R1+0x2f0] ;  /* 0x0002f00001377983 */ /* 0x000ea80000300800 */
[----:B------:R-:W2:Y:S04]  /*30a70*/  LDL.LU R57, [R1+0x2f4] ;  /* 0x0002f40001397983 */ /* 0x000ea80000300800 */
[----:B------:R-:W2:Y:S04]  /*30a80*/  LDL.LU R61, [R1+0x354] ;  /* 0x00035400013d7983 */ /* 0x000ea80000300800 */
[----:B0-----:R-:W2:Y:S04]  /*30a90*/  LDL.LU R13, [R1+0x1064] ;  /* 0x00106400010d7983 */ /* 0x001ea80000300800 */
[----:B------:R-:W2:Y:S04]  /*30aa0*/  LDL.LU R10, [R1+0x270] ;  /* 0x00027000010a7983 */ /* 0x000ea80000300800 */
[----:B----4-:R0:W-:Y:S02]  /*30ab0*/  STL [R1+0xfc0], R80 ;  /* 0x000fc05001007387 */ /* 0x0101e40000100800 */
[----:B0-----:R-:W-:-:S02]  /*30ac0*/  IMAD.MOV.U32 R80, RZ, RZ, R49 ;  /* 0x000000ffff507224 */ /* 0x001fc400078e0031 */
[----:B------:R-:W4:Y:S01]  /*30ad0*/  LDL.LU R49, [R1+0x2b0] ;  /* 0x0002b00001317983 */ /* 0x000f220000300800 */
[----:B------:R-:W-:Y:S02]  /*30ae0*/  ISETP.GT.AND P5, PT, R12, RZ, PT ;  /* 0x000000ff0c00720c */ /* 0x000fe40003fa4270 */
[----:B------:R-:W-:-:S11]  /*30af0*/  PRMT R54, RZ, 0x7610, R54 ;  /* 0x00007610ff367816 */ /* 0x000fd60000000036 */
[----:B------:R-:W3:Y:S01]  /*30b00*/  @P5 LDG.E.U8 R54, desc[UR42][R2.64] ;  /* 0x0000002a02365981 */ /* 0x000ee2000c1e1100 */
[----:B------:R-:W-:Y:S02]  /*30b10*/  PRMT R78, RZ, 0x7610, R78 ;  /* 0x00007610ff4e7816 */ /* 0x000fe4000000004e */
[----:B------:R-:W-:Y:S02]  /*30b20*/  PRMT R74, RZ, 0x7610, R74 ;  /* 0x00007610ff4a7816 */ /* 0x000fe4000000004a */
[----:B------:R-:W-:-:S05]  /*30b30*/  IADD3 R52, P3, PT, R5, R52, RZ ;  /* 0x0000003405347210 */ /* 0x000fca0007f7e0ff */
[----:B------:R-:W-:Y:S01]  /*30b40*/  STL [R1+0x2b4], R52 ;  /* 0x0002b43401007387 */ /* 0x000fe20000100800 */
[----:B------:R-:W-:Y:S01]  /*30b50*/  BAR.SYNC.DEFER_BLOCKING 0x0 ;  /* 0x0000000000007b1d */ /* 0x000fe20000010000 */
[----:B--2---:R-:W-:-:S05]  /*30b60*/  IMAD.X R10, R6, 0x1, R10, P2 ;  /* 0x00000001060a7824 */ /* 0x004fca00010e060a */
[-C--:B------:R-:W-:Y:S01]  /*30b70*/  @!P4 LOP3.LUT R11, R11, R10.reuse, RZ, 0x3c, !PT ;  /* 0x0000000a0b0bc212 */ /* 0x080fe200078e3cff */
[----:B------:R0:W-:Y:S03]  /*30b80*/  STL [R1+0x270], R10 ;  /* 0x0002700a01007387 */ /* 0x0001e60000100800 */
[----:B0-----:R-:W-:Y:S01]  /*30b90*/  @!P4 LOP3.LUT R10, R11, R10, RZ, 0x3c, !PT ;  /* 0x0000000a0b0ac212 */ /* 0x001fe200078e3cff */
[----:B----4-:R-:W-:-:S03]  /*30ba0*/  IMAD.X R49, R6, 0x1, R49, P3 ;  /* 0x0000000106317824 */ /* 0x010fc600018e0631 */
[----:B------:R-:W-:-:S05]  /*30bb0*/  @!P4 LOP3.LUT R11, R11, R10, RZ, 0x3c, !PT ;  /* 0x0000000a0b0bc212 */ /* 0x000fca00078e3cff */
[----:B------:R0:W2:Y:S02]  /*30bc0*/  @!P4 LDG.E.U8 R78, desc[UR42][R10.64] ;  /* 0x0000002a0a4ec981 */ /* 0x0000a4000c1e1100 */
[----:B0-----:R-:W-:Y:S02]  /*30bd0*/  IMAD.MOV.U32 R10, RZ, RZ, R49 ;  /* 0x000000ffff0a7224 */ /* 0x001fe400078e0031 */
[----:B------:R-:W-:-:S05]  /*30be0*/  IMAD.MOV.U32 R11, RZ, RZ, R52 ;  /* 0x000000ffff0b7224 */ /* 0x000fca00078e0034 */
[----:B------:R-:W-:-:S04]  /*30bf0*/  @!P4 LOP3.LUT R11, R11, R10, RZ, 0x3c, !PT ;  /* 0x0000000a0b0bc212 */ /* 0x000fc800078e3cff */
[----:B------:R-:W-:-:S04]  /*30c00*/  @!P4 LOP3.LUT R10, R11, R10, RZ, 0x3c, !PT ;  /* 0x0000000a0b0ac212 */ /* 0x000fc800078e3cff */
[----:B------:R-:W-:-:S05]  /*30c10*/  @!P4 LOP3.LUT R11, R11, R10, RZ, 0x3c, !PT ;  /* 0x0000000a0b0bc212 */ /* 0x000fca00078e3cff */
[----:B------:R0:W4:Y:S04]  /*30c20*/  @!P4 LDG.E.U8 R74, desc[UR42][R10.64] ;  /* 0x0000002a0a4ac981 */ /* 0x000128000c1e1100 */
        /* <DEDUP_REMOVED lines=12> */
[----:B------:R1:W-:Y:S01]  /*30cf0*/  STL [R1+0xf98], R2 ;  /* 0x000f980201007387 */ /* 0x0003e20000100800 */
[----:B------:R-:W-:Y:S01]  /*30d00*/  IADD3 R57, P2, PT, R5, R57, RZ ;  /* 0x0000003905397210 */ /* 0x000fe20007f5e0ff */
[----:B-1----:R-:W-:-:S02]  /*30d10*/  IMAD.MOV.U32 R2, RZ, RZ, R44 ;  /* 0x000000ffff027224 */ /* 0x002fc400078e002c */
[----:B------:R-:W3:Y:S04]  /*30d20*/  LDL.LU R44, [R1+0x1060] ;  /* 0x00106000012c7983 */ /* 0x000ee80000300800 */
[----:B------:R-:W-:Y:S04]  /*30d30*/  STL [R1+0xe80], R3 ;  /* 0x000e800301007387 */ /* 0x000fe80000100800 */
[----:B------:R-:W-:Y:S04]  /*30d40*/  STL [R1+0xedc], R3 ;  /* 0x000edc0301007387 */ /* 0x000fe80000100800 */
[----:B------:R-:W-:Y:S04]  /*30d50*/  STL [R1+0xf04], R3 ;  /* 0x000f040301007387 */ /* 0x000fe80000100800 */
[----:B------:R1:W-:Y:S01]  /*30d60*/  STL [R1+0xf0c], R3 ;  /* 0x000f0c0301007387 */ /* 0x0003e20000100800 */
[----:B------:R-:W-:Y:S01]  /*30d70*/  IMAD.X R55, R6, 0x1, R55, P2 ;  /* 0x0000000106377824 */ /* 0x000fe200010e0637 */
[----:B------:R-:W-:Y:S01]  /*30d80*/  IADD3 R61, P2, PT, R5, R61, RZ ;  /* 0x0000003d053d7210 */ /* 0x000fe20007f5e0ff */
[----:B-1----:R-:W-:-:S02]  /*30d90*/  IMAD.MOV.U32 R3, RZ, RZ, R48 ;  /* 0x000000ffff037224 */ /* 0x002fc400078e0030 */
[----:B------:R-:W3:Y:S04]  /*30da0*/  LDL.LU R48, [R1+0x105c] ;  /* 0x00105c0001307983 */ /* 0x000ee80000300800 */
[----:B------:R-:W-:Y:S04]  /*30db0*/  STL [R1+0x2f4], R57 ;  /* 0x0002f43901007387 */ /* 0x000fe80000100800 */
[----:B------:R1:W-:Y:S01]  /*30dc0*/  STL [R1+0x2b0], R49 ;  /* 0x0002b03101007387 */ /* 0x0003e20000100800 */
[----:B------:R-:W-:Y:S01]  /*30dd0*/  PRMT R70, RZ, 0x7610, R70 ;  /* 0x00007610ff467816 */ /* 0x000fe20000000046 */
[----:B0-----:R-:W-:-:S02]  /*30de0*/  @!P4 IMAD.MOV.U32 R10, RZ, RZ, R57 ;  /* 0x000000ffff0ac224 */ /* 0x001fc400078e0039 */
[----:B------:R-:W-:-:S05]  /*30df0*/  @!P4 IMAD.MOV.U32 R11, RZ, RZ, R55 ;  /* 0x000000ffff0bc224 */ /* 0x000fca00078e0037 */
[----:B------:R0:W3:Y:S04]  /*30e00*/  @!P4 LDG.E.U8 R70, desc[UR42][R10.64] ;  /* 0x0000002a0a46c981 */ /* 0x0000e8000c1e1100 */
[----:B-1----:R-:W3:Y:S04]  /*30e10*/  LDL.LU R49, [R1+0x1058] ;  /* 0x0010580001317983 */ /* 0x002ee80000300800 */
[----:B------:R-:W3:Y:S01]  /*30e20*/  LDL.LU R52, [R1+0x1054] ;  /* 0x0010540001347983 */ /* 0x000ee20000300800 */
[----:B0-----:R-:W-:-:S03]  /*30e30*/  IMAD.MOV.U32 R10, RZ, RZ, R59 ;  /* 0x000000ffff0a7224 */ /* 0x001fc600078e003b */
[----:B--2---:R0:W-:Y:S02]  /*30e40*/  STL [R1+0xfc4], R78 ;  /* 0x000fc44e01007387 */ /* 0x0041e40000100800 */
[----:B0-----:R-:W-:Y:S02]  /*30e50*/  IMAD.MOV.U32 R78, RZ, RZ, R65 ;  /* 0x000000ffff4e7224 */ /* 0x001fe400078e0041 */
[----:B------:R-:W2:Y:S04]  /*30e60*/  LDL.LU R65, [R1+0x394] ;  /* 0x0003940001417983 */ /* 0x000ea80000300800 */
[----:B------:R-:W-:Y:S04]  /*30e70*/  STL [R1+0x2f0], R55 ;  /* 0x0002f03701007387 */ /* 0x000fe80000100800 */
[----:B------:R-:W-:Y:S04]  /*30e80*/  STL [R1+0x354], R61 ;  /* 0x0003543d01007387 */ /* 0x000fe80000100800 */
[----:B----4-:R0:W-:Y:S02]  /*30e90*/  STL [R1+0xfc8], R74 ;  /* 0x000fc84a01007387 */ /* 0x0101e40000100800 */
[----:B0-----:R-:W-:-:S02]  /*30ea0*/  IMAD.MOV.U32 R74, RZ, RZ, R53 ;  /* 0x000000ffff4a7224 */ /* 0x001fc400078e0035 */
[----:B------:R-:W4:Y:S04]  /*30eb0*/  LDL.LU R53, [R1+0x1050] ;  /* 0x0010500001357983 */ /* 0x000f280000300800 */
[----:B------:R-:W2:Y:S04]  /*30ec0*/  LDL.LU R55, [R1+0x104c] ;  /* 0x00104c0001377983 */ /* 0x000ea80000300800 */
[----:B------:R-:W2:Y:S04]  /*30ed0*/  LDL.LU R57, [R1+0x1048] ;  /* 0x0010480001397983 */ /* 0x000ea80000300800 */
[----:B------:R-:W2:Y:S04]  /*30ee0*/  LDL.LU R59, [R1+0x1044] ;  /* 0x00104400013b7983 */ /* 0x000ea80000300800 */
[----:B------:R-:W2:Y:S01]  /*30ef0*/  LDL.LU R11, [R1+0x350] ;  /* 0x00035000010b7983 */ /* 0x000ea20000300800 */
[----:B------:R-:W-:-:S03]  /*30f00*/  PRMT R66, RZ, 0x7610, R66 ;  /* 0x00007610ff427816 */ /* 0x000fc60000000042 */
[----:B---3--:R0:W-:Y:S02]  /*30f10*/  STL [R1+0xfcc], R70 ;  /* 0x000fcc4601007387 */ /* 0x0081e40000100800 */
[----:B0-----:R-:W-:Y:S02]  /*30f20*/  IMAD.MOV.U32 R70, RZ, RZ, R10 ;  /* 0x000000ffff467224 */ /* 0x001fe400078e000a */
[----:B------:R-:W-:Y:S02]  /*30f30*/  @!P4 IMAD.MOV.U32 R10, RZ, RZ, R61 ;  /* 0x000000ffff0ac224 */ /* 0x000fe400078e003d */
[----:B--2---:R-:W-:-:S05]  /*30f40*/  IMAD.X R11, R6, 0x1, R11, P2 ;  /* 0x00000001060b7824 */ /* 0x004fca00010e060b */
[----:B------:R0:W-:Y:S04]  /*30f50*/  STL [R1+0x350], R11 ;  /* 0x0003500b01007387 */ /* 0x0001e80000100800 */
[----:B------:R1:W2:Y:S04]  /*30f60*/  @!P4 LDG.E.U8 R66, desc[UR42][R10.64] ;  /* 0x0000002a0a42c981 */ /* 0x0002a8000c1e1100 */
[----:B------:R-:W3:Y:S01]  /*30f70*/  LDL.LU R61, [R1+0x1040] ;  /* 0x00104000013d7983 */ /* 0x000ee20000300800 */
[----:B-1----:R-:W-:-:S03]  /*30f80*/  IMAD.MOV.U32 R10, RZ, RZ, R63 ;  /* 0x000000ffff0a7224 */ /* 0x002fc600078e003f */
[----:B------:R-:W3:Y:S04]  /*30f90*/  LDL.LU R63, [R1+0x103c] ;  /* 0x00103c00013f7983 */ /* 0x000ee80000300800 */
[----:B0-----:R-:W3:Y:S01]  /*30fa0*/  LDL.LU R11, [R1+0x390] ;  /* 0x00039000010b7983 */ /* 0x001ee20000300800 */
[----:B------:R-:W-:Y:S02]  /*30fb0*/  IADD3 R65, P2, PT, R5, R65, RZ ;  /* 0x0000004105417210 */ /* 0x000fe40007f5e0ff */
[----:B------:R-:W-:Y:S01]  /*30fc0*/  PRMT R62, RZ, 0x7610, R62 ;  /* 0x00007610ff3e7816 */ /* 0x000fe2000000003e */
[----:B--2---:R0:W-:Y:S04]  /*30fd0*/  STL [R1+0xfd0], R66 ;  /* 0x000fd04201007387 */ /* 0x0041e80000100800 */
[----:B------:R1:W-:Y:S01]  /*30fe0*/  STL [R1+0x394], R65 ;  /* 0x0003944101007387 */ /* 0x0003e20000100800 */
[----:B0-----:R-:W-:-:S02]  /*30ff0*/  IMAD.MOV.U32 R66, RZ, RZ, R10 ;  /* 0x000000ffff427224 */ /* 0x001fc400078e000a */
[----:B------:R-:W-:Y:S02]  /*31000*/  @!P4 IMAD.MOV.U32 R10, RZ, RZ, R65 ;  /* 0x000000ffff0ac224 */ /* 0x000fe400078e0041 */
[----:B---3--:R-:W-:-:S05]  /*31010*/  IMAD.X R11, R6, 0x1, R11, P2 ;  /* 0x00000001060b7824 */ /* 0x008fca00010e060b */
[----:B------:R0:W-:Y:S04]  /*31020*/  STL [R1+0x390], R11 ;  /* 0x0003900b01007387 */ /* 0x0001e80000100800 */
[----:B-1----:R-:W2:Y:S04]  /*31030*/  LDL.LU R65, [R1+0x1038] ;  /* 0x0010380001417983 */ /* 0x002ea80000300800 */
[----:B------:R-:W3:Y:S04]  /*31040*/  @!P4 LDG.E.U8 R62, desc[UR42][R10.64] ;  /* 0x0000002a0a3ec981 */ /* 0x000ee8000c1e1100 */
[----:B------:R-:W2:Y:S04]  /*31050*/  LDL.LU R10, [R1+0x3d0] ;  /* 0x0003d000010a7983 */ /* 0x000ea80000300800 */
[----:B0-----:R-:W2:Y:S01]  /*31060*/  LDL.LU R11, [R1+0x3d4] ;  /* 0x0003d400010b7983 */ /* 0x001ea20000300800 */
[----:B------:R-:W-:-:S03]  /*31070*/  PRMT R58, RZ, 0x7610, R58 ;  /* 0x00007610ff3a7816 */ /* 0x000fc6000000003a */
[----:B---3--:R0:W-:Y:S01]  /*31080*/  STL [R1+0xfd4], R62 ;  /* 0x000fd43e01007387 */ /* 0x0081e20000100800 */
[----:B--2---:R-:W-:Y:S01]  /*31090*/  IADD3 R11, P2, PT, R5, R11, RZ ;  /* 0x0000000b050b7210 */ /* 0x004fe20007f5e0ff */
[----:B0-----:R-:W-:Y:S02]  /*310a0*/  IMAD.MOV.U32 R62, RZ, RZ, R67 ;  /* 0x000000ffff3e7224 */ /* 0x001fe400078e0043 */
[----:B------:R-:W2:Y:S02]  /*310b0*/  LDL.LU R67, [R1+0x1034] ;  /* 0x0010340001437983 */ /* 0x000ea40000300800 */
[----:B------:R-:W-:Y:S02]  /*310c0*/  IMAD.X R10, R6, 0x1, R10, P2 ;  /* 0x00000001060a7824 */ /* 0x000fe400010e060a */
[----:B------:R0:W-:Y:S04]  /*310d0*/  STL [R1+0x3d4], R11 ;  /* 0x0003d40b01007387 */ /* 0x0001e80000100800 */
[----:B------:R1:W-:Y:S01]  /*310e0*/  STL [R1+0x3d0], R10 ;  /* 0x0003d00a01007387 */ /* 0x0003e20000100800 */
[----:B0-----:R-:W-:-:S04]  /*310f0*/  @!P4 LOP3.LUT R11, R11, R10, RZ, 0x3c, !PT ;  /* 0x0000000a0b0bc212 */ /* 0x001fc800078e3cff */
[----:B-1----:R-:W-:-:S04]  /*31100*/  @!P4 LOP3.LUT R10, R11, R10, RZ, 0x3c, !PT ;  /* 0x0000000a0b0ac212 */ /* 0x002fc800078e3cff */
[----:B------:R-:W-:-:S05]  /*31110*/  @!P4 LOP3.LUT R11, R11, R10, RZ, 0x3c, !PT ;  /* 0x0000000a0b0bc212 */ /* 0x000fca00078e3cff */
[----:B------:R-:W3:Y:S04]  /*31120*/  @!P4 LDG.E.U8 R58, desc[UR42][R10.64] ;  /* 0x0000002a0a3ac981 */ /* 0x000ee8000c1e1100 */
[----:B------:R-:W2:Y:S04]  /*31130*/  LDL.LU R10, [R1+0x410] ;  /* 0x00041000010a7983 */ /* 0x000ea80000300800 */
[----:B------:R-:W2:Y:S01]  /*31140*/  LDL.LU R11, [R1+0x414] ;  /* 0x00041400010b7983 */ /* 0x000ea20000300800 */
        /* <DEDUP_REMOVED lines=99> */
[----:B---3--:R0:W-:Y:S04]  /*31780*/  STL [R1+0xffc], R37 ;  /* 0x000ffc2501007387 */ /* 0x0081e80000100800 */
[----:B0-----:R-:W3:Y:S01]  /*31790*/  LDL.LU R37, [R1+0x614] ;  /* 0x0006140001257983 */ /* 0x001ee20000300800 */
[----:B--2---:R-:W-:-:S05]  /*317a0*/  IADD3 R11, P2, PT, R5, R11, RZ ;  /* 0x0000000b050b7210 */ /* 0x004fca0007f5e0ff */
[----:B------:R-:W-:Y:S01]  /*317b0*/  IMAD.X R10, R6, 0x1, R10, P2 ;  /* 0x00000001060a7824 */ /* 0x000fe200010e060a */
[----:B------:R0:W-:Y:S04]  /*317c0*/  STL [R1+0x5d4], R11 ;  /* 0x0005d40b01007387 */ /* 0x0001e80000100800 */
[----:B------:R1:W-:Y:S01]  /*317d0*/  STL [R1+0x5d0], R10 ;  /* 0x0005d00a01007387 */ /* 0x0003e20000100800 */
[----:B0-----:R-:W-:-:S04]  /*317e0*/  @!P4 LOP3.LUT R11, R11, R10, RZ, 0x3c, !PT ;  /* 0x0000000a0b0bc212 */ /* 0x001fc800078e3cff */
[----:B-1----:R-:W-:-:S04]  /*317f0*/  @!P4 LOP3.LUT R10, R11, R10, RZ, 0x3c, !PT ;  /* 0x0000000a0b0ac212 */ /* 0x002fc800078e3cff */
[----:B------:R-:W-:-:S05]  /*31800*/  @!P4 LOP3.LUT R11, R11, R10, RZ, 0x3c, !PT ;  /* 0x0000000a0b0bc212 */ /* 0x000fca00078e3cff */
[----:B------:R0:W2:Y:S04]  /*31810*/  @!P4 LDG.E.U8 R36, desc[UR42][R10.64] ;  /* 0x0000002a0a24c981 */ /* 0x0000a8000c1e1100 */
[----:B------:R-:W4:Y:S01]  /*31820*/  LDL.LU R11, [R1+0x610] ;  /* 0x00061000010b7983 */ /* 0x000f220000300800 */
[----:B------:R-:W-:Y:S02]  /*31830*/  PRMT R35, RZ, 0x7610, R35 ;  /* 0x00007610ff237816 */ /* 0x000fe40000000023 */
[----:B---3--:R-:W-:-:S05]  /*31840*/  IADD3 R37, P2, PT, R5, R37, RZ ;  /* 0x0000002505257210 */ /* 0x008fca0007f5e0ff */
[----:B0-----:R-:W-:Y:S01]  /*31850*/  @!P4 IMAD.MOV.U32 R10, RZ, RZ, R37 ;  /* 0x000000ffff0ac224 */ /* 0x001fe200078e0025 */
[----:B--2---:R-:W-:Y:S04]  /*31860*/  STL [R1+0x1000], R36 ;  /* 0x0010002401007387 */ /* 0x004fe80000100800 */
[----:B------:R0:W-:Y:S01]  /*31870*/  STL [R1+0x614], R37 ;  /* 0x0006142501007387 */ /* 0x0001e20000100800 */
[----:B----4-:R-:W-:-:S05]  /*31880*/  IMAD.X R11, R6, 0x1, R11, P2 ;  /* 0x00000001060b7824 */ /* 0x010fca00010e060b */
[----:B------:R1:W-:Y:S04]  /*31890*/  STL [R1+0x610], R11 ;  /* 0x0006100b01007387 */ /* 0x0003e80000100800 */
[----:B0-----:R-:W2:Y:S04]  /*318a0*/  LDL.LU R37, [R1+0x690] ;  /* 0x0006900001257983 */ /* 0x001ea80000300800 */
[----:B------:R-:W3:Y:S04]  /*318b0*/  LDL.LU R36, [R1+0x694] ;  /* 0x0006940001247983 */ /* 0x000ee80000300800 */
[----:B------:R-:W4:Y:S04]  /*318c0*/  @!P4 LDG.E.U8 R35, desc[UR42][R10.64] ;  /* 0x0000002a0a23c981 */ /* 0x000f28000c1e1100 */
[----:B------:R-:W2:Y:S04]  /*318d0*/  LDL.LU R10, [R1+0x650] ;  /* 0x00065000010a7983 */ /* 0x000ea80000300800 */
[----:B-1----:R-:W2:Y:S01]  /*318e0*/  LDL.LU R11, [R1+0x654] ;  /* 0x00065400010b7983 */ /* 0x002ea20000300800 */
[----:B------:R-:W-:-:S03]  /*318f0*/  PRMT R34, RZ, 0x7610, R34 ;  /* 0x00007610ff227816 */ /* 0x000fc60000000022 */
[----:B----4-:R0:W-:Y:S01]  /*31900*/  STL [R1+0x1004], R35 ;  /* 0x0010042301007387 */ /* 0x0101e20000100800 */
[----:B--2---:R-:W-:-:S05]  /*31910*/  IADD3 R11, P2, PT, R5, R11, RZ ;  /* 0x0000000b050b7210 */ /* 0x004fca0007f5e0ff */
[----:B------:R-:W-:Y:S01]  /*31920*/  IMAD.X R10, R6, 0x1, R10, P2 ;  /* 0x00000001060a7824 */ /* 0x000fe200010e060a */
[----:B------:R1:W-:Y:S04]  /*31930*/  STL [R1+0x654], R11 ;  /* 0x0006540b01007387 */ /* 0x0003e80000100800 */
[----:B------:R2:W-:Y:S01]  /*31940*/  STL [R1+0x650], R10 ;  /* 0x0006500a01007387 */ /* 0x0005e20000100800 */
[----:B---3--:R-:W-:-:S03]  /*31950*/  IADD3 R36, P2, PT, R5, R36, RZ ;  /* 0x0000002405247210 */ /* 0x008fc60007f5e0ff */
[----:B0-----:R-:W3:Y:S01]  /*31960*/  LDL.LU R35, [R1+0x6d4] ;  /* 0x0006d40001237983 */ /* 0x001ee20000300800 */
[----:B-1----:R-:W-:-:S04]  /*31970*/  @!P4 LOP3.LUT R11, R11, R10, RZ, 0x3c, !PT ;  /* 0x0000000a0b0bc212 */ /* 0x002fc800078e3cff */
[----:B--2---:R-:W-:-:S04]  /*31980*/  @!P4 LOP3.LUT R10, R11, R10, RZ, 0x3c, !PT ;  /* 0x0000000a0b0ac212 */ /* 0x004fc800078e3cff */
[----:B------:R-:W-:-:S05]  /*31990*/  @!P4 LOP3.LUT R11, R11, R10, RZ, 0x3c, !PT ;  /* 0x0000000a0b0bc212 */ /* 0x000fca00078e3cff */
[----:B------:R0:W2:Y:S01]  /*319a0*/  @!P4 LDG.E.U8 R34, desc[UR42][R10.64] ;  /* 0x0000002a0a22c981 */ /* 0x0000a2000c1e1100 */
[----:B------:R-:W-:-:S04]  /*319b0*/  IMAD.X R37, R6, 0x1, R37, P2 ;  /* 0x0000000106257824 */ /* 0x000fc800010e0625 */
[----:B0-----:R-:W-:Y:S01]  /*319c0*/  @!P4 IMAD.MOV.U32 R11, RZ, RZ, R37 ;  /* 0x000000ffff0bc224 */ /* 0x001fe200078e0025 */
[----:B--2---:R-:W-:Y:S04]  /*319d0*/  STL [R1+0x1008], R34 ;  /* 0x0010082201007387 */ /* 0x004fe80000100800 */
[----:B------:R-:W-:Y:S04]  /*319e0*/  STL [R1+0x694], R36 ;  /* 0x0006942401007387 */ /* 0x000fe80000100800 */
[----:B------:R0:W-:Y:S04]  /*319f0*/  STL [R1+0x690], R37 ;  /* 0x0006902501007387 */ /* 0x0001e80000100800 */
[----:B0-----:R-:W2:Y:S01]  /*31a00*/  LDL.LU R37, [R1+0x6d0] ;  /* 0x0006d00001257983 */ /* 0x001ea20000300800 */
[----:B---3--:R-:W-:Y:S01]  /*31a10*/  IADD3 R35, P2, PT, R5, R35, RZ ;  /* 0x0000002305237210 */ /* 0x008fe20007f5e0ff */
[----:B------:R-:W-:Y:S01]  /*31a20*/  @!P4 IMAD.MOV.U32 R10, RZ, RZ, R36 ;  /* 0x000000ffff0ac224 */ /* 0x000fe200078e0024 */
[----:B------:R-:W-:Y:S01]  /*31a30*/  PRMT R33, RZ, 0x7610, R33 ;  /* 0x00007610ff217816 */ /* 0x000fe20000000021 */
[----:B------:R-:W3:Y:S01]  /*31a40*/  LDL.LU R36, [R1+0x710] ;  /* 0x0007100001247983 */ /* 0x000ee20000300800 */
[----:B------:R-:W-:-:S03]  /*31a50*/  PRMT R32, RZ, 0x7610, R32 ;  /* 0x00007610ff207816 */ /* 0x000fc60000000020 */
[----:B------:R-:W4:Y:S04]  /*31a60*/  LDL.LU R34, [R1+0x714] ;  /* 0x0007140001227983 */ /* 0x000f280000300800 */
[----:B------:R0:W3:Y:S02]  /*31a70*/  @!P4 LDG.E.U8 R33, desc[UR42][R10.64] ;  /* 0x0000002a0a21c981 */ /* 0x0000e4000c1e1100 */
[----:B0-----:R-:W-:Y:S02]  /*31a80*/  @!P4 IMAD.MOV.U32 R10, RZ, RZ, R35 ;  /* 0x000000ffff0ac224 */ /* 0x001fe400078e0023 */
[----:B--2---:R-:W-:-:S04]  /*31a90*/  IMAD.X R37, R6, 0x1, R37, P2 ;  /* 0x0000000106257824 */ /* 0x004fc800010e0625 */
[----:B------:R-:W-:-:S05]  /*31aa0*/  @!P4 IMAD.MOV.U32 R11, RZ, RZ, R37 ;  /* 0x000000ffff0bc224 */ /* 0x000fca00078e0025 */
[----:B------:R0:W2:Y:S01]  /*31ab0*/  @!P4 LDG.E.U8 R32, desc[UR42][R10.64] ;  /* 0x0000002a0a20c981 */ /* 0x0000a2000c1e1100 */
[----:B----4-:R-:W-:-:S03]  /*31ac0*/  IADD3 R34, P2, PT, R5, R34, RZ ;  /* 0x0000002205227210 */ /* 0x010fc60007f5e0ff */
[----:B---3--:R-:W-:Y:S02]  /*31ad0*/  STL [R1+0x100c], R33 ;  /* 0x00100c2101007387 */ /* 0x008fe40000100800 */
[----:B------:R-:W-:Y:S02]  /*31ae0*/  IMAD.X R36, R6, 0x1, R36, P2 ;  /* 0x0000000106247824 */ /* 0x000fe400010e0624 */
[----:B------:R1:W-:Y:S01]  /*31af0*/  STL [R1+0x6d4], R35 ;  /* 0x0006d42301007387 */ /* 0x0003e20000100800 */
[----:B------:R-:W-:-:S03]  /*31b00*/  PRMT R31, RZ, 0x7610, R31 ;  /* 0x00007610ff1f7816 */ /* 0x000fc6000000001f */
[----:B------:R-:W-:Y:S01]  /*31b10*/  STL [R1+0x6d0], R37 ;  /* 0x0006d02501007387 */ /* 0x000fe20000100800 */
[----:B0-----:R-:W-:Y:S02]  /*31b20*/  @!P4 IMAD.MOV.U32 R10, RZ, RZ, R34 ;  /* 0x000000ffff0ac224 */ /* 0x001fe400078e0022 */
[----:B------:R-:W-:Y:S01]  /*31b30*/  @!P4 IMAD.MOV.U32 R11, RZ, RZ, R36 ;  /* 0x000000ffff0bc224 */ /* 0x000fe200078e0024 */
[----:B-1----:R-:W3:Y:S04]  /*31b40*/  LDL.LU R35, [R1+0x754] ;  /* 0x0007540001237983 */ /* 0x002ee80000300800 */
[----:B------:R-:W4:Y:S04]  /*31b50*/  @!P4 LDG.E.U8 R31, desc[UR42][R10.64] ;  /* 0x0000002a0a1fc981 */ /* 0x000f28000c1e1100 */
[----:B--2---:R0:W-:Y:S04]  /*31b60*/  STL [R1+0x1010], R32 ;  /* 0x0010102001007387 */ /* 0x0041e80000100800 */
[----:B------:R1:W-:Y:S04]  /*31b70*/  STL [R1+0x714], R34 ;  /* 0x0007142201007387 */ /* 0x0003e80000100800 */
[----:B------:R-:W-:Y:S04]  /*31b80*/  STL [R1+0x710], R36 ;  /* 0x0007102401007387 */ /* 0x000fe80000100800 */
[----:B0-----:R-:W2:Y:S04]  /*31b90*/  LDL.LU R32, [R1+0x750] ;  /* 0x0007500001207983 */ /* 0x001ea80000300800 */
[----:B-1----:R-:W2:Y:S01]  /*31ba0*/  LDL.LU R34, [R1+0x790] ;  /* 0x0007900001227983 */ /* 0x002ea20000300800 */
[----:B---3--:R-:W-:-:S03]  /*31bb0*/  IADD3 R35, P2, PT, R5, R35, RZ ;  /* 0x0000002305237210 */ /* 0x008fc60007f5e0ff */
[----:B------:R-:W3:Y:S04]  /*31bc0*/  LDL.LU R33, [R1+0x794] ;  /* 0x0007940001217983 */ /* 0x000ee80000300800 */
[----:B----4-:R-:W-:Y:S04]  /*31bd0*/  STL [R1+0x1014], R31 ;  /* 0x0010141f01007387 */ /* 0x010fe80000100800 */
[----:B------:R-:W-:Y:S01]  /*31be0*/  STL [R1+0x754], R35 ;  /* 0x0007542301007387 */ /* 0x000fe20000100800 */
[----:B--2---:R-:W-:-:S04]  /*31bf0*/  IMAD.X R32, R6, 0x1, R32, P2 ;  /* 0x0000000106207824 */ /* 0x004fc800010e0620 */
[----:B------:R-:W-:Y:S01]  /*31c00*/  @!P4 IMAD.MOV.U32 R11, RZ, RZ, R32 ;  /* 0x000000ffff0bc224 */ /* 0x000fe200078e0020 */
[----:B------:R0:W-:Y:S04]  /*31c10*/  STL [R1+0x750], R32 ;  /* 0x0007502001007387 */ /* 0x0001e80000100800 */
[----:B0-----:R-:W2:Y:S04]  /*31c20*/  LDL.LU R32, [R1+0x7d0] ;  /* 0x0007d00001207983 */ /* 0x001ea80000300800 */
[----:B------:R-:W4:Y:S01]  /*31c30*/  LDL.LU R31, [R1+0x7d4] ;  /* 0x0007d400011f7983 */ /* 0x000f220000300800 */
[----:B---3--:R-:W-:Y:S01]  /*31c40*/  IADD3 R33, P2, PT, R5, R33, RZ ;  /* 0x0000002105217210 */ /* 0x008fe20007f5e0ff */
[----:B------:R-:W-:Y:S01]  /*31c50*/  @!P4 IMAD.MOV.U32 R10, RZ, RZ, R35 ;  /* 0x000000ffff0ac224 */ /* 0x000fe200078e0023 */
[----:B------:R-:W-:-:S03]  /*31c60*/  PRMT R30, RZ, 0x7610, R30 ;  /* 0x00007610ff1e7816 */ /* 0x000fc6000000001e */
[----:B------:R-:W-:Y:S01]  /*31c70*/  IMAD.X R34, R6, 0x1, R34, P2 ;  /* 0x0000000106227824 */ /* 0x000fe200010e0622 */
[----:B------:R-:W-:Y:S01]  /*31c80*/  STL [R1+0x794], R33 ;  /* 0x0007942101007387 */ /* 0x000fe20000100800 */
[----:B------:R-:W-:-:S03]  /*31c90*/  PRMT R29, RZ, 0x7610, R29 ;  /* 0x00007610ff1d7816 */ /* 0x000fc6000000001d */
[----:B------:R0:W3:Y:S04]  /*31ca0*/  @!P4 LDG.E.U8 R30, desc[UR42][R10.64] ;  /* 0x0000002a0a1ec981 */ /* 0x0000e8000c1e1100 */
[----:B------:R1:W-:Y:S01]  /*31cb0*/  STL [R1+0x790], R34 ;  /* 0x0007902201007387 */ /* 0x0003e20000100800 */
[----:B0-----:R-:W-:Y:S02]  /*31cc0*/  @!P4 IMAD.MOV.U32 R11, RZ, RZ, R34 ;  /* 0x000000ffff0bc224 */ /* 0x001fe400078e0022 */
[----:B------:R-:W-:Y:S01]  /*31cd0*/  @!P4 IMAD.MOV.U32 R10, RZ, RZ, R33 ;  /* 0x000000ffff0ac224 */ /* 0x000fe200078e0021 */
[----:B-1----:R-:W3:Y:S04]  /*31ce0*/  LDL.LU R34, [R1+0x810] ;  /* 0x0008100001227983 */ /* 0x002ee80000300800 */
[----:B------:R-:W3:Y:S04]  /*31cf0*/  LDL.LU R33, [R1+0x814] ;  /* 0x0008140001217983 */ /* 0x000ee80000300800 */
[----:B------:R0:W3:Y:S01]  /*31d00*/  @!P4 LDG.E.U8 R29, desc[UR42][R10.64] ;  /* 0x0000002a0a1dc981 */ /* 0x0000e2000c1e1100 */
[----:B----4-:R-:W-:-:S05]  /*31d10*/  IADD3 R31, P2, PT, R5, R31, RZ ;  /* 0x0000001f051f7210 */ /* 0x010fca0007f5e0ff */
[----:B--2---:R-:W-:Y:S01]  /*31d20*/  IMAD.X R32, R6, 0x1, R32, P2 ;  /* 0x0000000106207824 */ /* 0x004fe200010e0620 */
[----:B------:R-:W-:Y:S01]  /*31d30*/  STL [R1+0x7d4], R31 ;  /* 0x0007d41f01007387 */ /* 0x000fe20000100800 */
[----:B0-----:R-:W-:Y:S02]  /*31d40*/  @!P4 IMAD.MOV.U32 R10, RZ, RZ, R31 ;  /* 0x000000ffff0ac224 */ /* 0x001fe400078e001f */
[----:B------:R-:W-:Y:S01]  /*31d50*/  @!P4 IMAD.MOV.U32 R11, RZ, RZ, R32 ;  /* 0x000000ffff0bc224 */ /* 0x000fe200078e0020 */
[----:B------:R0:W-:Y:S04]  /*31d60*/  STL [R1+0x7d0], R32 ;  /* 0x0007d02001007387 */ /* 0x0001e80000100800 */
[----:B0-----:R-:W2:Y:S04]  /*31d70*/  LDL.LU R32, [R1+0x850] ;  /* 0x0008500001207983 */ /* 0x001ea80000300800 */
[----:B------:R-:W4:Y:S01]  /*31d80*/  LDL.LU R31, [R1+0x854] ;  /* 0x00085400011f7983 */ /* 0x000f220000300800 */
[----:B------:R-:W-:-:S02]  /*31d90*/  PRMT R28, RZ, 0x7610, R28 ;  /* 0x00007610ff1c7816 */ /* 0x000fc4000000001c */
[----:B---3--:R-:W-:-:S04]  /*31da0*/  IADD3 R33, P2, PT, R5, R33, RZ ;  /* 0x0000002105217210 */ /* 0x008fc80007f5e0ff */
[----:B------:R0:W3:Y:S01]  /*31db0*/  @!P4 LDG.E.U8 R28, desc[UR42][R10.64] ;  /* 0x0000002a0a1cc981 */ /* 0x0000e2000c1e1100 */
[----:B------:R-:W-:-:S03]  /*31dc0*/  IMAD.X R34, R6, 0x1, R34, P2 ;  /* 0x0000000106227824 */ /* 0x000fc600010e0622 */
[----:B------:R-:W-:Y:S01]  /*31dd0*/  STL [R1+0x814], R33 ;  /* 0x0008142101007387 */ /* 0x000fe20000100800 */
[----:B------:R-:W-:-:S03]  /*31de0*/  PRMT R27, RZ, 0x7610, R27 ;  /* 0x00007610ff1b7816 */ /* 0x000fc6000000001b */
[----:B------:R1:W-:Y:S01]  /*31df0*/  STL [R1+0x810], R34 ;  /* 0x0008102201007387 */ /* 0x0003e20000100800 */
[----:B0-----:R-:W-:Y:S02]  /*31e00*/  @!P4 IMAD.MOV.U32 R11, RZ, RZ, R34 ;  /* 0x000000ffff0bc224 */ /* 0x001fe400078e0022 */
[----:B------:R-:W-:-:S05]  /*31e10*/  @!P4 IMAD.MOV.U32 R10, RZ, RZ, R33 ;  /* 0x000000ffff0ac224 */ /* 0x000fca00078e0021 */
[----:B------:R0:W3:Y:S04]  /*31e20*/  @!P4 LDG.E.U8 R27, desc[UR42][R10.64] ;  /* 0x0000002a0a1bc981 */ /* 0x0000e8000c1e1100 */
[----:B-1----:R-:W3:Y:S04]  /*31e30*/  LDL.LU R34, [R1+0x890] ;  /* 0x0008900001227983 */ /* 0x002ee80000300800 */
[----:B------:R-:W3:Y:S01]  /*31e40*/  LDL.LU R33, [R1+0x894] ;  /* 0x0008940001217983 */ /* 0x000ee20000300800 */
        /* <DEDUP_REMOVED lines=9> */
[----:B------:R-:W-:-:S04]  /*31ee0*/  PRMT R25, RZ, 0x7610, R25 ;  /* 0x00007610ff197816 */ /* 0x000fc80000000019 */
[----:B------:R0:W2:Y:S01]  /*31ef0*/  @!P4 LDG.E.U8 R26, desc[UR42][R10.64] ;  /* 0x0000002a0a1ac981 */ /* 0x0000a2000c1e1100 */
[----:B---3--:R-:W-:-:S05]  /*31f00*/  IADD3 R33, P2, PT, R5, R33, RZ ;  /* 0x0000002105217210 */ /* 0x008fca0007f5e0ff */
[----:B------:R-:W-:Y:S01]  /*31f10*/  IMAD.X R34, R6, 0x1, R34, P2 ;  /* 0x0000000106227824 */ /* 0x000fe200010e0622 */
[----:B------:R-:W-:Y:S03]  /*31f20*/  STL [R1+0x894], R33 ;  /* 0x0008942101007387 */ /* 0x000fe60000100800 */
[----:B0-----:R-:W-:Y:S01]  /*31f30*/  @!P4 IMAD.MOV.U32 R11, RZ, RZ, R34 ;  /* 0x000000ffff0bc224 */ /* 0x001fe200078e0022 */
[----:B------:R0:W-:Y:S01]  /*31f40*/  STL [R1+0x890], R34 ;  /* 0x0008902201007387 */ /* 0x0001e20000100800 */
[----:B------:R-:W-:-:S05]  /*31f50*/  @!P4 IMAD.MOV.U32 R10, RZ, RZ, R33 ;  /* 0x000000ffff0ac224 */ /* 0x000fca00078e0021 */
[----:B------:R1:W3:Y:S04]  /*31f60*/  @!P4 LDG.E.U8 R25, desc[UR42][R10.64] ;  /* 0x0000002a0a19c981 */ /* 0x0002e8000c1e1100 */
[----:B0-----:R-:W3:Y:S04]  /*31f70*/  LDL.LU R34, [R1+0x910] ;  /* 0x0009100001227983 */ /* 0x001ee80000300800 */
[----:B------:R-:W3:Y:S01]  /*31f80*/  LDL.LU R33, [R1+0x914] ;  /* 0x0009140001217983 */ /* 0x000ee20000300800 */
[----:B----4-:R-:W-:-:S05]  /*31f90*/  IADD3 R31, P2, PT, R5, R31, RZ ;  /* 0x0000001f051f7210 */ /* 0x010fca0007f5e0ff */
[----:B--2---:R-:W-:Y:S01]  /*31fa0*/  IMAD.X R32, R6, 0x1, R32, P2 ;  /* 0x0000000106207824 */ /* 0x004fe200010e0620 */
[----:B------:R-:W-:Y:S01]  /*31fb0*/  STL [R1+0x8d4], R31 ;  /* 0x0008d41f01007387 */ /* 0x000fe20000100800 */
[----:B-1----:R-:W-:Y:S02]  /*31fc0*/  @!P4 IMAD.MOV.U32 R10, RZ, RZ, R31 ;  /* 0x000000ffff0ac224 */ /* 0x002fe400078e001f */
        /* <DEDUP_REMOVED lines=158> */
[----:B------:R0:W-:Y:S01]  /*329b0*/  STL [R1+0x4dc], R31 ;  /* 0x0004dc1f01007387 */ /* 0x0001e20000100800 */
[----:B-1----:R-:W-:-:S03]  /*329c0*/  @!P4 IMAD.MOV.U32 R10, RZ, RZ, R31 ;  /* 0x000000ffff0ac224 */ /* 0x002fc600078e001f */
[----:B------:R1:W-:Y:S01]  /*329d0*/  STL [R1+0x4d8], R32 ;  /* 0x0004d82001007387 */ /* 0x0003e20000100800 */
[----:B------:R-:W-:-:S03]  /*329e0*/  @!P4 IMAD.MOV.U32 R11, RZ, RZ, R32 ;  /* 0x000000ffff0bc224 */ /* 0x000fc600078e0020 */
[----:B0-----:R-:W2:Y:S04]  /*329f0*/  LDL.LU R31, [R1+0x55c] ;  /* 0x00055c00011f7983 */ /* 0x001ea80000300800 */
[----:B-1----:R-:W4:Y:S01]  /*32a00*/  LDL.LU R32, [R1+0x558] ;  /* 0x0005580001207983 */ /* 0x002f220000300800 */
[----:B------:R-:W-:Y:S02]  /*32a10*/  PRMT R14, RZ, 0x7610, R14 ;  /* 0x00007610ff0e7816 */ /* 0x000fe4000000000e */
[----:B------:R-:W-:-:S04]  /*32a20*/  PRMT R13, RZ, 0x7610, R13 ;  /* 0x00007610ff0d7816 */ /* 0x000fc8000000000d */
[----:B------:R0:W4:Y:S01]  /*32a30*/  @!P4 LDG.E.U8 R14, desc[UR42][R10.64] ;  /* 0x0000002a0a0ec981 */ /* 0x000122000c1e1100 */
[----:B---3--:R-:W-:-:S05]  /*32a40*/  IADD3 R33, P2, PT, R5, R33, RZ ;  /* 0x0000002105217210 */ /* 0x008fca0007f5e0ff */
[----:B------:R-:W-:Y:S01]  /*32a50*/  IMAD.X R34, R6, 0x1, R34, P2 ;  /* 0x0000000106227824 */ /* 0x000fe200010e0622 */
[----:B------:R1:W-:Y:S01]  /*32a60*/  STL [R1+0x51c], R33 ;  /* 0x00051c2101007387 */ /* 0x0003e20000100800 */
[----:B0-----:R-:W-:-:S03]  /*32a70*/  @!P4 IMAD.MOV.U32 R10, RZ, RZ, R33 ;  /* 0x000000ffff0ac224 */ /* 0x001fc600078e0021 */
[----:B------:R0:W-:Y:S01]  /*32a80*/  STL [R1+0x518], R34 ;  /* 0x0005182201007387 */ /* 0x0001e20000100800 */
[----:B------:R-:W-:-:S05]  /*32a90*/  @!P4 IMAD.MOV.U32 R11, RZ, RZ, R34 ;  /* 0x000000ffff0bc224 */ /* 0x000fca00078e0022 */
[----:B------:R3:W3:Y:S01]  /*32aa0*/  @!P4 LDG.E.U8 R13, desc[UR42][R10.64] ;  /* 0x0000002a0a0dc981 */ /* 0x0006e2000c1e1100 */
[----:B--2---:R-:W-:-:S05]  /*32ab0*/  IADD3 R31, P2, PT, R5, R31, RZ ;  /* 0x0000001f051f7210 */ /* 0x004fca0007f5e0ff */
[----:B----4-:R-:W-:Y:S01]  /*32ac0*/  IMAD.X R32, R6, 0x1, R32, P2 ;  /* 0x0000000106207824 */ /* 0x010fe200010e0620 */
[----:B------:R2:W-:Y:S04]  /*32ad0*/  STL [R1+0x55c], R31 ;  /* 0x00055c1f01007387 */ /* 0x0005e80000100800 */
[----:B------:R4:W-:Y:S04]  /*32ae0*/  STL [R1+0x558], R32 ;  /* 0x0005582001007387 */ /* 0x0009e80000100800 */
[----:B-1----:R-:W3:Y:S02]  /*32af0*/  LDL.LU R33, [R1+0x59c] ;  /* 0x00059c0001217983 */ /* 0x002ee40000300800 */
[----:B---3--:R-:W-:-:S02]  /*32b00*/  @!P4 IMAD.MOV.U32 R10, RZ, RZ, R31 ;  /* 0x000000ffff0ac224 */ /* 0x008fc400078e001f */
[----:B0-----:R-:W3:Y:S04]  /*32b10*/  LDL.LU R34, [R1+0x598] ;  /* 0x0005980001227983 */ /* 0x001ee80000300800 */
[----:B--2---:R-:W2:Y:S01]  /*32b20*/  LDL.LU R31, [R1+0x5dc] ;  /* 0x0005dc00011f7983 */ /* 0x004ea20000300800 */
[----:B------:R-:W-:-:S03]  /*32b30*/  @!P4 IMAD.MOV.U32 R11, RZ, RZ, R32 ;  /* 0x000000ffff0bc224 */ /* 0x000fc600078e0020 */
[----:B----4-:R-:W4:Y:S01]  /*32b40*/  LDL.LU R32, [R1+0x5d8] ;  /* 0x0005d80001207983 */ /* 0x010f220000300800 */
[----:B------:R-:W-:Y:S01]  /*32b50*/  PRMT R12, RZ, 0x7610, R12 ;  /* 0x00007610ff0c7816 */ /* 0x000fe2000000000c */
[----:B------:R-:W-:Y:S02]  /*32b60*/  IMAD.MOV.U32 R37, RZ, RZ, R38 ;  /* 0x000000ffff257224 */ /* 0x000fe400078e0026 */
[----:B------:R-:W-:Y:S02]  /*32b70*/  IMAD.MOV.U32 R38, RZ, RZ, R39 ;  /* 0x000000ffff267224 */ /* 0x000fe400078e0027 */
[----:B------:R-:W-:Y:S01]  /*32b80*/  IMAD.MOV.U32 R39, RZ, RZ, R41 ;  /* 0x000000ffff277224 */ /* 0x000fe200078e0029 */
[----:B------:R0:W4:Y:S01]  /*32b90*/  @!P4 LDG.E.U8 R12, desc[UR42][R10.64] ;  /* 0x0000002a0a0cc981 */ /* 0x000122000c1e1100 */
[----:B------:R-:W-:Y:S02]  /*32ba0*/  IMAD.MOV.U32 R41, RZ, RZ, R58 ;  /* 0x000000ffff297224 */ /* 0x000fe400078e003a */
[----:B------:R-:W-:-:S02]  /*32bb0*/  IMAD.MOV.U32 R36, RZ, RZ, R74 ;  /* 0x000000ffff247224 */ /* 0x000fc400078e004a */
[----:B------:R-:W-:Y:S02]  /*32bc0*/  IMAD.MOV.U32 R58, RZ, RZ, R62 ;  /* 0x000000ffff3a7224 */ /* 0x000fe400078e003e */
[----:B------:R-:W-:Y:S02]  /*32bd0*/  IMAD.MOV.U32 R74, RZ, RZ, R88 ;  /* 0x000000ffff4a7224 */ /* 0x000fe400078e0058 */
[----:B------:R-:W-:Y:S01]  /*32be0*/  IMAD.MOV.U32 R62, RZ, RZ, R47 ;  /* 0x000000ffff3e7224 */ /* 0x000fe200078e002f */
[----:B0-----:R-:W-:Y:S01]  /*32bf0*/  PRMT R11, RZ, 0x7610, R11 ;  /* 0x00007610ff0b7816 */ /* 0x001fe2000000000b */
[----:B------:R-:W-:Y:S01]  /*32c00*/  IMAD.MOV.U32 R88, RZ, RZ, R46 ;  /* 0x000000ffff587224 */ /* 0x000fe200078e002e */
[----:B------:R-:W-:-:S05]  /*32c10*/  IADD3 R33, P2, PT, R5, R33, RZ ;  /* 0x0000002105217210 */ /* 0x000fca0007f5e0ff */
[C---:B---3--:R-:W-:Y:S01]  /*32c20*/  IMAD.X R34, R6.reuse, 0x1, R34, P2 ;  /* 0x0000000106227824 */ /* 0x048fe200010e0622 */
[----:B--2---:R-:W-:Y:S01]  /*32c30*/  IADD3 R31, P2, PT, R5, R31, RZ ;  /* 0x0000001f051f7210 */ /* 0x004fe20007f5e0ff */
[----:B------:R0:W-:Y:S04]  /*32c40*/  STL [R1+0x59c], R33 ;  /* 0x00059c2101007387 */ /* 0x0001e80000100800 */
[----:B----4-:R-:W-:Y:S01]  /*32c50*/  IMAD.X R32, R6, 0x1, R32, P2 ;  /* 0x0000000106207824 */ /* 0x010fe200010e0620 */
[----:B------:R1:W-:Y:S01]  /*32c60*/  STL [R1+0x598], R34 ;  /* 0x0005982201007387 */ /* 0x0003e20000100800 */
[----:B------:R-:W-:Y:S02]  /*32c70*/  @!P4 IMAD.MOV.U32 R46, RZ, RZ, R33 ;  /* 0x000000ffff2ec224 */ /* 0x000fe400078e0021 */
[----:B------:R-:W-:Y:S01]  /*32c80*/  @!P4 IMAD.MOV.U32 R47, RZ, RZ, R34 ;  /* 0x000000ffff2fc224 */ /* 0x000fe200078e0022 */
[----:B------:R2:W-:Y:S04]  /*32c90*/  STL [R1+0x5dc], R31 ;  /* 0x0005dc1f01007387 */ /* 0x0005e80000100800 */
[----:B------:R3:W-:Y:S04]  /*32ca0*/  STL [R1+0x5d8], R32 ;  /* 0x0005d82001007387 */ /* 0x0007e80000100800 */
[----:B0-----:R-:W4:Y:S04]  /*32cb0*/  LDL.LU R33, [R1+0x61c] ;  /* 0x00061c0001217983 */ /* 0x001f280000300800 */
[----:B------:R0:W4:Y:S04]  /*32cc0*/  @!P4 LDG.E.U8 R11, desc[UR42][R46.64] ;  /* 0x0000002a2e0bc981 */ /* 0x000128000c1e1100 */
[----:B-1----:R-:W4:Y:S01]  /*32cd0*/  LDL.LU R34, [R1+0x618] ;  /* 0x0006180001227983 */ /* 0x002f220000300800 */
[----:B0-----:R-:W-:-:S03]  /*32ce0*/  @!P4 IMAD.MOV.U32 R46, RZ, RZ, R31 ;  /* 0x000000ffff2ec224 */ /* 0x001fc600078e001f */
[----:B--2---:R-:W2:Y:S01]  /*32cf0*/  LDL.LU R31, [R1+0x65c] ;  /* 0x00065c00011f7983 */ /* 0x004ea20000300800 */
[----:B------:R-:W-:-:S03]  /*32d00*/  @!P4 IMAD.MOV.U32 R47, RZ, RZ, R32 ;  /* 0x000000ffff2fc224 */ /* 0x000fc600078e0020 */
[----:B---3--:R-:W3:Y:S01]  /*32d10*/  LDL.LU R32, [R1+0x658] ;  /* 0x0006580001207983 */ /* 0x008ee20000300800 */
[----:B------:R-:W-:Y:S02]  /*32d20*/  PRMT R10, RZ, 0x7610, R10 ;  /* 0x00007610ff0a7816 */ /* 0x000fe4000000000a */
[----:B------:R-:W-:-:S04]  /*32d30*/  PRMT R44, RZ, 0x7610, R44 ;  /* 0x00007610ff2c7816 */ /* 0x000fc8000000002c */
[----:B------:R0:W3:Y:S01]  /*32d40*/  @!P4 LDG.E.U8 R10, desc[UR42][R46.64] ;  /* 0x0000002a2e0ac981 */ /* 0x0000e2000c1e1100 */
[----:B----4-:R-:W-:-:S05]  /*32d50*/  IADD3 R33, P2, PT, R5, R33, RZ ;  /* 0x0000002105217210 */ /* 0x010fca0007f5e0ff */
[----:B------:R-:W-:Y:S01]  /*32d60*/  IMAD.X R34, R6, 0x1, R34, P2 ;  /* 0x0000000106227824 */ /* 0x000fe200010e0622 */
[----:B------:R1:W-:Y:S01]  /*32d70*/  STL [R1+0x61c], R33 ;  /* 0x00061c2101007387 */ /* 0x0003e20000100800 */
[----:B--2---:R-:W-:-:S03]  /*32d80*/  IADD3 R31, P2, PT, R5, R31, RZ ;  /* 0x0000001f051f7210 */ /* 0x004fc60007f5e0ff */
[----:B------:R2:W-:Y:S02]  /*32d90*/  STL [R1+0x618], R34 ;  /* 0x0006182201007387 */ /* 0x0005e40000100800 */
[----:B---3--:R-:W-:Y:S02]  /*32da0*/  IMAD.X R32, R6, 0x1, R32, P2 ;  /* 0x0000000106207824 */ /* 0x008fe400010e0620 */
[----:B------:R3:W-:Y:S01]  /*32db0*/  STL [R1+0x65c], R31 ;  /* 0x00065c1f01007387 */ /* 0x0007e20000100800 */
[----:B0-----:R-:W-:Y:S02]  /*32dc0*/  @!P4 IMAD.MOV.U32 R46, RZ, RZ, R33 ;  /* 0x000000ffff2ec224 */ /* 0x001fe400078e0021 */
[----:B------:R-:W-:Y:S01]  /*32dd0*/  @!P4 IMAD.MOV.U32 R47, RZ, RZ, R34 ;  /* 0x000000ffff2fc224 */ /* 0x000fe200078e0022 */
[----:B------:R0:W-:Y:S04]  /*32de0*/  STL [R1+0x658], R32 ;  /* 0x0006582001007387 */ /* 0x0001e80000100800 */
[----:B-1----:R-:W4:Y:S04]  /*32df0*/  LDL.LU R33, [R1+0x69c] ;  /* 0x00069c0001217983 */ /* 0x002f280000300800 */
[----:B------:R1:W4:Y:S04]  /*32e00*/  @!P4 LDG.E.U8 R44, desc[UR42][R46.64] ;  /* 0x0000002a2e2cc981 */ /* 0x000328000c1e1100 */
[----:B--2---:R-:W2:Y:S01]  /*32e10*/  LDL.LU R34, [R1+0x698] ;  /* 0x0006980001227983 */ /* 0x004ea20000300800 */
[----:B-1----:R-:W-:-:S03]  /*32e20*/  @!P4 IMAD.MOV.U32 R46, RZ, RZ, R31 ;  /* 0x000000ffff2ec224 */ /* 0x002fc600078e001f */
[----:B---3--:R-:W3:Y:S01]  /*32e30*/  LDL.LU R31, [R1+0x6dc] ;  /* 0x0006dc00011f7983 */ /* 0x008ee20000300800 */
[----:B------:R-:W-:-:S03]  /*32e40*/  @!P4 IMAD.MOV.U32 R47, RZ, RZ, R32 ;  /* 0x000000ffff2fc224 */ /* 0x000fc600078e0020 */
[----:B0-----:R-:W3:Y:S01]  /*32e50*/  LDL.LU R32, [R1+0x6d8] ;  /* 0x0006d80001207983 */ /* 0x001ee20000300800 */
[----:B------:R-:W-:Y:S02]  /*32e60*/  PRMT R48, RZ, 0x7610, R48 ;  /* 0x00007610ff307816 */ /* 0x000fe40000000030 */
[----:B------:R-:W-:-:S04]  /*32e70*/  PRMT R49, RZ, 0x7610, R49 ;  /* 0x00007610ff317816 */ /* 0x000fc80000000031 */
[----:B------:R0:W3:Y:S01]  /*32e80*/  @!P4 LDG.E.U8 R48, desc[UR42][R46.64] ;  /* 0x0000002a2e30c981 */ /* 0x0000e2000c1e1100 */
[----:B----4-:R-:W-:-:S05]  /*32e90*/  IADD3 R33, P2, PT, R5, R33, RZ ;  /* 0x0000002105217210 */ /* 0x010fca0007f5e0ff */
[----:B--2---:R-:W-:Y:S01]  /*32ea0*/  IMAD.X R34, R6, 0x1, R34, P2 ;  /* 0x0000000106227824 */ /* 0x004fe200010e0622 */
[----:B------:R1:W-:Y:S01]  /*32eb0*/  STL [R1+0x69c], R33 ;  /* 0x00069c2101007387 */ /* 0x0003e20000100800 */
[----:B---3--:R-:W-:-:S03]  /*32ec0*/  IADD3 R31, P2, PT, R5, R31, RZ ;  /* 0x0000001f051f7210 */ /* 0x008fc60007f5e0ff */
[----:B------:R2:W-:Y:S02]  /*32ed0*/  STL [R1+0x698], R34 ;  /* 0x0006982201007387 */ /* 0x0005e40000100800 */
[----:B------:R-:W-:Y:S02]  /*32ee0*/  IMAD.X R32, R6, 0x1, R32, P2 ;  /* 0x0000000106207824 */ /* 0x000fe400010e0620 */
        /* <DEDUP_REMOVED lines=151> */
[----:B------:R-:W-:Y:S02]  /*33860*/  IMAD.MOV.U32 R35, RZ, RZ, R37 ;  /* 0x000000ffff237224 */ /* 0x000fe400078e0025 */
[----:B------:R-:W-:Y:S02]  /*33870*/  IMAD.MOV.U32 R37, RZ, RZ, R39 ;  /* 0x000000ffff257224 */ /* 0x000fe400078e0027 */
[----:B------:R-:W-:Y:S02]  /*33880*/  IMAD.MOV.U32 R39, RZ, RZ, R40 ;  /* 0x000000ffff277224 */ /* 0x000fe400078e0028 */
[----:B------:R-:W-:Y:S02]  /*33890*/  IMAD.MOV.U32 R40, RZ, RZ, R3 ;  /* 0x000000ffff287224 */ /* 0x000fe400078e0003 */
[----:B------:R-:W0:Y:S01]  /*338a0*/  S2R R3, SR_TID.X ;  /* 0x0000000000037919 */ /* 0x000e220000002100 */
[----:B------:R-:W-:-:S06]  /*338b0*/  PRMT R79, RZ, 0x7610, R79 ;  /* 0x00007610ff4f7816 */ /* 0x000fcc000000004f */
[----:B------:R1:W3:Y:S01]  /*338c0*/  @!P4 LDG.E.U8 R79, desc[UR42][R46.64] ;  /* 0x0000002a2e4fc981 */ /* 0x0002e2000c1e1100 */
[----:B0-----:R-:W-:-:S05]  /*338d0*/  LOP3.LUT R3, R3, 0x7f, RZ, 0xc0, !PT ;  /* 0x0000007f03037812 */ /* 0x001fca00078ec0ff */
[----:B------:R0:W-:Y:S02]  /*338e0*/  STS.U8 [R3+UR7+0x14000], R54 ;  /* 0x0140003603007988 */ /* 0x0001e40008000007 */
[----:B0-----:R-:W-:Y:S02]  /*338f0*/  PRMT R54, RZ, 0x7610, R54 ;  /* 0x00007610ff367816 */ /* 0x001fe40000000036 */
[----:B----4-:R-:W-:-:S05]  /*33900*/  IADD3 R33, P2, PT, R5, R33, RZ ;  /* 0x0000002105217210 */ /* 0x010fca0007f5e0ff */
[----:B--2---:R-:W-:Y:S01]  /*33910*/  IMAD.X R34, R6, 0x1, R34, P2 ;  /* 0x0000000106227824 */ /* 0x004fe200010e0622 */
[----:B------:R0:W-:Y:S01]  /*33920*/  STL [R1+0x284], R33 ;  /* 0x0002842101007387 */ /* 0x0001e20000100800 */
[----:B---3--:R-:W-:-:S03]  /*33930*/  IADD3 R31, P2, PT, R5, R31, RZ ;  /* 0x0000001f051f7210 */ /* 0x008fc60007f5e0ff */
[----:B------:R2:W-:Y:S02]  /*33940*/  STL [R1+0x280], R34 ;  /* 0x0002802201007387 */ /* 0x0005e40000100800 */
[----:B------:R-:W-:Y:S02]  /*33950*/  IMAD.X R32, R6, 0x1, R32, P2 ;  /* 0x0000000106207824 */ /* 0x000fe400010e0620 */
[----:B------:R3:W-:Y:S01]  /*33960*/  STL [R1+0x2c4], R31 ;  /* 0x0002c41f01007387 */ /* 0x0007e20000100800 */
[----:B-1----:R-:W-:Y:S02]  /*33970*/  @!P4 IMAD.MOV.U32 R46, RZ, RZ, R33 ;  /* 0x000000ffff2ec224 */ /* 0x002fe400078e0021 */
[----:B------:R-:W-:Y:S01]  /*33980*/  @!P4 IMAD.MOV.U32 R47, RZ, RZ, R34 ;  /* 0x000000ffff2fc224 */ /* 0x000fe200078e0022 */
[----:B------:R1:W-:Y:S04]  /*33990*/  STL [R1+0x2c0], R32 ;  /* 0x0002c02001007387 */ /* 0x0003e80000100800 */
[----:B0-----:R-:W4:Y:S04]  /*339a0*/  LDL.LU R33, [R1+0x324] ;  /* 0x0003240001217983 */ /* 0x001f280000300800 */
[----:B------:R0:W4:Y:S04]  /*339b0*/  @!P4 LDG.E.U8 R54, desc[UR42][R46.64] ;  /* 0x0000002a2e36c981 */ /* 0x000128000c1e1100 */
[----:B--2---:R-:W2:Y:S01]  /*339c0*/  LDL.LU R34, [R1+0x320] ;  /* 0x0003200001227983 */ /* 0x004ea20000300800 */
[----:B0-----:R-:W-:-:S03]  /*339d0*/  @!P4 IMAD.MOV.U32 R46, RZ, RZ, R31 ;  /* 0x000000ffff2ec224 */ /* 0x001fc600078e001f */
[----:B---3--:R-:W3:Y:S01]  /*339e0*/  LDL.LU R31, [R1+0x364] ;  /* 0x00036400011f7983 */ /* 0x008ee20000300800 */
[----:B------:R-:W-:-:S03]  /*339f0*/  @!P4 IMAD.MOV.U32 R47, RZ, RZ, R32 ;  /* 0x000000ffff2fc224 */ /* 0x000fc600078e0020 */
[----:B-1----:R-:W3:Y:S04]  /*33a00*/  LDL.LU R32, [R1+0x360] ;  /* 0x0003600001207983 */ /* 0x002ee80000300800 */
[----:B------:R0:W-:Y:S04]  /*33a10*/  STS.U8 [R3+UR7+0x14400], R51 ;  /* 0x0144003303007988 */ /* 0x0001e80008000007 */
[----:B------:R1:W-:Y:S01]  /*33a20*/  STS.U8 [R3+UR7+0x14800], R50 ;  /* 0x0148003203007988 */ /* 0x0003e20008000007 */
[----:B0-----:R-:W-:Y:S02]  /*33a30*/  PRMT R51, RZ, 0x7610, R51 ;  /* 0x00007610ff337816 */ /* 0x001fe40000000033 */
[----:B-1----:R-:W-:-:S04]  /*33a40*/  PRMT R50, RZ, 0x7610, R50 ;  /* 0x00007610ff327816 */ /* 0x002fc80000000032 */
        /* <DEDUP_REMOVED lines=17> */
[----:B0-----:R-:W3:Y:S04]  /*33b60*/  LDL.LU R32, [R1+0x3e0] ;  /* 0x0003e00001207983 */ /* 0x001ee80000300800 */
[----:B------:R0:W-:Y:S04]  /*33b70*/  STS.U8 [R3+UR7+0x14c00], R45 ;  /* 0x014c002d03007988 */ /* 0x0001e80008000007 */
[----:B------:R1:W-:Y:S01]  /*33b80*/  STS.U8 [R3+UR7+0x15000], R7 ;  /* 0x0150000703007988 */ /* 0x0003e20008000007 */
[----:B0-----:R-:W-:-:S03]  /*33b90*/  PRMT R45, RZ, 0x7610, R45 ;  /* 0x00007610ff2d7816 */ /* 0x001fc6000000002d */
[----:B------:R0:W-:Y:S01]  /*33ba0*/  STS.U8 [R3+UR7+0x15400], R8 ;  /* 0x0154000803007988 */ /* 0x0001e20008000007 */
[----:B-1----:R-:W-:-:S03]  /*33bb0*/  PRMT R7, RZ, 0x7610, R7 ;  /* 0x00007610ff077816 */ /* 0x002fc60000000007 */
[----:B------:R1:W3:Y:S01]  /*33bc0*/  @!P4 LDG.E.U8 R45, desc[UR42][R46.64] ;  /* 0x0000002a2e2dc981 */ /* 0x0002e2000c1e1100 */
[----:B----4-:R-:W-:-:S05]  /*33bd0*/  IADD3 R33, P2, PT, R5, R33, RZ ;  /* 0x0000002105217210 */ /* 0x010fca0007f5e0ff */
[----:B--2---:R-:W-:Y:S01]  /*33be0*/  IMAD.X R34, R6, 0x1, R34, P2 ;  /* 0x0000000106227824 */ /* 0x004fe200010e0622 */
[----:B------:R-:W-:Y:S01]  /*33bf0*/  STL [R1+0x3a4], R33 ;  /* 0x0003a42101007387 */ /* 0x000fe20000100800 */
[----:B---3--:R-:W-:-:S03]  /*33c00*/  IADD3 R31, P2, PT, R5, R31, RZ ;  /* 0x0000001f051f7210 */ /* 0x008fc60007f5e0ff */
[----:B------:R-:W-:Y:S02]  /*33c10*/  STL [R1+0x3a0], R34 ;  /* 0x0003a02201007387 */ /* 0x000fe40000100800 */
[----:B------:R-:W-:Y:S02]  /*33c20*/  IMAD.X R32, R6, 0x1, R32, P2 ;  /* 0x0000000106207824 */ /* 0x000fe400010e0620 */
[----:B------:R2:W-:Y:S01]  /*33c30*/  STL [R1+0x3e4], R31 ;  /* 0x0003e41f01007387 */ /* 0x0005e20000100800 */
[----:B-1----:R-:W-:Y:S02]  /*33c40*/  @!P4 IMAD.MOV.U32 R46, RZ, RZ, R33 ;  /* 0x000000ffff2ec224 */ /* 0x002fe400078e0021 */
[----:B------:R-:W-:Y:S01]  /*33c50*/  @!P4 IMAD.MOV.U32 R47, RZ, RZ, R34 ;  /* 0x000000ffff2fc224 */ /* 0x000fe200078e0022 */
[----:B------:R-:W-:Y:S04]  /*33c60*/  STL [R1+0x3e0], R32 ;  /* 0x0003e02001007387 */ /* 0x000fe80000100800 */
[----:B0-----:R-:W3:Y:S04]  /*33c70*/  LDL.LU R8, [R1+0x424] ;  /* 0x0004240001087983 */ /* 0x001ee80000300800 */
[----:B------:R0:W4:Y:S02]  /*33c80*/  @!P4 LDG.E.U8 R7, desc[UR42][R46.64] ;  /* 0x0000002a2e07c981 */ /* 0x000124000c1e1100 */
[----:B0-----:R-:W-:-:S02]  /*33c90*/  @!P4 IMAD.MOV.U32 R46, RZ, RZ, R31 ;  /* 0x000000ffff2ec224 */ /* 0x001fc400078e001f */
[----:B--2---:R-:W2:Y:S01]  /*33ca0*/  LDL.LU R31, [R1+0x420] ;  /* 0x00042000011f7983 */ /* 0x004ea20000300800 */
[----:B------:R-:W-:-:S05]  /*33cb0*/  @!P4 IMAD.MOV.U32 R47, RZ, RZ, R32 ;  /* 0x000000ffff2fc224 */ /* 0x000fca00078e0020 */
[----:B------:R-:W-:Y:S04]  /*33cc0*/  STL [R1+0xee0], R47 ;  /* 0x000ee02f01007387 */ /* 0x000fe80000100800 */
[----:B------:R-:W-:Y:S04]  /*33cd0*/  STL [R1+0xee8], R47 ;  /* 0x000ee82f01007387 */ /* 0x000fe80000100800 */
[----:B------:R-:W-:Y:S04]  /*33ce0*/  STL [R1+0xf48], R47 ;  /* 0x000f482f01007387 */ /* 0x000fe80000100800 */
[----:B------:R-:W-:Y:S04]  /*33cf0*/  STL [R1+0xf50], R47 ;  /* 0x000f502f01007387 */ /* 0x000fe80000100800 */
[----:B------:R-:W-:Y:S04]  /*33d00*/  STS.U8 [R3+UR7+0x15800], R9 ;  /* 0x0158000903007988 */ /* 0x000fe80008000007 */
[----:B------:R-:W-:Y:S04]  /*33d10*/  STL [R1+0xf78], R47 ;  /* 0x000f782f01007387 */ /* 0x000fe80000100800 */
[----:B------:R-:W-:Y:S04]  /*33d20*/  STS.U8 [R3+UR7+0x15c00], R35 ;  /* 0x015c002303007988 */ /* 0x000fe80008000007 */
[----:B------:R-:W-:Y:S04]  /*33d30*/  STL [R1+0xf80], R47 ;  /* 0x000f802f01007387 */ /* 0x000fe80000100800 */
[----:B------:R0:W-:Y:S04]  /*33d40*/  STS.U8 [R3+UR7+0x16000], R43 ;  /* 0x0160002b03007988 */ /* 0x0001e80008000007 */
[----:B------:R-:W-:Y:S04]  /*33d50*/  STL [R1+0xfa8], R47 ;  /* 0x000fa82f01007387 */ /* 0x000fe80000100800 */
[----:B------:R-:W-:Y:S01]  /*33d60*/  STL [R1+0xfb0], R47 ;  /* 0x000fb02f01007387 */ /* 0x000fe20000100800 */
[----:B0-----:R-:W-:-:S02]  /*33d70*/  IMAD.MOV.U32 R43, RZ, RZ, R58 ;  /* 0x000000ffff2b7224 */ /* 0x001fc400078e003a */
[----:B------:R-:W-:Y:S02]  /*33d80*/  IMAD.MOV.U32 R58, RZ, RZ, R62 ;  /* 0x000000ffff3a7224 */ /* 0x000fe400078e003e */
[----:B------:R-:W-:Y:S02]  /*33d90*/  IMAD.MOV.U32 R62, RZ, RZ, R66 ;  /* 0x000000ffff3e7224 */ /* 0x000fe400078e0042 */
[----:B------:R-:W-:Y:S01]  /*33da0*/  IMAD.MOV.U32 R66, RZ, RZ, R4 ;  /* 0x000000ffff427224 */ /* 0x000fe200078e0004 */
[----:B------:R-:W-:Y:S04]  /*33db0*/  STS.U8 [R3+UR7+0x16400], R36 ;  /* 0x0164002403007988 */ /* 0x000fe80008000007 */
[----:B------:R-:W-:Y:S04]  /*33dc0*/  STS.U8 [R3+UR7+0x16800], R37 ;  /* 0x0168002503007988 */ /* 0x000fe80008000007 */
[----:B------:R-:W-:Y:S04]  /*33dd0*/  STS.U8 [R3+UR7+0x16c00], R38 ;  /* 0x016c002603007988 */ /* 0x000fe80008000007 */
[----:B------:R-:W-:Y:S04]  /*33de0*/  STS.U8 [R3+UR7+0x17000], R39 ;  /* 0x0170002703007988 */ /* 0x000fe80008000007 */
[----:B------:R-:W-:Y:S04]  /*33df0*/  STS.U8 [R3+UR7+0x17400], R40 ;  /* 0x0174002803007988 */ /* 0x000fe80008000007 */
[----:B------:R0:W-:Y:S04]  /*33e00*/  STS.U8 [R3+UR7+0x17800], R2 ;  /* 0x0178000203007988 */ /* 0x0001e80008000007 */
[----:B------:R-:W-:Y:S01]  /*33e10*/  STS.U8 [R3+UR7+0x17c00], R87 ;  /* 0x017c005703007988 */ /* 0x000fe20008000007 */
[----:B0-----:R-:W-:-:S05]  /*33e20*/  LOP3.LUT R2, R3, 0x10, RZ, 0x3c, !PT ;  /* 0x0000001003027812 */ /* 0x001fca00078e3cff */
[----:B------:R-:W-:Y:S04]  /*33e30*/  STS.U8 [R2+UR7+0x14080], R41 ;  /* 0x0140802902007988 */ /* 0x000fe80008000007 */
[----:B------:R-:W-:Y:S04]  /*33e40*/  STS.U8 [R2+UR7+0x14480], R42 ;  /* 0x0144802a02007988 */ /* 0x000fe80008000007 */
[----:B------:R0:W-:Y:S04]  /*33e50*/  STS.U8 [R2+UR7+0x14880], R70 ;  /* 0x0148804602007988 */ /* 0x0001e80008000007 */
[----:B------:R1:W-:Y:S04]  /*33e60*/  STS.U8 [R2+UR7+0x14c80], R74 ;  /* 0x014c804a02007988 */ /* 0x0003e80008000007 */
[----:B------:R0:W-:Y:S04]  /*33e70*/  STS.U8 [R2+UR7+0x15080], R78 ;  /* 0x0150804e02007988 */ /* 0x0001e80008000007 */
[----:B------:R0:W-:Y:S04]  /*33e80*/  STS.U8 [R2+UR7+0x15480], R80 ;  /* 0x0154805002007988 */ /* 0x0001e80008000007 */
[----:B------:R0:W-:Y:S04]  /*33e90*/  STS.U8 [R2+UR7+0x15880], R81 ;  /* 0x0158805102007988 */ /* 0x0001e80008000007 */
[----:B------:R0:W-:Y:S04]  /*33ea0*/  STS.U8 [R2+UR7+0x15c80], R88 ;  /* 0x015c805802007988 */ /* 0x0001e80008000007 */
[----:B------:R0:W-:Y:S01]  /*33eb0*/  STS.U8 [R2+UR7+0x16080], R89 ;  /* 0x0160805902007988 */ /* 0x0001e20008000007 */
[----:B---3--:R-:W-:-:S05]  /*33ec0*/  IADD3 R8, P2, PT, R5, R8, RZ ;  /* 0x0000000805087210 */ /* 0x008fca0007f5e0ff */
[----:B------:R-:W-:Y:S01]  /*33ed0*/  STL [R1+0x424], R8 ;  /* 0x0004240801007387 */ /* 0x000fe20000100800 */
[----:B--2---:R-:W-:-:S05]  /*33ee0*/  IMAD.X R31, R6, 0x1, R31, P2 ;  /* 0x00000001061f7824 */ /* 0x004fca00010e061f */
[----:B------:R-:W-:Y:S04]  /*33ef0*/  STL [R1+0x420], R31 ;  /* 0x0004201f01007387 */ /* 0x000fe80000100800 */
[----:B------:R-:W2:Y:S04]  /*33f00*/  LDL.LU R4, [R1+0x24] ;  /* 0x0000240001047983 */ /* 0x000ea80000300800 */
[----:B------:R-:W-:Y:S04]  /*33f10*/  STL [R1+0xeec], R87 ;  /* 0x000eec5701007387 */ /* 0x000fe80000100800 */
[----:B------:R-:W-:Y:S04]  /*33f20*/  STL [R1+0xef4], R87 ;  /* 0x000ef45701007387 */ /* 0x000fe80000100800 */
[----:B0-----:R-:W3:Y:S04]  /*33f30*/  LDL.LU R70, [R1+0x1a8] ;  /* 0x0001a80001467983 */ /* 0x001ee80000300800 */
        /* <DEDUP_REMOVED lines=8> */
[----:B------:R-:W-:Y:S04]  /*33fc0*/  STS.U8 [R2+UR7+0x16480], R43 ;  /* 0x0164802b02007988 */ /* 0x000fe80008000007 */
[----:B------:R-:W3:Y:S04]  /*33fd0*/  LDL.LU R35, [R1+0xa0] ;  /* 0x0000a00001237983 */ /* 0x000ee80000300800 */
[----:B------:R-:W-:Y:S04]  /*33fe0*/  STS.U8 [R2+UR7+0x16880], R58 ;  /* 0x0168803a02007988 */ /* 0x000fe80008000007 */
[----:B------:R-:W3:Y:S04]  /*33ff0*/  LDL.LU R36, [R1+0x80] ;  /* 0x0000800001247983 */ /* 0x000ee80000300800 */
[----:B------:R-:W-:Y:S04]  /*34000*/  STS.U8 [R2+UR7+0x16c80], R62 ;  /* 0x016c803e02007988 */ /* 0x000fe80008000007 */
[----:B------:R-:W3:Y:S04]  /*34010*/  LDL.LU R37, [R1+0x60] ;  /* 0x0000600001257983 */ /* 0x000ee80000300800 */
[----:B------:R-:W-:Y:S04]  /*34020*/  STS.U8 [R2+UR7+0x17080], R66 ;  /* 0x0170804202007988 */ /* 0x000fe80008000007 */
[----:B------:R-:W3:Y:S04]  /*34030*/  LDL.LU R38, [R1+0x40] ;  /* 0x0000400001267983 */ /* 0x000ee80000300800 */
[----:B------:R-:W4:Y:S04]  /*34040*/  LDL.LU R39, [R1+0x20] ;  /* 0x0000200001277983 */ /* 0x000f280000300800 */
[----:B--2---:R0:W-:Y:S04]  /*34050*/  STS.U8 [R2+UR7+0x17480], R4 ;  /* 0x0174800402007988 */ /* 0x0041e80008000007 */
[----:B0-----:R-:W2:Y:S04]  /*34060*/  LDL.LU R4, [R1] ;  /* 0x0000000001047983 */ /* 0x001ea80000300800 */
        /* <DEDUP_REMOVED lines=8> */
[----:B------:R0:W-:Y:S04]  /*340f0*/  STS.U8 [R2+UR7+0x17880], R0 ;  /* 0x0178800002007988 */ /* 0x0001e80008000007 */
[----:B------:R-:W2:Y:S04]  /*34100*/  LDL.LU R40, [R1+0x1a4] ;  /* 0x0001a40001287983 */ /* 0x000ea80000300800 */
[----:B------:R-:W2:Y:S01]  /*34110*/  LDL.LU R41, [R1+0x188] ;  /* 0x0001880001297983 */ /* 0x000ea20000300800 */
[----:B0-----:R-:W-:-:S03]  /*34120*/  LOP3.LUT R0, R3, 0x20, RZ, 0x3c, !PT ;  /* 0x0000002003007812 */ /* 0x001fc600078e3cff */
[----:B------:R-:W2:Y:S04]  /*34130*/  LDL.LU R42, [R1+0x16c] ;  /* 0x00016c00012a7983 */ /* 0x000ea80000300800 */
[----:B------:R-:W2:Y:S04]  /*34140*/  LDL.LU R43, [R1+0x150] ;  /* 0x00015000012b7983 */ /* 0x000ea80000300800 */
[----:B------:R-:W2:Y:S04]  /*34150*/  LDL.LU R58, [R1+0x134] ;  /* 0x00013400013a7983 */ /* 0x000ea80000300800 */
[----:B------:R-:W-:Y:S04]  /*34160*/  STS.U8 [R2+UR7+0x17c80], R86 ;  /* 0x017c805602007988 */ /* 0x000fe80008000007 */
[----:B------:R-:W2:Y:S04]  /*34170*/  LDL.LU R62, [R1+0x118] ;  /* 0x00011800013e7983 */ /* 0x000ea80000300800 */
[----:B---3--:R0:W-:Y:S04]  /*34180*/  STS.U8 [R0+UR7+0x14100], R70 ;  /* 0x0141004600007988 */ /* 0x0081e80008000007 */
[----:B------:R-:W3:Y:S04]  /*34190*/  LDL.LU R66, [R1+0xfc] ;  /* 0x0000fc0001427983 */ /* 0x000ee80000300800 */
[----:B------:R1:W-:Y:S04]  /*341a0*/  STS.U8 [R0+UR7+0x14500], R74 ;  /* 0x0145004a00007988 */ /* 0x0003e80008000007 */
[----:B0-----:R-:W3:Y:S04]  /*341b0*/  LDL.LU R70, [R1+0xdc] ;  /* 0x0000dc0001467983 */ /* 0x001ee80000300800 */
[----:B------:R0:W-:Y:S04]  /*341c0*/  STS.U8 [R0+UR7+0x14900], R78 ;  /* 0x0149004e00007988 */ /* 0x0001e80008000007 */
[----:B-1----:R-:W3:Y:S04]  /*341d0*/  LDL.LU R74, [R1+0xbc] ;  /* 0x0000bc00014a7983 */ /* 0x002ee80000300800 */
        /* <DEDUP_REMOVED lines=8> */
[----:B0-----:R-:W3:Y:S04]  /*34260*/  LDL.LU R89, [R1+0x1c] ;  /* 0x00001c0001597983 */ /* 0x001ee80000300800 */
[----:B------:R0:W-:Y:S04]  /*34270*/  STS.U8 [R0+UR7+0x15d00], R33 ;  /* 0x015d002100007988 */ /* 0x0001e80008000007 */
[----:B------:R1:W-:Y:S04]  /*34280*/  STS.U8 [R0+UR7+0x16100], R34 ;  /* 0x0161002200007988 */ /* 0x0003e80008000007 */
[----:B------:R0:W-:Y:S04]  /*34290*/  STS.U8 [R0+UR7+0x16500], R35 ;  /* 0x0165002300007988 */ /* 0x0001e80008000007 */
[----:B------:R0:W-:Y:S04]  /*342a0*/  STS.U8 [R0+UR7+0x16900], R36 ;  /* 0x0169002400007988 */ /* 0x0001e80008000007 */
[----:B------:R0:W-:Y:S04]  /*342b0*/  STS.U8 [R0+UR7+0x16d00], R37 ;  /* 0x016d002500007988 */ /* 0x0001e80008000007 */
[----:B------:R0:W-:Y:S04]  /*342c0*/  STS.U8 [R0+UR7+0x17100], R38 ;  /* 0x0171002600007988 */ /* 0x0001e80008000007 */
[----:B----4-:R4:W-:Y:S01]  /*342d0*/  STS.U8 [R0+UR7+0x17500], R39 ;  /* 0x0175002700007988 */ /* 0x0109e20008000007 */
[----:B------:R-:W-:-:S03]  /*342e0*/  PRMT R92, RZ, 0x7610, R92 ;  /* 0x00007610ff5c7816 */ /* 0x000fc6000000005c */
[----:B------:R-:W-:Y:S01]  /*342f0*/  STL [R1+0xf1c], R85 ;  /* 0x000f1c5501007387 */ /* 0x000fe20000100800 */
[----:B------:R-:W-:-:S03]  /*34300*/  @!P4 IMAD.MOV.U32 R9, RZ, RZ, R31 ;  /* 0x000000ffff09c224 */ /* 0x000fc600078e001f */
[----:B------:R0:W3:Y:S04]  /*34310*/  @!P4 LDG.E.U8 R92, desc[UR42][R46.64] ;  /* 0x0000002a2e5cc981 */ /* 0x0000e8000c1e1100 */
[----:B------:R-:W-:Y:S04]  /*34320*/  STL [R1+0xf24], R85 ;  /* 0x000f245501007387 */ /* 0x000fe80000100800 */
[----:B------:R-:W-:Y:S01]  /*34330*/  STL [R1+0xf54], R85 ;  /* 0x000f545501007387 */ /* 0x000fe20000100800 */
[----:B0-----:R-:W-:-:S03]  /*34340*/  PRMT R46, RZ, 0x7610, R46 ;  /* 0x00007610ff2e7816 */ /* 0x001fc6000000002e */
[----:B------:R-:W-:Y:S04]  /*34350*/  STL [R1+0xf5c], R85 ;  /* 0x000f5c5501007387 */ /* 0x000fe80000100800 */
[----:B------:R-:W-:Y:S04]  /*34360*/  STL [R1+0xf84], R85 ;  /* 0x000f845501007387 */ /* 0x000fe80000100800 */
[----:B------:R-:W-:Y:S04]  /*34370*/  STL [R1+0xf8c], R85 ;  /* 0x000f8c5501007387 */ /* 0x000fe80000100800 */
[----:B------:R-:W-:Y:S04]  /*34380*/  STL [R1+0xfb4], R85 ;  /* 0x000fb45501007387 */ /* 0x000fe80000100800 */
[----:B------:R-:W3:Y:S04]  /*34390*/  LDL.LU R86, [R1+0x184] ;  /* 0x0001840001567983 */ /* 0x000ee80000300800 */
[----:B------:R0:W3:Y:S04]  /*343a0*/  @!P4 LDG.E.U8 R46, desc[UR42][R8.64] ;  /* 0x0000002a082ec981 */ /* 0x0000e8000c1e1100 */
[----:B------:R-:W3:Y:S04]  /*343b0*/  LDL.LU R87, [R1+0x168] ;  /* 0x0001680001577983 */ /* 0x000ee80000300800 */
[----:B------:R-:W3:Y:S04]  /*343c0*/  LDL.LU R9, [R1+0x14c] ;  /* 0x00014c0001097983 */ /* 0x000ee80000300800 */
[----:B------:R-:W3:Y:S04]  /*343d0*/  LDL.LU R47, [R1+0x130] ;  /* 0x00013000012f7983 */ /* 0x000ee80000300800 */
[----:B------:R-:W3:Y:S04]  /*343e0*/  LDL.LU R31, [R1+0x114] ;  /* 0x00011400011f7983 */ /* 0x000ee80000300800 */
[----:B------:R-:W3:Y:S04]  /*343f0*/  LDL.LU R32, [R1+0xf8] ;  /* 0x0000f80001207983 */ /* 0x000ee80000300800 */
[----:B------:R-:W3:Y:S04]  /*34400*/  LDL.LU R33, [R1+0xd8] ;  /* 0x0000d80001217983 */ /* 0x000ee80000300800 */
[----:B-1----:R-:W3:Y:S04]  /*34410*/  LDL.LU R34, [R1+0xb8] ;  /* 0x0000b80001227983 */ /* 0x002ee80000300800 */
[----:B------:R-:W3:Y:S04]  /*34420*/  LDL.LU R35, [R1+0x98] ;  /* 0x0000980001237983 */ /* 0x000ee80000300800 */
[----:B------:R-:W3:Y:S04]  /*34430*/  LDL.LU R36, [R1+0x78] ;  /* 0x0000780001247983 */ /* 0x000ee80000300800 */
[----:B------:R-:W3:Y:S04]  /*34440*/  LDL.LU R37, [R1+0x58] ;  /* 0x0000580001257983 */ /* 0x000ee80000300800 */
[----:B------:R-:W3:Y:S04]  /*34450*/  LDL.LU R38, [R1+0x38] ;  /* 0x0000380001267983 */ /* 0x000ee80000300800 */
[----:B----4-:R-:W4:Y:S04]  /*34460*/  LDL.LU R39, [R1+0x18] ;  /* 0x0000180001277983 */ /* 0x010f280000300800 */
[----:B--2---:R1:W-:Y:S02]  /*34470*/  STS.U8 [R0+UR7+0x17900], R4 ;  /* 0x0179000400007988 */ /* 0x0043e40008000007 */
[----:B-1----:R-:W1:Y:S02]  /*34480*/  S2R R4, SR_TID.X ;  /* 0x0000000000047919 */ /* 0x002e640000002100 */
[----:B------:R-:W-:Y:S04]  /*34490*/  STS.U8 [R0+UR7+0x17d00], R85 ;  /* 0x017d005500007988 */ /* 0x000fe80008000007 */
[----:B------:R-:W-:Y:S01]  /*344a0*/  STL [R1+0xf2c], R93 ;  /* 0x000f2c5d01007387 */ /* 0x000fe20000100800 */
[----:B-1----:R-:W-:-:S04]  /*344b0*/  LOP3.LUT R4, R4, 0x7f, RZ, 0xc0, !PT ;  /* 0x0000007f04047812 */ /* 0x002fc800078ec0ff */
[----:B------:R-:W-:-:S05]  /*344c0*/  LOP3.LUT R4, R4, 0x30, RZ, 0x3c, !PT ;  /* 0x0000003004047812 */ /* 0x000fca00078e3cff */
[----:B------:R-:W-:Y:S04]  /*344d0*/  STS.U8 [R4+UR7+0x14180], R40 ;  /* 0x0141802804007988 */ /* 0x000fe80008000007 */
[----:B------:R-:W-:Y:S04]  /*344e0*/  STS.U8 [R4+UR7+0x14580], R41 ;  /* 0x0145802904007988 */ /* 0x000fe80008000007 */
[----:B------:R-:W-:Y:S04]  /*344f0*/  STS.U8 [R4+UR7+0x14980], R42 ;  /* 0x0149802a04007988 */ /* 0x000fe80008000007 */
[----:B------:R-:W-:Y:S04]  /*34500*/  STS.U8 [R4+UR7+0x14d80], R43 ;  /* 0x014d802b04007988 */ /* 0x000fe80008000007 */
[----:B------:R-:W-:Y:S04]  /*34510*/  STS.U8 [R4+UR7+0x15180], R58 ;  /* 0x0151803a04007988 */ /* 0x000fe80008000007 */
[----:B------:R-:W-:Y:S04]  /*34520*/  STS.U8 [R4+UR7+0x15580], R62 ;  /* 0x0155803e04007988 */ /* 0x000fe80008000007 */
        /* <DEDUP_REMOVED lines=9> */
[----:B-1----:R-:W2:Y:S04]  /*345c0*/  LDL.LU R93, [R1+0x1a0] ;  /* 0x0001a000015d7983 */ /* 0x002ea80000300800 */
        /* <DEDUP_REMOVED lines=14> */
[----:B------:R1:W-:Y:S02]  /*346b0*/  STS.U8 [R4+UR7+0x17d80], R84 ;  /* 0x017d805404007988 */ /* 0x0003e40008000007 */
[----:B-1----:R-:W1:Y:S02]  /*346c0*/  S2R R4, SR_TID.X ;  /* 0x0000000000047919 */ /* 0x002e640000002100 */
[----:B-1----:R-:W-:-:S04]  /*346d0*/  LOP3.LUT R4, R4, 0x7f, RZ, 0xc0, !PT ;  /* 0x0000007f04047812 */ /* 0x002fc800078ec0ff */
[C---:B0-----:R-:W-:Y:S02]  /*346e0*/  LOP3.LUT R8, R4.reuse, 0x40, RZ, 0x3c, !PT ;  /* 0x0000004004087812 */ /* 0x041fe400078e3cff */
[----:B------:R-:W-:-:S03]  /*346f0*/  LOP3.LUT R4, R4, 0x50, RZ, 0x3c, !PT ;  /* 0x0000005004047812 */ /* 0x000fc600078e3cff */
[----:B--2---:R-:W-:Y:S04]  /*34700*/  STS.U8 [R8+UR7+0x14200], R93 ;  /* 0x0142005d08007988 */ /* 0x004fe80008000007 */
[----:B------:R-:W-:Y:S04]  /*34710*/  STS.U8 [R8+UR7+0x14600], R86 ;  /* 0x0146005608007988 */ /* 0x000fe80008000007 */
[----:B------:R-:W-:Y:S04]  /*34720*/  STS.U8 [R8+UR7+0x14a00], R87 ;  /* 0x014a005708007988 */ /* 0x000fe80008000007 */
        /* <DEDUP_REMOVED lines=10> */
[----:B----4-:R4:W-:Y:S04]  /*347d0*/  STS.U8 [R8+UR7+0x17600], R39 ;  /* 0x0176002708007988 */ /* 0x0109e80008000007 */
[----:B------:R-:W-:Y:S04]  /*347e0*/  STS.U8 [R8+UR7+0x17a00], R91 ;  /* 0x017a005b08007988 */ /* 0x000fe80008000007 */
[----:B------:R-:W-:Y:S04]  /*347f0*/  STS.U8 [R8+UR7+0x17e00], R83 ;  /* 0x017e005308007988 */ /* 0x000fe80008000007 */
[----:B---3--:R3:W-:Y:S04]  /*34800*/  STS.U8 [R4+UR7+0x14280], R40 ;  /* 0x0142802804007988 */ /* 0x0087e80008000007 */
[----:B------:R1:W-:Y:S04]  /*34810*/  STS.U8 [R4+UR7+0x14680], R41 ;  /* 0x0146802904007988 */ /* 0x0003e80008000007 */
[----:B0-----:R-:W3:Y:S04]  /*34820*/  LDL.LU R31, [R1+0x198] ;  /* 0x00019800011f7983 */ /* 0x001ee80000300800 */
[----:B------:R0:W-:Y:S04]  /*34830*/  STS.U8 [R4+UR7+0x14a80], R42 ;  /* 0x014a802a04007988 */ /* 0x0001e80008000007 */
[----:B-1----:R-:W3:Y:S04]  /*34840*/  LDL.LU R32, [R1+0x17c] ;  /* 0x00017c0001207983 */ /* 0x002ee80000300800 */
[----:B------:R-:W-:Y:S04]  /*34850*/  STS.U8 [R4+UR7+0x14e80], R43 ;  /* 0x014e802b04007988 */ /* 0x000fe80008000007 */
[----:B--2---:R-:W2:Y:S04]  /*34860*/  LDL.LU R33, [R1+0x160] ;  /* 0x0001600001217983 */ /* 0x004ea80000300800 */
[----:B------:R-:W-:Y:S04]  /*34870*/  STS.U8 [R4+UR7+0x15280], R58 ;  /* 0x0152803a04007988 */ /* 0x000fe80008000007 */
[----:B------:R-:W2:Y:S04]  /*34880*/  LDL.LU R34, [R1+0x144] ;  /* 0x0001440001227983 */ /* 0x000ea80000300800 */
        /* <DEDUP_REMOVED lines=9> */
[----:B----4-:R-:W4:Y:S04]  /*34920*/  LDL.LU R39, [R1+0xb0] ;  /* 0x0000b00001277983 */ /* 0x010f280000300800 */
[----:B------:R-:W-:Y:S04]  /*34930*/  STS.U8 [R4+UR7+0x16a80], R80 ;  /* 0x016a805004007988 */ /* 0x000fe80008000007 */
[----:B---3--:R-:W3:Y:S04]  /*34940*/  LDL.LU R40, [R1+0x90] ;  /* 0x0000900001287983 */ /* 0x008ee80000300800 */
[----:B------:R1:W-:Y:S04]  /*34950*/  STS.U8 [R4+UR7+0x16e80], R81 ;  /* 0x016e805104007988 */ /* 0x0003e80008000007 */
[----:B------:R-:W3:Y:S04]  /*34960*/  LDL.LU R41, [R1+0x70] ;  /* 0x0000700001297983 */ /* 0x000ee80000300800 */
[----:B------:R-:W-:Y:S04]  /*34970*/  STS.U8 [R4+UR7+0x17280], R88 ;  /* 0x0172805804007988 */ /* 0x000fe80008000007 */
[----:B0-----:R-:W3:Y:S04]  /*34980*/  LDL.LU R42, [R1+0x50] ;  /* 0x00005000012a7983 */ /* 0x001ee80000300800 */
[----:B------:R0:W-:Y:S04]  /*34990*/  STS.U8 [R4+UR7+0x17680], R89 ;  /* 0x0176805904007988 */ /* 0x0001e80008000007 */
[----:B-1----:R-:W3:Y:S04]  /*349a0*/  LDL.LU R81, [R1+0x30] ;  /* 0x0000300001517983 */ /* 0x002ee80000300800 */
[----:B0-----:R-:W3:Y:S01]  /*349b0*/  LDL.LU R89, [R1+0x10] ;  /* 0x0000100001597983 */ /* 0x001ee20000300800 */
[----:B------:R-:W0:Y:S03]  /*349c0*/  S2R R8, SR_TID.X ;  /* 0x0000000000087919 */ /* 0x000e260000002100 */
[----:B------:R-:W3:Y:S04]  /*349d0*/  LDL.LU R58, [R1+0x194] ;  /* 0x00019400013a7983 */ /* 0x000ee80000300800 */
[----:B------:R-:W3:Y:S04]  /*349e0*/  LDL.LU R62, [R1+0x178] ;  /* 0x00017800013e7983 */ /* 0x000ee80000300800 */
[----:B------:R-:W3:Y:S04]  /*349f0*/  LDL.LU R66, [R1+0x15c] ;  /* 0x00015c0001427983 */ /* 0x000ee80000300800 */
[----:B------:R-:W3:Y:S04]  /*34a00*/  LDL.LU R70, [R1+0x140] ;  /* 0x0001400001467983 */ /* 0x000ee80000300800 */
[----:B------:R-:W3:Y:S04]  /*34a10*/  LDL.LU R74, [R1+0x124] ;  /* 0x00012400014a7983 */ /* 0x000ee80000300800 */
[----:B------:R-:W-:Y:S04]  /*34a20*/  STS.U8 [R4+UR7+0x17a80], R90 ;  /* 0x017a805a04007988 */ /* 0x000fe80008000007 */
[----:B------:R-:W3:Y:S01]  /*34a30*/  LDL.LU R78, [R1+0x108] ;  /* 0x00010800014e7983 */ /* 0x000ee20000300800 */
[----:B0-----:R-:W-:-:S03]  /*34a40*/  LOP3.LUT R8, R8, 0x7f, RZ, 0xc0, !PT ;  /* 0x0000007f08087812 */ /* 0x001fc600078ec0ff */
[----:B------:R0:W-:Y:S04]  /*34a50*/  STS.U8 [R4+UR7+0x17e80], R82 ;  /* 0x017e805204007988 */ /* 0x0001e80008000007 */
[----:B------:R-:W3:Y:S01]  /*34a60*/  LDL.LU R80, [R1+0xec] ;  /* 0x0000ec0001507983 */ /* 0x000ee20000300800 */
[----:B------:R-:W-:-:S03]  /*34a70*/  LOP3.LUT R43, R8, 0x60, RZ, 0x3c, !PT ;  /* 0x00000060082b7812 */ /* 0x000fc600078e3cff */
[----:B0-----:R-:W3:Y:S04]  /*34a80*/  LDL.LU R4, [R1+0xcc] ;  /* 0x0000cc0001047983 */ /* 0x001ee80000300800 */
[----:B------:R-:W3:Y:S04]  /*34a90*/  LDL.LU R88, [R1+0xac] ;  /* 0x0000ac0001587983 */ /* 0x000ee80000300800 */
[----:B------:R-:W3:Y:S04]  /*34aa0*/  LDL.LU R93, [R1+0x8c] ;  /* 0x00008c00015d7983 */ /* 0x000ee80000300800 */
[----:B------:R-:W3:Y:S04]  /*34ab0*/  LDL.LU R86, [R1+0x6c] ;  /* 0x00006c0001567983 */ /* 0x000ee80000300800 */
[----:B------:R-:W3:Y:S04]  /*34ac0*/  LDL.LU R87, [R1+0x4c] ;  /* 0x00004c0001577983 */ /* 0x000ee80000300800 */
[----:B------:R-:W3:Y:S04]  /*34ad0*/  LDL.LU R9, [R1+0x2c] ;  /* 0x00002c0001097983 */ /* 0x000ee80000300800 */
[----:B------:R-:W3:Y:S04]  /*34ae0*/  LDL.LU R47, [R1+0xc] ;  /* 0x00000c00012f7983 */ /* 0x000ee80000300800 */
[----:B------:R0:W-:Y:S04]  /*34af0*/  STS.U8 [R43+UR7+0x14300], R31 ;  /* 0x0143001f2b007988 */ /* 0x0001e80008000007 */
[----:B------:R1:W-:Y:S04]  /*34b00*/  STS.U8 [R43+UR7+0x14700], R32 ;  /* 0x014700202b007988 */ /* 0x0003e80008000007 */
[----:B0-----:R-:W3:Y:S04]  /*34b10*/  LDL.LU R31, [R1+0x1014] ;  /* 0x00101400011f7983 */ /* 0x001ee80000300800 */
[----:B--2---:R0:W-:Y:S04]  /*34b20*/  STS.U8 [R43+UR7+0x14b00], R33 ;  /* 0x014b00212b007988 */ /* 0x0041e80008000007 */
[----:B-1----:R-:W2:Y:S04]  /*34b30*/  LDL.LU R32, [R1+0x1010] ;  /* 0x0010100001207983 */ /* 0x002ea80000300800 */
[----:B------:R1:W-:Y:S04]  /*34b40*/  STS.U8 [R43+UR7+0x14f00], R34 ;  /* 0x014f00222b007988 */ /* 0x0003e80008000007 */
[----:B0-----:R-:W2:Y:S04]  /*34b50*/  LDL.LU R33, [R1+0x100c] ;  /* 0x00100c0001217983 */ /* 0x001ea80000300800 */
[----:B------:R0:W-:Y:S04]  /*34b60*/  STS.U8 [R43+UR7+0x15300], R35 ;  /* 0x015300232b007988 */ /* 0x0001e80008000007 */
[----:B-1----:R-:W2:Y:S04]  /*34b70*/  LDL.LU R34, [R1+0x1008] ;  /* 0x0010080001227983 */ /* 0x002ea80000300800 */
[----:B------:R1:W-:Y:S04]  /*34b80*/  STS.U8 [R43+UR7+0x15700], R36 ;  /* 0x015700242b007988 */ /* 0x0003e80008000007 */
[----:B0-----:R-:W2:Y:S04]  /*34b90*/  LDL.LU R35, [R1+0x1004] ;  /* 0x0010040001237983 */ /* 0x001ea80000300800 */
[----:B------:R0:W-:Y:S04]  /*34ba0*/  STS.U8 [R43+UR7+0x15b00], R37 ;  /* 0x015b00252b007988 */ /* 0x0001e80008000007 */
[----:B-1----:R-:W2:Y:S04]  /*34bb0*/  LDL.LU R36, [R1+0x1000] ;  /* 0x0010000001247983 */ /* 0x002ea80000300800 */
[----:B------:R1:W-:Y:S04]  /*34bc0*/  STS.U8 [R43+UR7+0x15f00], R38 ;  /* 0x015f00262b007988 */ /* 0x0003e80008000007 */
[----:B0-----:R-:W2:Y:S04]  /*34bd0*/  LDL.LU R37, [R1+0xffc] ;  /* 0x000ffc0001257983 */ /* 0x001ea80000300800 */
[----:B----4-:R0:W-:Y:S04]  /*34be0*/  STS.U8 [R43+UR7+0x16300], R39 ;  /* 0x016300272b007988 */ /* 0x0101e80008000007 */
[----:B-1----:R-:W4:Y:S04]  /*34bf0*/  LDL.LU R38, [R1+0xff8] ;  /* 0x000ff80001267983 */ /* 0x002f280000300800 */
[----:B---3--:R1:W-:Y:S04]  /*34c00*/  STS.U8 [R43+UR7+0x16700], R40 ;  /* 0x016700282b007988 */ /* 0x0083e80008000007 */
[----:B0-----:R-:W3:Y:S04]  /*34c10*/  LDL.LU R39, [R1+0xff4] ;  /* 0x000ff40001277983 */ /* 0x001ee80000300800 */
        /* <DEDUP_REMOVED lines=8> */
[----:B-1----:R-:W2:Y:S01]  /*34ca0*/  LDL.LU R89, [R1+0xfe0] ;  /* 0x000fe00001597983 */ /* 0x002ea20000300800 */
[----:B------:R-:W-:-:S03]  /*34cb0*/  LOP3.LUT R8, R8, 0x70, RZ, 0x3c, !PT ;  /* 0x0000007008087812 */ /* 0x000fc600078e3cff */
[----:B--2---:R-:W-:Y:S04]  /*34cc0*/  STS.U8 [R43+UR7+0x17b00], R89 ;  /* 0x017b00592b007988 */ /* 0x004fe80008000007 */
[----:B------:R0:W-:Y:S04]  /*34cd0*/  STS.U8 [R43+UR7+0x17f00], R81 ;  /* 0x017f00512b007988 */ /* 0x0001e80008000007 */
[----:B------:R1:W-:Y:S04]  /*34ce0*/  STS.U8 [R8+UR7+0x14380], R58 ;  /* 0x0143803a08007988 */ /* 0x0003e80008000007 */
[----:B------:R2:W-:Y:S04]  /*34cf0*/  STS.U8 [R8+UR7+0x14780], R62 ;  /* 0x0147803e08007988 */ /* 0x0005e80008000007 */
[----:B0-----:R-:W3:Y:S04]  /*34d00*/  LDL.LU R43, [R1+0xfdc] ;  /* 0x000fdc00012b7983 */ /* 0x001ee80000300800 */
[----:B-1----:R-:W3:Y:S04]  /*34d10*/  LDL.LU R58, [R1+0xfd8] ;  /* 0x000fd800013a7983 */ /* 0x002ee80000300800 */
[----:B--2---:R-:W2:Y:S04]  /*34d20*/  LDL.LU R62, [R1+0xfd4] ;  /* 0x000fd400013e7983 */ /* 0x004ea80000300800 */
[----:B------:R0:W-:Y:S04]  /*34d30*/  STS.U8 [R8+UR7+0x14b80], R66 ;  /* 0x014b804208007988 */ /* 0x0001e80008000007 */
[----:B------:R1:W-:Y:S04]  /*34d40*/  STS.U8 [R8+UR7+0x14f80], R70 ;  /* 0x014f804608007988 */ /* 0x0003e80008000007 */
[----:B------:R4:W-:Y:S04]  /*34d50*/  STS.U8 [R8+UR7+0x15380], R74 ;  /* 0x0153804a08007988 */ /* 0x0009e80008000007 */
[----:B0-----:R-:W2:Y:S04]  /*34d60*/  LDL.LU R66, [R1+0xfd0] ;  /* 0x000fd00001427983 */ /* 0x001ea80000300800 */
[----:B-1----:R-:W2:Y:S04]  /*34d70*/  LDL.LU R70, [R1+0xfcc] ;  /* 0x000fcc0001467983 */ /* 0x002ea80000300800 */
[----:B----4-:R-:W4:Y:S04]  /*34d80*/  LDL.LU R74, [R1+0xfc8] ;  /* 0x000fc800014a7983 */ /* 0x010f280000300800 */
[----:B------:R0:W-:Y:S04]  /*34d90*/  STS.U8 [R8+UR7+0x15780], R78 ;  /* 0x0157804e08007988 */ /* 0x0001e80008000007 */
[----:B------:R1:W-:Y:S04]  /*34da0*/  STS.U8 [R8+UR7+0x15b80], R80 ;  /* 0x015b805008007988 */ /* 0x0003e80008000007 */
[----:B------:R1:W-:Y:S04]  /*34db0*/  STS.U8 [R8+UR7+0x15f80], R4 ;  /* 0x015f800408007988 */ /* 0x0003e80008000007 */
[----:B0-----:R-:W2:Y:S04]  /*34dc0*/  LDL.LU R78, [R1+0xfc4] ;  /* 0x000fc400014e7983 */ /* 0x001ea80000300800 */
[----:B-1----:R-:W2:Y:S04]  /*34dd0*/  LDL.LU R80, [R1+0xfc0] ;  /* 0x000fc00001507983 */ /* 0x002ea80000300800 */
[----:B------:R-:W2:Y:S04]  /*34de0*/  LDL.LU R4, [R1+0xfbc] ;  /* 0x000fbc0001047983 */ /* 0x000ea80000300800 */
[----:B------:R0:W-:Y:S04]  /*34df0*/  STS.U8 [R8+UR7+0x16380], R88 ;  /* 0x0163805808007988 */ /* 0x0001e80008000007 */
[----:B0-----:R-:W2:Y:S04]  /*34e00*/  LDL.LU R88, [R1+0xfb8] ;  /* 0x000fb80001587983 */ /* 0x001ea80000300800 */
[----:B------:R-:W-:Y:S04]  /*34e10*/  STS.U8 [R8+UR7+0x16780], R93 ;  /* 0x0167805d08007988 */ /* 0x000fe80008000007 */
[----:B------:R-:W-:Y:S04]  /*34e20*/  STS.U8 [R8+UR7+0x16b80], R86 ;  /* 0x016b805608007988 */ /* 0x000fe80008000007 */
[----:B------:R-:W-:Y:S04]  /*34e30*/  STS.U8 [R8+UR7+0x16f80], R87 ;  /* 0x016f805708007988 */ /* 0x000fe80008000007 */
[----:B------:R-:W-:Y:S04]  /*34e40*/  STS.U8 [R8+UR7+0x17380], R9 ;  /* 0x0173800908007988 */ /* 0x000fe80008000007 */
[----:B------:R-:W-:Y:S04]  /*34e50*/  STS.U8 [R8+UR7+0x17780], R47 ;  /* 0x0177802f08007988 */ /* 0x000fe80008000007 */
[----:B--2---:R-:W-:Y:S04]  /*34e60*/  STS.U8 [R8+UR7+0x17b80], R88 ;  /* 0x017b805808007988 */ /* 0x004fe80008000007 */
[----:B------:R0:W-:Y:S04]  /*34e70*/  STS.U8 [R8+UR7+0x17f80], R80 ;  /* 0x017f805008007988 */ /* 0x0001e80008000007 */
[----:B0-----:R-:W2:Y:S04]  /*34e80*/  LDL.LU R8, [R1+0x28c] ;  /* 0x00028c0001087983 */ /* 0x001ea80000300800 */
[----:B------:R-:W2:Y:S04]  /*34e90*/  LDL.LU R86, [R1+0x294] ;  /* 0x0002940001567983 */ /* 0x000ea80000300800 */
[----:B------:R-:W2:Y:S04]  /*34ea0*/  LDL.LU R93, [R1+0x29c] ;  /* 0x00029c00015d7983 */ /* 0x000ea80000300800 */
[----:B------:R-:W2:Y:S04]  /*34eb0*/  LDL.LU R9, [R1+0x288] ;  /* 0x0002880001097983 */ /* 0x000ea80000300800 */
[----:B------:R-:W2:Y:S01]  /*34ec0*/  LDL.LU R47, [R1+0x290] ;  /* 0x00029000012f7983 */ /* 0x000ea20000300800 */
[----:B------:R-:W-:-:S03]  /*34ed0*/  PRMT R85, RZ, 0x7610, R85 ;  /* 0x00007610ff557816 */ /* 0x000fc60000000055 */
[----:B------:R-:W-:Y:S04]  /*34ee0*/  STS.U8 [R3+UR7+0x8000], R78 ;  /* 0x0080004e03007988 */ /* 0x000fe80008000007 */
[----:B----4-:R-:W-:Y:S04]  /*34ef0*/  STS.U8 [R3+UR7+0x8400], R74 ;  /* 0x0084004a03007988 */ /* 0x010fe80008000007 */
        /* <DEDUP_REMOVED lines=10> */
[----:B------:R-:W-:Y:S01]  /*34fa0*/  STS.U8 [R3+UR7+0xb000], R37 ;  /* 0x00b0002503007988 */ /* 0x000fe20008000007 */
[----:B--2---:R-:W-:-:S05]  /*34fb0*/  IADD3 R8, P2, PT, R5, R8, RZ ;  /* 0x0000000805087210 */ /* 0x004fca0007f5e0ff */
[----:B------:R-:W-:-:S05]  /*34fc0*/  IMAD.X R9, R6, 0x1, R9, P2 ;  /* 0x0000000106097824 */ /* 0x000fca00010e0609 */
[----:B------:R0:W2:Y:S04]  /*34fd0*/  @!P4 LDG.E.U8 R85, desc[UR42][R8.64] ;  /* 0x0000002a0855c981 */ /* 0x0000a8000c1e1100 */
        /* <DEDUP_REMOVED lines=52> */
[----:B------:R-:W-:-:S03]  /*35320*/  IADD3 R86, P3, PT, R5, R86, RZ ;  /* 0x0000005605567210 */ /* 0x000fc60007f7e0ff */
[----:B------:R-:W-:Y:S04]  /*35330*/  STS.U8 [R0+UR7+0x8500], R51 ;  /* 0x0085003300007988 */ /* 0x000fe80008000007 */
[----:B------:R-:W-:Y:S04]  /*35340*/  STS.U8 [R0+UR7+0x8900], R50 ;  /* 0x0089003200007988 */ /* 0x000fe80008000007 */
[----:B------:R-:W-:Y:S04]  /*35350*/  STS.U8 [R0+UR7+0x8d00], R45 ;  /* 0x008d002d00007988 */ /* 0x000fe80008000007 */
[----:B------:R-:W-:Y:S04]  /*35360*/  STS.U8 [R0+UR7+0x9100], R7 ;  /* 0x0091000700007988 */ /* 0x000fe80008000007 */
[----:B------:R-:W-:Y:S01]  /*35370*/  STS.U8 [R0+UR7+0x9500], R92 ;  /* 0x0095005c00007988 */ /* 0x000fe20008000007 */
[----:B------:R-:W-:-:S03]  /*35380*/  IMAD.X R47, R6, 0x1, R47, P3 ;  /* 0x00000001062f7824 */ /* 0x000fc600018e062f */
[----:B-1----:R-:W3:Y:S04]  /*35390*/  LDL.LU R3, [R1+0x298] ;  /* 0x0002980001037983 */ /* 0x002ee80000300800 */
[----:B------:R1:W-:Y:S04]  /*353a0*/  STS.U8 [R0+UR7+0x9900], R46 ;  /* 0x0099002e00007988 */ /* 0x0003e80008000007 */
[----:B-1----:R-:W4:Y:S04]  /*353b0*/  LDL.LU R0, [R1+0x2a4] ;  /* 0x0002a40001007983 */ /* 0x002f280000300800 */
[----:B------:R0:W-:Y:S04]  /*353c0*/  STL [R1+0x28c], R8 ;  /* 0x00028c0801007387 */ /* 0x0001e80000100800 */
[----:B------:R-:W4:Y:S04]  /*353d0*/  LDL.LU R2, [R1+0x2ac] ;  /* 0x0002ac0001027983 */ /* 0x000f280000300800 */
[----:B------:R-:W4:Y:S01]  /*353e0*/  LDL.LU R87, [R1+0x2cc] ;  /* 0x0002cc0001577983 */ /* 0x000f220000300800 */
[----:B0-----:R-:W-:-:S03]  /*353f0*/  IMAD.MOV.U32 R8, RZ, RZ, R47 ;  /* 0x000000ffff087224 */ /* 0x001fc600078e002f */
[----:B------:R-:W-:Y:S04]  /*35400*/  STL [R1+0x294], R86 ;  /* 0x0002945601007387 */ /* 0x000fe80000100800 */
[----:B------:R0:W-:Y:S01]  /*35410*/  STL [R1+0x288], R9 ;  /* 0x0002880901007387 */ /* 0x0001e20000100800 */
[----:B------:R-:W-:Y:S01]  /*35420*/  IADD3 R93, P2, PT, R5, R93, RZ ;  /* 0x0000005d055d7210 */ /* 0x000fe20007f5e0ff */
[----:B0-----:R-:W-:-:S05]  /*35430*/  IMAD.MOV.U32 R9, RZ, RZ, R86 ;  /* 0x000000ffff097224 */ /* 0x001fca00078e0056 */
[----:B------:R-:W-:-:S04]  /*35440*/  @!P4 LOP3.LUT R9, R9, R8, RZ, 0x3c, !PT ;  /* 0x000000080909c212 */ /* 0x000fc800078e3cff */
[C---:B------:R-:W-:Y:S01]  /*35450*/  @!P4 LOP3.LUT R8, R9.reuse, R8, RZ, 0x3c, !PT ;  /* 0x000000080908c212 */ /* 0x040fe200078e3cff */
[----:B------:R-:W-:Y:S01]  /*35460*/  STL [R1+0x29c], R93 ;  /* 0x00029c5d01007387 */ /* 0x000fe20000100800 */
[----:B------:R-:W-:Y:S02]  /*35470*/  PRMT R4, RZ, 0x7610, R4 ;  /* 0x00007610ff047816 */ /* 0x000fe40000000004 */
[----:B------:R-:W-:-:S05]  /*35480*/  @!P4 LOP3.LUT R9, R9, R8, RZ, 0x3c, !PT ;  /* 0x000000080909c212 */ /* 0x000fca00078e3cff */
[----:B------:R0:W4:Y:S04]  /*35490*/  @!P4 LDG.E.U8 R4, desc[UR42][R8.64] ;  /* 0x0000002a0804c981 */ /* 0x000128000c1e1100 */
[----:B--2---:R1:W-:Y:S04]  /*354a0*/  STL [R1+0x18c], R85 ;  /* 0x00018c5501007387 */ /* 0x0043e80000100800 */
[----:B-1----:R-:W2:Y:S01]  /*354b0*/  LDL.LU R85, [R1+0xfb4] ;  /* 0x000fb40001557983 */ /* 0x002ea20000300800 */
[----:B0-----:R-:W-:-:S03]  /*354c0*/  @!P4 IMAD.MOV.U32 R8, RZ, RZ, R93 ;  /* 0x000000ffff08c224 */ /* 0x001fc600078e005d */
[----:B------:R0:W-:Y:S04]  /*354d0*/  STL [R1+0x290], R47 ;  /* 0x0002902f01007387 */ /* 0x0001e80000100800 */
[----:B0-----:R-:W2:Y:S04]  /*354e0*/  LDL.LU R47, [R1+0xfb0] ;  /* 0x000fb000012f7983 */ /* 0x001ea80000300800 */
[----:B------:R-:W2:Y:S01]  /*354f0*/  LDL.LU R86, [R1+0x2a8] ;  /* 0x0002a80001567983 */ /* 0x000ea20000300800 */
[----:B---3--:R-:W-:-:S04]  /*35500*/  IMAD.X R3, R6, 0x1, R3, P2 ;  /* 0x0000000106037824 */ /* 0x008fc800010e0603 */
[----:B------:R-:W-:Y:S01]  /*35510*/  IMAD.MOV.U32 R9, RZ, RZ, R3 ;  /* 0x000000ffff097224 */ /* 0x000fe200078e0003 */
[----:B----4-:R0:W-:Y:S04]  /*35520*/  STL [R1+0x188], R4 ;  /* 0x0001880401007387 */ /* 0x0101e80000100800 */
[----:B0-----:R-:W3:Y:S01]  /*35530*/  LDL.LU R4, [R1+0xfac] ;  /* 0x000fac0001047983 */ /* 0x001ee20000300800 */
[----:B--2---:R-:W-:-:S03]  /*35540*/  PRMT R85, RZ, 0x7610, R85 ;  /* 0x00007610ff557816 */ /* 0x004fc60000000055 */
[----:B------:R0:W-:Y:S04]  /*35550*/  STL [R1+0x298], R3 ;  /* 0x0002980301007387 */ /* 0x0001e80000100800 */
[----:B------:R1:W2:Y:S04]  /*35560*/  @!P4 LDG.E.U8 R85, desc[UR42][R8.64] ;  /* 0x0000002a0855c981 */ /* 0x0002a8000c1e1100 */
[----:B0-----:R-:W4:Y:S04]  /*35570*/  LDL.LU R3, [R1+0x2c8] ;  /* 0x0002c80001037983 */ /* 0x001f280000300800 */
[----:B------:R-:W3:Y:S01]  /*35580*/  LDL.LU R8, [R1+0x2a0] ;  /* 0x0002a00001087983 */ /* 0x000ee20000300800 */
[----:B------:R-:W-:-:S02]  /*35590*/  IADD3 R0, P2, PT, R5, R0, RZ ;  /* 0x0000000005007210 */ /* 0x000fc40007f5e0ff */
[----:B------:R-:W-:-:S03]  /*355a0*/  IADD3 R2, P3, PT, R5, R2, RZ ;  /* 0x0000000205027210 */ /* 0x000fc60007f7e0ff */
[----:B-1----:R-:W-:Y:S01]  /*355b0*/  IMAD.MOV.U32 R9, RZ, RZ, R0 ;  /* 0x000000ffff097224 */ /* 0x002fe200078e0000 */
[----:B------:R0:W-:Y:S01]  /*355c0*/  STL [R1+0x2a4], R0 ;  /* 0x0002a40001007387 */ /* 0x0001e20000100800 */
[----:B------:R-:W-:-:S03]  /*355d0*/  PRMT R47, RZ, 0x7610, R47 ;  /* 0x00007610ff2f7816 */ /* 0x000fc6000000002f */
[----:B0-----:R-:W4:Y:S04]  /*355e0*/  LDL.LU R0, [R1+0x2d4] ;  /* 0x0002d40001007983 */ /* 0x001f280000300800 */
[----:B--2---:R0:W-:Y:S01]  /*355f0*/  STL [R1+0x184], R85 ;  /* 0x0001845501007387 */ /* 0x0041e20000100800 */
[----:B---3--:R-:W-:-:S03]  /*35600*/  IMAD.X R8, R6, 0x1, R8, P2 ;  /* 0x0000000106087824 */ /* 0x008fc600010e0608 */
[----:B0-----:R-:W2:Y:S02]  /*35610*/  LDL.LU R85, [R1+0x2dc] ;  /* 0x0002dc0001557983 */ /* 0x001ea40000300800 */
[-C--:B------:R-:W-:Y:S02]  /*35620*/  @!P4 LOP3.LUT R9, R9, R8.reuse, RZ, 0x3c, !PT ;  /* 0x000000080909c212 */ /* 0x080fe400078e3cff */
[----:B------:R-:W3:Y:S04]  /*35630*/  LDL.LU R93, [R1+0x2e4] ;  /* 0x0002e400015d7983 */ /* 0x000ee80000300800 */
[----:B------:R-:W-:Y:S04]  /*35640*/  STL [R1+0x2ac], R2 ;  /* 0x0002ac0201007387 */ /* 0x000fe80000100800 */
[----:B------:R0:W-:Y:S02]  /*35650*/  STL [R1+0x2a0], R8 ;  /* 0x0002a00801007387 */ /* 0x0001e40000100800 */
[----:B0-----:R-:W-:-:S04]  /*35660*/  @!P4 LOP3.LUT R8, R9, R8, RZ, 0x3c, !PT ;  /* 0x000000080908c212 */ /* 0x001fc800078e3cff */
[----:B------:R-:W-:-:S05]  /*35670*/  @!P4 LOP3.LUT R9, R9, R8, RZ, 0x3c, !PT ;  /* 0x000000080909c212 */ /* 0x000fca00078e3cff */
[----:B------:R0:W2:Y:S01]  /*35680*/  @!P4 LDG.E.U8 R47, desc[UR42][R8.64] ;  /* 0x0000002a082fc981 */ /* 0x0000a2000c1e1100 */
[----:B------:R-:W-:Y:S01]  /*35690*/  IMAD.X R86, R6, 0x1, R86, P3 ;  /* 0x0000000106567824 */ /* 0x000fe200018e0656 */
[----:B------:R-:W-:-:S03]  /*356a0*/  IADD3 R87, P2, PT, R5, R87, RZ ;  /* 0x0000005705577210 */ /* 0x000fc60007f5e0ff */
[----:B0-----:R-:W-:Y:S02]  /*356b0*/  IMAD.MOV.U32 R8, RZ, RZ, R86 ;  /* 0x000000ffff087224 */ /* 0x001fe400078e0056 */
[----:B------:R-:W-:-:S05]  /*356c0*/  IMAD.MOV.U32 R9, RZ, RZ, R2 ;  /* 0x000000ffff097224 */ /* 0x000fca00078e0002 */
[----:B------:R-:W-:-:S04]  /*356d0*/  @!P4 LOP3.LUT R9, R9, R8, RZ, 0x3c, !PT ;  /* 0x000000080909c212 */ /* 0x000fc800078e3cff */
[C---:B------:R-:W-:Y:S01]  /*356e0*/  @!P4 LOP3.LUT R8, R9.reuse, R8, RZ, 0x3c, !PT ;  /* 0x000000080908c212 */ /* 0x040fe200078e3cff */
[----:B------:R-:W-:Y:S01]  /*356f0*/  STL [R1+0x2cc], R87 ;  /* 0x0002cc5701007387 */ /* 0x000fe20000100800 */
[----:B------:R-:W-:Y:S02]  /*35700*/  PRMT R4, RZ, 0x7610, R4 ;  /* 0x00007610ff047816 */ /* 0x000fe40000000004 */
[----:B------:R-:W-:-:S05]  /*35710*/  @!P4 LOP3.LUT R9, R9, R8, RZ, 0x3c, !PT ;  /* 0x000000080909c212 */ /* 0x000fca00078e3cff */
[----:B------:R0:W3:Y:S04]  /*35720*/  @!P4 LDG.E.U8 R4, desc[UR42][R8.64] ;  /* 0x0000002a0804c981 */ /* 0x0000e8000c1e1100 */
[----:B--2---:R1:W-:Y:S04]  /*35730*/  STL [R1+0x180], R47 ;  /* 0x0001802f01007387 */ /* 0x0043e80000100800 */
[----:B-1----:R-:W2:Y:S01]  /*35740*/  LDL.LU R47, [R1+0xfa8] ;  /* 0x000fa800012f7983 */ /* 0x002ea20000300800 */
[----:B----4-:R-:W-:Y:S02]  /*35750*/  IMAD.X R3, R6, 0x1, R3, P2 ;  /* 0x0000000106037824 */ /* 0x010fe400010e0603 */
[----:B0-----:R-:W-:Y:S01]  /*35760*/  @!P4 IMAD.MOV.U32 R8, RZ, RZ, R87 ;  /* 0x000000ffff08c224 */ /* 0x001fe200078e0057 */
[----:B------:R0:W-:Y:S01]  /*35770*/  STL [R1+0x2a8], R86 ;  /* 0x0002a85601007387 */ /* 0x0001e20000100800 */
[----:B------:R-:W-:-:S03]  /*35780*/  IMAD.MOV.U32 R9, RZ, RZ, R3 ;  /* 0x000000ffff097224 */ /* 0x000fc600078e0003 */
[----:B0-----:R-:W4:Y:S04]  /*35790*/  LDL.LU R86, [R1+0xfa4] ;  /* 0x000fa40001567983 */ /* 0x001f280000300800 */
[----:B------:R-:W4:Y:S04]  /*357a0*/  LDL.LU R2, [R1+0x2d8] ;  /* 0x0002d80001027983 */ /* 0x000f280000300800 */
[----:B---3--:R0:W-:Y:S04]  /*357b0*/  STL [R1+0x17c], R4 ;  /* 0x00017c0401007387 */ /* 0x0081e80000100800 */
[----:B0-----:R-:W3:Y:S04]  /*357c0*/  LDL.LU R4, [R1+0xfa0] ;  /* 0x000fa00001047983 */ /* 0x001ee80000300800 */
[----:B------:R0:W-:Y:S04]  /*357d0*/  STL [R1+0x2c8], R3 ;  /* 0x0002c80301007387 */ /* 0x0001e80000100800 */
[----:B0-----:R-:W3:Y:S01]  /*357e0*/  LDL.LU R3, [R1+0x2e0] ;  /* 0x0002e00001037983 */ /* 0x001ee20000300800 */
[----:B--2---:R-:W-:-:S06]  /*357f0*/  PRMT R47, RZ, 0x7610, R47 ;  /* 0x00007610ff2f7816 */ /* 0x004fcc000000002f */
[----:B------:R0:W2:Y:S04]  /*35800*/  @!P4 LDG.E.U8 R47, desc[UR42][R8.64] ;  /* 0x0000002a082fc981 */ /* 0x0000a8000c1e1100 */
[----:B------:R-:W3:Y:S01]  /*35810*/  LDL.LU R8, [R1+0x2d0] ;  /* 0x0002d00001087983 */ /* 0x000ee20000300800 */
[C---:B------:R-:W-:Y:S02]  /*35820*/  IADD3 R0, P2, PT, R5.reuse, R0, RZ ;  /* 0x0000000005007210 */ /* 0x040fe40007f5e0ff */
[----:B------:R-:W-:-:S03]  /*35830*/  IADD3 R85, P3, PT, R5, R85, RZ ;  /* 0x0000005505557210 */ /* 0x000fc60007f7e0ff */
[----:B0-----:R-:W-:Y:S01]  /*35840*/  IMAD.MOV.U32 R9, RZ, RZ, R0 ;  /* 0x000000ffff097224 */ /* 0x001fe200078e0000 */
[----:B------:R0:W-:Y:S01]  /*35850*/  STL [R1+0x2d4], R0 ;  /* 0x0002d40001007387 */ /* 0x0001e20000100800 */
[----:B----4-:R-:W-:-:S03]  /*35860*/  PRMT R86, RZ, 0x7610, R86 ;  /* 0x00007610ff567816 */ /* 0x010fc60000000056 */
        /* <DEDUP_REMOVED lines=23> */
[----:B------:R-:W-:Y:S02]  /*359e0*/  IMAD.X R3, R6, 0x1, R3, P2 ;  /* 0x0000000106037824 */ /* 0x000fe400010e0603 */
        /* <DEDUP_REMOVED lines=12> */
[C---:B----4-:R-:W-:Y:S02]  /*35ab0*/  IADD3 R0, P2, PT, R5.reuse, R0, RZ ;  /* 0x0000000005007210 */ /* 0x050fe40007f5e0ff */
[----:B------:R-:W-:-:S03]  /*35ac0*/  IADD3 R47, P3, PT, R5, R47, RZ ;  /* 0x0000002f052f7210 */ /* 0x000fc60007f7e0ff */
[----:B0-----:R-:W-:Y:S01]  /*35ad0*/  IMAD.MOV.U32 R9, RZ, RZ, R0 ;  /* 0x000000ffff097224 */ /* 0x001fe200078e0000 */
        /* <DEDUP_REMOVED lines=287> */
[----:B------:R-:W-:Y:S01]  /*36cd0*/  STL [R1+0x42c], R0 ;  /* 0x00042c0001007387 */ /* 0x000fe20000100800 */
[----:B------:R-:W-:-:S03]  /*36ce0*/  PRMT R86, RZ, 0x7610, R86 ;  /* 0x00007610ff567816 */ /* 0x000fc60000000056 */
[----:B--2---:R0:W-:Y:S01]  /*36cf0*/  STL [R1+0x118], R47 ;  /* 0x0001182f01007387 */ /* 0x0041e20000100800 */
[----:B---3--:R-:W-:-:S03]  /*36d00*/  IMAD.X R8, R6, 0x1, R8, P2 ;  /* 0x0000000106087824 */ /* 0x008fc600010e0608 */
[----:B0-----:R-:W2:Y:S04]  /*36d10*/  LDL.LU R47, [R1+0x444] ;  /* 0x00044400012f7983 */ /* 0x001ea80000300800 */
[----:B------:R-:W3:Y:S01]  /*36d20*/  LDL.LU R87, [R1+0x44c] ;  /* 0x00044c0001577983 */ /* 0x000ee20000300800 */
[----:B------:R-:W-:-:S03]  /*36d30*/  @!P4 LOP3.LUT R9, R9, R8, RZ, 0x3c, !PT ;  /* 0x000000080909c212 */ /* 0x000fc600078e3cff */
[----:B------:R-:W4:Y:S04]  /*36d40*/  LDL.LU R0, [R1+0x464] ;  /* 0x0004640001007983 */ /* 0x000f280000300800 */
        /* <DEDUP_REMOVED lines=29> */
[----:B------:R-:W2:Y:S01]  /*36f20*/  LDL.LU R8, [R1+0x440] ;  /* 0x0004400001087983 */ /* 0x000ea20000300800 */
[C---:B------:R-:W-:Y:S02]  /*36f30*/  IADD3 R47, P2, PT, R5.reuse, R47, RZ ;  /* 0x0000002f052f7210 */ /* 0x040fe40007f5e0ff */
[----:B------:R-:W-:-:S03]  /*36f40*/  IADD3 R87, P3, PT, R5, R87, RZ ;  /* 0x0000005705577210 */ /* 0x000fc60007f7e0ff */
[----:B0-----:R-:W-:Y:S01]  /*36f50*/  IMAD.MOV.U32 R9, RZ, RZ, R47 ;  /* 0x000000ffff097224 */ /* 0x001fe200078e002f */
[----:B------:R-:W-:Y:S04]  /*36f60*/  STL [R1+0x444], R47 ;  /* 0x0004442f01007387 */ /* 0x000fe80000100800 */
[----:B------:R-:W2:Y:S01]  /*36f70*/  LDL.LU R93, [R1+0x46c] ;  /* 0x00046c00015d7983 */ /* 0x000ea20000300800 */
[C---:B----4-:R-:W-:Y:S01]  /*36f80*/  IMAD.X R85, R6.reuse, 0x1, R85, P3 ;  /* 0x0000000106557824 */ /* 0x050fe200018e0655 */
[----:B---3--:R-:W-:Y:S02]  /*36f90*/  PRMT R4, RZ, 0x7610, R4 ;  /* 0x00007610ff047816 */ /* 0x008fe40000000004 */
[----:B------:R-:W-:Y:S01]  /*36fa0*/  PRMT R41, RZ, 0x7610, R41 ;  /* 0x00007610ff297816 */ /* 0x000fe20000000029 */
[----:B--2---:R0:W-:Y:S01]  /*36fb0*/  STL [R1+0x10c], R86 ;  /* 0x00010c5601007387 */ /* 0x0041e20000100800 */
[----:B------:R-:W-:-:S03]  /*36fc0*/  IMAD.X R8, R6, 0x1, R8, P2 ;  /* 0x0000000106087824 */ /* 0x000fc600010e0608 */
[----:B0-----:R-:W2:Y:S02]  /*36fd0*/  LDL.LU R86, [R1+0x474] ;  /* 0x0004740001567983 */ /* 0x001ea40000300800 */
[-C--:B------:R-:W-:Y:S02]  /*36fe0*/  @!P4 LOP3.LUT R9, R9, R8.reuse, RZ, 0x3c, !PT ;  /* 0x000000080909c212 */ /* 0x080fe400078e3cff */
[----:B------:R-:W3:Y:S04]  /*36ff0*/  LDL.LU R47, [R1+0x47c] ;  /* 0x00047c00012f7983 */ /* 0x000ee80000300800 */
[----:B------:R-:W-:Y:S04]  /*37000*/  STL [R1+0x44c], R87 ;  /* 0x00044c5701007387 */ /* 0x000fe80000100800 */
[----:B------:R0:W-:Y:S02]  /*37010*/  STL [R1+0x440], R8 ;  /* 0x0004400801007387 */ /* 0x0001e40000100800 */
[----:B0-----:R-:W-:-:S04]  /*37020*/  @!P4 LOP3.LUT R8, R9, R8, RZ, 0x3c, !PT ;  /* 0x000000080908c212 */ /* 0x001fc800078e3cff */
[----:B------:R-:W-:-:S05]  /*37030*/  @!P4 LOP3.LUT R9, R9, R8, RZ, 0x3c, !PT ;  /* 0x000000080909c212 */ /* 0x000fca00078e3cff */
[----:B------:R0:W4:Y:S02]  /*37040*/  @!P4 LDG.E.U8 R4, desc[UR42][R8.64] ;  /* 0x0000002a0804c981 */ /* 0x000124000c1e1100 */
[----:B0-----:R-:W-:Y:S02]  /*37050*/  IMAD.MOV.U32 R9, RZ, RZ, R85 ;  /* 0x000000ffff097224 */ /* 0x001fe400078e0055 */
[----:B------:R-:W-:-:S05]  /*37060*/  @!P4 IMAD.MOV.U32 R8, RZ, RZ, R87 ;  /* 0x000000ffff08c224 */ /* 0x000fca00078e0057 */
[----:B------:R0:W2:Y:S01]  /*37070*/  @!P4 LDG.E.U8 R41, desc[UR42][R8.64] ;  /* 0x0000002a0829c981 */ /* 0x0000a2000c1e1100 */
[----:B------:R-:W-:-:S05]  /*37080*/  IADD3 R0, P2, PT, R5, R0, RZ ;  /* 0x0000000005007210 */ /* 0x000fca0007f5e0ff */
[----:B------:R-:W-:Y:S01]  /*37090*/  STL [R1+0x464], R0 ;  /* 0x0004640001007387 */ /* 0x000fe20000100800 */
[----:B------:R-:W-:Y:S01]  /*370a0*/  IMAD.X R3, R6, 0x1, R3, P2 ;  /* 0x0000000106037824 */ /* 0x000fe200010e0603 */
[----:B------:R-:W-:Y:S02]  /*370b0*/  PRMT R45, RZ, 0x7610, R45 ;  /* 0x00007610ff2d7816 */ /* 0x000fe4000000002d */
[----:B------:R-:W-:Y:S01]  /*370c0*/  IADD3 R93, P2, PT, R5, R93, RZ ;  /* 0x0000005d055d7210 */ /* 0x000fe20007f5e0ff */
[----:B0-----:R-:W-:Y:S02]  /*370d0*/  @!P4 IMAD.MOV.U32 R8, RZ, RZ, R0 ;  /* 0x000000ffff08c224 */ /* 0x001fe400078e0000 */
[----:B------:R-:W-:-:S05]  /*370e0*/  @!P4 IMAD.MOV.U32 R9, RZ, RZ, R3 ;  /* 0x000000ffff09c224 */ /* 0x000fca00078e0003 */
[----:B------:R0:W3:Y:S02]  /*370f0*/  @!P4 LDG.E.U8 R45, desc[UR42][R8.64] ;  /* 0x0000002a082dc981 */ /* 0x0000e4000c1e1100 */
[----:B0-----:R-:W-:Y:S02]  /*37100*/  IMAD.MOV.U32 R9, RZ, RZ, R93 ;  /* 0x000000ffff097224 */ /* 0x001fe400078e005d */
[----:B----4-:R0:W-:Y:S04]  /*37110*/  STL [R1+0x108], R4 ;  /* 0x0001080401007387 */ /* 0x0101e80000100800 */
[----:B0-----:R-:W4:Y:S04]  /*37120*/  LDL.LU R4, [R1+0xf30] ;  /* 0x000f300001047983 */ /* 0x001f280000300800 */
[----:B------:R0:W-:Y:S04]  /*37130*/  STL [R1+0x448], R85 ;  /* 0x0004485501007387 */ /* 0x0001e80000100800 */
[----:B0-----:R-:W3:Y:S04]  /*37140*/  LDL.LU R85, [R1+0x470] ;  /* 0x0004700001557983 */ /* 0x001ee80000300800 */
[----:B------:R-:W-:Y:S04]  /*37150*/  STL [R1+0x460], R3 ;  /* 0x0004600301007387 */ /* 0x000fe80000100800 */
[----:B--2---:R0:W-:Y:S04]  /*37160*/  STL [R1+0x104], R41 ;  /* 0x0001042901007387 */ /* 0x0041e80000100800 */
[----:B0-----:R-:W2:Y:S04]  /*37170*/  LDL.LU R41, [R1+0x478] ;  /* 0x0004780001297983 */ /* 0x001ea80000300800 */
[----:B------:R-:W2:Y:S04]  /*37180*/  LDL.LU R0, [R1+0x484] ;  /* 0x0004840001007983 */ /* 0x000ea80000300800 */
[----:B------:R-:W2:Y:S04]  /*37190*/  LDL.LU R3, [R1+0x48c] ;  /* 0x00048c0001037983 */ /* 0x000ea80000300800 */
[----:B------:R0:W-:Y:S04]  /*371a0*/  STL [R1+0x46c], R93 ;  /* 0x00046c5d01007387 */ /* 0x0001e80000100800 */
[----:B------:R-:W2:Y:S04]  /*371b0*/  LDL.LU R87, [R1+0x4a4] ;  /* 0x0004a40001577983 */ /* 0x000ea80000300800 */
[----:B0-----:R-:W2:Y:S04]  /*371c0*/  LDL.LU R93, [R1+0xf2c] ;  /* 0x000f2c00015d7983 */ /* 0x001ea80000300800 */
[----:B------:R-:W2:Y:S01]  /*371d0*/  LDL.LU R8, [R1+0x468] ;  /* 0x0004680001087983 */ /* 0x000ea20000300800 */
[----:B------:R-:W-:-:S05]  /*371e0*/  IADD3 R86, P3, PT, R5, R86, RZ ;  /* 0x0000005605567210 */ /* 0x000fca0007f7e0ff */
[----:B------:R-:W-:Y:S01]  /*371f0*/  STL [R1+0x474], R86 ;  /* 0x0004745601007387 */ /* 0x000fe20000100800 */
[----:B------:R-:W-:Y:S01]  /*37200*/  PRMT R2, RZ, 0x7610, R2 ;  /* 0x00007610ff027816 */ /* 0x000fe20000000002 */
[----:B--2---:R-:W-:-:S05]  /*37210*/  IMAD.X R8, R6, 0x1, R8, P2 ;  /* 0x0000000106087824 */ /* 0x004fca00010e0608 */
[-C--:B------:R-:W-:Y:S01]  /*37220*/  @!P4 LOP3.LUT R9, R9, R8.reuse, RZ, 0x3c, !PT ;  /* 0x000000080909c212 */ /* 0x080fe200078e3cff */
[----:B------:R0:W-:Y:S03]  /*37230*/  STL [R1+0x468], R8 ;  /* 0x0004680801007387 */ /* 0x0001e60000100800 */
[----:B0-----:R-:W-:-:S04]  /*37240*/  @!P4 LOP3.LUT R8, R9, R8, RZ, 0x3c, !PT ;  /* 0x000000080908c212 */ /* 0x001fc800078e3cff */
[----:B------:R-:W-:-:S05]  /*37250*/  @!P4 LOP3.LUT R9, R9, R8, RZ, 0x3c, !PT ;  /* 0x000000080909c212 */ /* 0x000fca00078e3cff */
[----:B------:R0:W2:Y:S01]  /*37260*/  @!P4 LDG.E.U8 R2, desc[UR42][R8.64] ;  /* 0x0000002a0802c981 */ /* 0x0000a2000c1e1100 */
[----:B---3--:R-:W-:Y:S01]  /*37270*/  IMAD.X R85, R6, 0x1, R85, P3 ;  /* 0x0000000106557824 */ /* 0x008fe200018e0655 */
[----:B------:R-:W-:-:S03]  /*37280*/  IADD3 R47, P2, PT, R5, R47, RZ ;  /* 0x0000002f052f7210 */ /* 0x000fc60007f5e0ff */
[----:B0-----:R-:W-:Y:S02]  /*37290*/  IMAD.MOV.U32 R8, RZ, RZ, R85 ;  /* 0x000000ffff087224 */ /* 0x001fe400078e0055 */
[----:B------:R-:W-:-:S05]  /*372a0*/  IMAD.MOV.U32 R9, RZ, RZ, R86 ;  /* 0x000000ffff097224 */ /* 0x000fca00078e0056 */
[----:B------:R-:W-:-:S04]  /*372b0*/  @!P4 LOP3.LUT R9, R9, R8, RZ, 0x3c, !PT ;  /* 0x000000080909c212 */ /* 0x000fc800078e3cff */
[C---:B------:R-:W-:Y:S01]  /*372c0*/  @!P4 LOP3.LUT R8, R9.reuse, R8, RZ, 0x3c, !PT ;  /* 0x000000080908c212 */ /* 0x040fe200078e3cff */
[----:B------:R-:W-:Y:S01]  /*372d0*/  STL [R1+0x47c], R47 ;  /* 0x00047c2f01007387 */ /* 0x000fe20000100800 */
[----:B----4-:R-:W-:Y:S02]  /*372e0*/  PRMT R4, RZ, 0x7610, R4 ;  /* 0x00007610ff047816 */ /* 0x010fe40000000004 */
        /* <DEDUP_REMOVED lines=20> */
[----:B------:R0:W-:Y:S01]  /*37430*/  STL [R1+0x484], R0 ;  /* 0x0004840001007387 */ /* 0x0001e20000100800 */
[----:B----4-:R-:W-:-:S03]  /*37440*/  PRMT R85, RZ, 0x7610, R85 ;  /* 0x00007610ff557816 */ /* 0x010fc60000000055 */
[----:B0-----:R-:W4:Y:S01]  /*37450*/  LDL.LU R0, [R1+0x4ac] ;  /* 0x0004ac0001007983 */ /* 0x001f220000300800 */
[C---:B------:R-:W-:Y:S01]  /*37460*/  IMAD.X R86, R6.reuse, 0x1, R86, P3 ;  /* 0x0000000106567824 */ /* 0x040fe200018e0656 */
[----:B---3--:R-:W-:Y:S02]  /*37470*/  PRMT R4, RZ, 0x7610, R4 ;  /* 0x00007610ff047816 */ /* 0x008fe40000000004 */
        /* <DEDUP_REMOVED lines=9> */
[----:B------:R0:W2:Y:S02]  /*37510*/  @!P4 LDG.E.U8 R85, desc[UR42][R8.64] ;  /* 0x0000002a0855c981 */ /* 0x0000a4000c1e1100 */
[----:B0-----:R-:W-:Y:S02]  /*37520*/  IMAD.MOV.U32 R8, RZ, RZ, R86 ;  /* 0x000000ffff087224 */ /* 0x001fe400078e0056 */
[----:B------:R-:W-:-:S05]  /*37530*/  IMAD.MOV.U32 R9, RZ, RZ, R3 ;  /* 0x000000ffff097224 */ /* 0x000fca00078e0003 */
[----:B------:R-:W-:-:S04]  /*37540*/  @!P4 LOP3.LUT R9, R9, R8, RZ, 0x3c, !PT ;  /* 0x000000080909c212 */ /* 0x000fc800078e3cff */
[----:B------:R-:W-:-:S04]  /*37550*/  @!P4 LOP3.LUT R8, R9, R8, RZ, 0x3c, !PT ;  /* 0x000000080908c212 */ /* 0x000fc800078e3cff */
[----:B------:R-:W-:-:S05]  /*37560*/  @!P4 LOP3.LUT R9, R9, R8, RZ, 0x3c, !PT ;  /* 0x000000080909c212 */ /* 0x000fca00078e3cff */
[----:B------:R0:W3:Y:S01]  /*37570*/  @!P4 LDG.E.U8 R4, desc[UR42][R8.64] ;  /* 0x0000002a0804c981 */ /* 0x0000e2000c1e1100 */
[----:B------:R-:W-:Y:S02]  /*37580*/  IADD3 R87, P2, PT, R5, R87, RZ ;  /* 0x0000005705577210 */ /* 0x000fe40007f5e0ff */
[----:B------:R-:W-:-:S03]  /*37590*/  PRMT R44, RZ, 0x7610, R44 ;  /* 0x00007610ff2c7816 */ /* 0x000fc6000000002c */
[----:B------:R-:W-:Y:S01]  /*375a0*/  STL [R1+0x4a4], R87 ;  /* 0x0004a45701007387 */ /* 0x000fe20000100800 */
[----:B------:R-:W-:Y:S02]  /*375b0*/  IMAD.X R41, R6, 0x1, R41, P2 ;  /* 0x0000000106297824 */ /* 0x000fe400010e0629 */
[----:B0-----:R-:W-:Y:S02]  /*375c0*/  @!P4 IMAD.MOV.U32 R8, RZ, RZ, R87 ;  /* 0x000000ffff08c224 */ /* 0x001fe400078e0057 */
[----:B------:R-:W-:-:S05]  /*375d0*/  IMAD.MOV.U32 R9, RZ, RZ, R41 ;  /* 0x000000ffff097224 */ /* 0x000fca00078e0029 */
[----:B------:R0:W4:Y:S04]  /*375e0*/  @!P4 LDG.E.U8 R44, desc[UR42][R8.64] ;  /* 0x0000002a082cc981 */ /* 0x000128000c1e1100 */
[----:B--2---:R1:W-:Y:S04]  /*375f0*/  STL [R1+0xf0], R85 ;  /* 0x0000f05501007387 */ /* 0x0043e80000100800 */
[----:B-1----:R-:W2:Y:S04]  /*37600*/  LDL.LU R85, [R1+0xf1c] ;  /* 0x000f1c0001557983 */ /* 0x002ea80000300800 */
[----:B------:R1:W-:Y:S04]  /*37610*/  STL [R1+0x488], R86 ;  /* 0x0004885601007387 */ /* 0x0003e80000100800 */
[----:B-1----:R-:W2:Y:S04]  /*37620*/  LDL.LU R86, [R1+0xf18] ;  /* 0x000f180001567983 */ /* 0x002ea80000300800 */
[----:B------:R-:W2:Y:S04]  /*37630*/  LDL.LU R3, [R1+0x4b0] ;  /* 0x0004b00001037983 */ /* 0x000ea80000300800 */
[----:B---3--:R1:W-:Y:S04]  /*37640*/  STL [R1+0xec], R4 ;  /* 0x0000ec0401007387 */ /* 0x0083e80000100800 */
[----:B-1----:R-:W3:Y:S04]  /*37650*/  LDL.LU R4, [R1+0xf14] ;  /* 0x000f140001047983 */ /* 0x002ee80000300800 */
[----:B------:R1:W-:Y:S04]  /*37660*/  STL [R1+0x4a0], R41 ;  /* 0x0004a02901007387 */ /* 0x0003e80000100800 */
[----:B-1----:R-:W3:Y:S04]  /*37670*/  LDL.LU R41, [R1+0x4b8] ;  /* 0x0004b80001297983 */ /* 0x002ee80000300800 */
[----:B------:R-:W3:Y:S01]  /*37680*/  LDL.LU R8, [R1+0x4a8] ;  /* 0x0004a80001087983 */ /* 0x000ee20000300800 */
[----:B----4-:R-:W-:-:S02]  /*37690*/  IADD3 R0, P2, PT, R5, R0, RZ ;  /* 0x0000000005007210 */ /* 0x010fc40007f5e0ff */
[----:B------:R-:W-:-:S03]  /*376a0*/  IADD3 R2, P3, PT, R5, R2, RZ ;  /* 0x0000000205027210 */ /* 0x000fc60007f7e0ff */
[----:B0-----:R-:W-:Y:S01]  /*376b0*/  IMAD.MOV.U32 R9, RZ, RZ, R0 ;  /* 0x000000ffff097224 */ /* 0x001fe200078e0000 */
[----:B------:R0:W-:Y:S04]  /*376c0*/  STL [R1+0x4ac], R0 ;  /* 0x0004ac0001007387 */ /* 0x0001e80000100800 */
[----:B0-----:R-:W4:Y:S04]  /*376d0*/  LDL.LU R0, [R1+0x4c4] ;  /* 0x0004c40001007983 */ /* 0x001f280000300800 */
[----:B------:R-:W4:Y:S04]  /*376e0*/  LDL.LU R87, [R1+0x4cc] ;  /* 0x0004cc0001577983 */ /* 0x000f280000300800 */
[----:B------:R0:W-:Y:S04]  /*376f0*/  STL [R1+0xe8], R44 ;  /* 0x0000e82c01007387 */ /* 0x0001e80000100800 */
[----:B0-----:R-:W4:Y:S04]  /*37700*/  LDL.LU R44, [R1+0x4e4] ;  /* 0x0004e400012c7983 */ /* 0x001f280000300800 */
[----:B------:R-:W-:Y:S01]  /*37710*/  STL [R1+0x4b4], R2 ;  /* 0x0004b40201007387 */ /* 0x000fe20000100800 */
[----:B--2---:R-:W-:Y:S01]  /*37720*/  PRMT R86, RZ, 0x7610, R86 ;  /* 0x00007610ff567816 */ /* 0x004fe20000000056 */
[----:B------:R-:W-:-:S02]  /*37730*/  IMAD.X R3, R6, 0x1, R3, P3 ;  /* 0x0000000106037824 */ /* 0x000fc400018e0603 */
[----:B---3--:R-:W-:-:S05]  /*37740*/  IMAD.X R8, R6, 0x1, R8, P2 ;  /* 0x0000000106087824 */ /* 0x008fca00010e0608 */
[-C--:B------:R-:W-:Y:S01]  /*37750*/  @!P4 LOP3.LUT R9, R9, R8.reuse, RZ, 0x3c, !PT ;  /* 0x000000080909c212 */ /* 0x080fe200078e3cff */
[----:B------:R0:W-:Y:S03]  /*37760*/  STL [R1+0x4a8], R8 ;  /* 0x0004a80801007387 */ /* 0x0001e60000100800 */
[----:B0-----:R-:W-:-:S04]  /*37770*/  @!P4 LOP3.LUT R8, R9, R8, RZ, 0x3c, !PT ;  /* 0x000000080908c212 */ /* 0x001fc800078e3cff */
[----:B------:R-:W-:-:S05]  /*37780*/  @!P4 LOP3.LUT R9, R9, R8, RZ, 0x3c, !PT ;  /* 0x000000080909c212 */ /* 0x000fca00078e3cff */
[----:B------:R0:W2:Y:S02]  /*37790*/  @!P4 LDG.E.U8 R86, desc[UR42][R8.64] ;  /* 0x0000002a0856c981 */ /* 0x0000a4000c1e1100 */
[----:B0-----:R-:W-:Y:S02]  /*377a0*/  IMAD.MOV.U32 R8, RZ, RZ, R3 ;  /* 0x000000ffff087224 */ /* 0x001fe400078e0003 */
[----:B------:R-:W-:-:S05]  /*377b0*/  IMAD.MOV.U32 R9, RZ, RZ, R2 ;  /* 0x000000ffff097224 */ /* 0x000fca00078e0002 */
[----:B------:R-:W-:-:S04]  /*377c0*/  @!P4 LOP3.LUT R9, R9, R8, RZ, 0x3c, !PT ;  /* 0x000000080909c212 */ /* 0x000fc800078e3cff */
[C---:B------:R-:W-:Y:S02]  /*377d0*/  @!P4 LOP3.LUT R8, R9.reuse, R8, RZ, 0x3c, !PT ;  /* 0x000000080908c212 */ /* 0x040fe400078e3cff */
[----:B------:R-:W-:Y:S02]  /*377e0*/  PRMT R4, RZ, 0x7610, R4 ;  /* 0x00007610ff047816 */ /* 0x000fe40000000004 */
        /* <DEDUP_REMOVED lines=29> */
[----:B---3--:R-:W-:-:S05]  /*379c0*/  IMAD.X R8, R6, 0x1, R8, P2 ;  /* 0x0000000106087824 */ /* 0x008fca00010e0608 */
[-C--:B------:R-:W-:Y:S01]  /*379d0*/  @!P4 LOP3.LUT R9, R9, R8.reuse, RZ, 0x3c, !PT ;  /* 0x000000080909c212 */ /* 0x080fe200078e3cff */
[----:B------:R0:W-:Y:S03]  /*379e0*/  STL [R1+0x4c0], R8 ;  /* 0x0004c00801007387 */ /* 0x0001e60000100800 */
        /* <DEDUP_REMOVED lines=28> */
[C---:B----4-:R-:W-:Y:S02]  /*37bb0*/  IADD3 R0, P2, PT, R5.reuse, R0, RZ ;  /* 0x0000000005007210 */ /* 0x050fe40007f5e0ff */
[----:B------:R-:W-:-:S03]  /*37bc0*/  IADD3 R47, P3, PT, R5, R47, RZ ;  /* 0x0000002f052f7210 */ /* 0x000fc60007f7e0ff */
[----:B0-----:R-:W-:Y:S01]  /*37bd0*/  IMAD.MOV.U32 R9, RZ, RZ, R0 ;  /* 0x000000ffff097224 */ /* 0x001fe200078e0000 */
[----:B------:R0:W-:Y:S04]  /*37be0*/  STL [R1+0x4ec], R0 ;  /* 0x0004ec0001007387 */ /* 0x0001e80000100800 */
[----:B0-----:R-:W4:Y:S01]  /*37bf0*/  LDL.LU R0, [R1+0x504] ;  /* 0x0005040001007983 */ /* 0x001f220000300800 */
[----:B---3--:R-:W-:-:S03]  /*37c00*/  PRMT R4, RZ, 0x7610, R4 ;  /* 0x00007610ff047816 */ /* 0x008fc60000000004 */
        /* <DEDUP_REMOVED lines=38> */
[----:B------:R-:W-:Y:S01]  /*37e70*/  STL [R1+0x504], R0 ;  /* 0x0005040001007387 */ /* 0x000fe20000100800 */
[----:B------:R-:W-:Y:S01]  /*37e80*/  PRMT R87, RZ, 0x7610, R87 ;  /* 0x00007610ff577816 */ /* 0x000fe20000000057 */
[C---:B------:R-:W-:Y:S01]  /*37e90*/  IMAD.X R47, R6.reuse, 0x1, R47, P3 ;  /* 0x00000001062f7824 */ /* 0x040fe200018e062f */
[----:B---3--:R-:W-:Y:S01]  /*37ea0*/  PRMT R2, RZ, 0x7610, R2 ;  /* 0x00007610ff027816 */ /* 0x008fe20000000002 */
[----:B--2---:R0:W-:Y:S01]  /*37eb0*/  STL [R1+0xc4], R4 ;  /* 0x0000c40401007387 */ /* 0x0041e20000100800 */
[----:B------:R-:W-:-:S03]  /*37ec0*/  IMAD.X R8, R6, 0x1, R8, P2 ;  /* 0x0000000106087824 */ /* 0x000fc600010e0608 */
        /* <DEDUP_REMOVED lines=32> */
[----:B------:R-:W-:-:S02]  /*380d0*/  IADD3 R4, P2, PT, R5, R4, RZ ;  /* 0x0000000405047210 */ /* 0x000fc40007f5e0ff */
[----:B------:R-:W-:-:S03]  /*380e0*/  IADD3 R0, P3, PT, R5, R0, RZ ;  /* 0x0000000005007210 */ /* 0x000fc60007f7e0ff */
[----:B0-----:R-:W-:Y:S01]  /*380f0*/  IMAD.MOV.U32 R9, RZ, RZ, R4 ;  /* 0x000000ffff097224 */ /* 0x001fe200078e0004 */
[----:B------:R0:W-:Y:S04]  /*38100*/  STL [R1+0x52c], R4 ;  /* 0x00052c0401007387 */ /* 0x0001e80000100800 */
[----:B------:R-:W3:Y:S04]  /*38110*/  LDL.LU R44, [R1+0x544] ;  /* 0x00054400012c7983 */ /* 0x000ee80000300800 */
[----:B0-----:R-:W3:Y:S04]  /*38120*/  LDL.LU R4, [R1+0x54c] ;  /* 0x00054c0001047983 */ /* 0x001ee80000300800 */
[----:B----4-:R0:W-:Y:S04]  /*38130*/  STL [R1+0xb8], R28 ;  /* 0x0000b81c01007387 */ /* 0x0101e80000100800 */
        /* <DEDUP_REMOVED lines=32> */
[----:B-1----:R-:W2:Y:S04]  /*38340*/  LDL.LU R41, [R1+0x560] ;  /* 0x0005600001297983 */ /* 0x002ea80000300800 */
[----:B------:R-:W2:Y:S01]  /*38350*/  LDL.LU R9, [R1+0x540] ;  /* 0x0005400001097983 */ /* 0x000ea20000300800 */
[----:B------:R-:W-:-:S05]  /*38360*/  IADD3 R44, P2, PT, R5, R44, RZ ;  /* 0x0000002c052c7210 */ /* 0x000fca0007f5e0ff */
[----:B0-----:R-:W-:Y:S01]  /*38370*/  @!P4 IMAD.MOV.U32 R8, RZ, RZ, R44 ;  /* 0x000000ffff08c224 */ /* 0x001fe200078e002c */
[----:B----4-:R0:W-:Y:S04]  /*38380*/  STL [R1+0xac], R18 ;  /* 0x0000ac1201007387 */ /* 0x0101e80000100800 */
[----:B0-----:R-:W4:Y:S01]  /*38390*/  LDL.LU R18, [R1+0x56c] ;  /* 0x00056c0001127983 */ /* 0x001f220000300800 */
[----:B---3--:R-:W-:Y:S01]  /*383a0*/  PRMT R2, RZ, 0x7610, R2 ;  /* 0x00007610ff027816 */ /* 0x008fe20000000002 */
[----:B--2---:R-:W-:-:S05]  /*383b0*/  IMAD.X R9, R6, 0x1, R9, P2 ;  /* 0x0000000106097824 */ /* 0x004fca00010e0609 */
[----:B------:R0:W2:Y:S01]  /*383c0*/  @!P4 LDG.E.U8 R2, desc[UR42][R8.64] ;  /* 0x0000002a0802c981 */ /* 0x0000a2000c1e1100 */
[C---:B------:R-:W-:Y:S02]  /*383d0*/  IADD3 R4, P3, PT, R5.reuse, R4, RZ ;  /* 0x0000000405047210 */ /* 0x040fe40007f7e0ff */
[----:B------:R-:W-:Y:S01]  /*383e0*/  IADD3 R28, P2, PT, R5, R28, RZ ;  /* 0x0000001c051c7210 */ /* 0x000fe20007f5e0ff */
[----:B------:R1:W-:Y:S02]  /*383f0*/  STL [R1+0x544], R44 ;  /* 0x0005442c01007387 */ /* 0x0003e40000100800 */
[----:B------:R-:W-:Y:S02]  /*38400*/  IMAD.X R0, R6, 0x1, R0, P3 ;  /* 0x0000000106007824 */ /* 0x000fe400018e0600 */
[----:B------:R-:W3:Y:S01]  /*38410*/  LDL.LU R43, [R1+0x574] ;  /* 0x00057400012b7983 */ /* 0x000ee20000300800 */
[----:B------:R-:W-:Y:S01]  /*38420*/  PRMT R47, RZ, 0x7610, R47 ;  /* 0x00007610ff2f7816 */ /* 0x000fe2000000002f */
[----:B0-----:R-:W-:-:S02]  /*38430*/  @!P4 IMAD.MOV.U32 R8, RZ, RZ, R4 ;  /* 0x000000ffff08c224 */ /* 0x001fc400078e0004 */
[----:B------:R-:W-:Y:S01]  /*38440*/  STL [R1+0x54c], R4 ;  /* 0x00054c0401007387 */ /* 0x000fe20000100800 */
[----:B------:R-:W-:-:S03]  /*38450*/  IMAD.X R41, R6, 0x1, R41, P2 ;  /* 0x0000000106297824 */ /* 0x000fc600010e0629 */
[----:B------:R0:W-:Y:S01]  /*38460*/  STL [R1+0x540], R9 ;  /* 0x0005400901007387 */ /* 0x0001e20000100800 */
[----:B------:R-:W-:-:S03]  /*38470*/  PRMT R19, RZ, 0x7610, R19 ;  /* 0x00007610ff137816 */ /* 0x000fc60000000013 */
[----:B------:R-:W-:Y:S01]  /*38480*/  STL [R1+0x564], R28 ;  /* 0x0005641c01007387 */ /* 0x000fe20000100800 */
[----:B----4-:R-:W-:-:S03]  /*38490*/  IADD3 R18, P2, PT, R5, R18, RZ ;  /* 0x0000001205127210 */ /* 0x010fc60007f5e0ff */
[----:B-1----:R-:W4:Y:S01]  /*384a0*/  LDL.LU R44, [R1+0x57c] ;  /* 0x00057c00012c7983 */ /* 0x002f220000300800 */
[----:B0-----:R-:W-:-:S03]  /*384b0*/  IMAD.MOV.U32 R9, RZ, RZ, R0 ;  /* 0x000000ffff097224 */ /* 0x001fc600078e0000 */
[----:B------:R-:W-:Y:S04]  /*384c0*/  STL [R1+0x548], R0 ;  /* 0x0005480001007387 */ /* 0x000fe80000100800 */
[----:B------:R0:W3:Y:S02]  /*384d0*/  @!P4 LDG.E.U8 R47, desc[UR42][R8.64] ;  /* 0x0000002a082fc981 */ /* 0x0000e4000c1e1100 */
[----:B0-----:R-:W-:Y:S02]  /*384e0*/  @!P4 IMAD.MOV.U32 R8, RZ, RZ, R28 ;  /* 0x000000ffff08c224 */ /* 0x001fe400078e001c */
[----:B------:R-:W-:-:S05]  /*384f0*/  @!P4 IMAD.MOV.U32 R9, RZ, RZ, R41 ;  /* 0x000000ffff09c224 */ /* 0x000fca00078e0029 */
[----:B------:R0:W4:Y:S04]  /*38500*/  @!P4 LDG.E.U8 R19, desc[UR42][R8.64] ;  /* 0x0000002a0813c981 */ /* 0x000128000c1e1100 */
[----:B--2---:R1:W-:Y:S04]  /*38510*/  STL [R1+0xa8], R2 ;  /* 0x0000a80201007387 */ /* 0x0043e80000100800 */
[----:B-1----:R-:W2:Y:S04]  /*38520*/  LDL.LU R2, [R1+0xed4] ;  /* 0x000ed40001027983 */ /* 0x002ea80000300800 */
[----:B------:R-:W2:Y:S04]  /*38530*/  LDL.LU R0, [R1+0xed0] ;  /* 0x000ed00001007983 */ /* 0x000ea80000300800 */
[----:B------:R-:W2:Y:S04]  /*38540*/  LDL.LU R4, [R1+0x570] ;  /* 0x0005700001047983 */ /* 0x000ea80000300800 */
[----:B------:R-:W-:Y:S04]  /*38550*/  STL [R1+0x560], R41 ;  /* 0x0005602901007387 */ /* 0x000fe80000100800 */
[----:B------:R-:W2:Y:S04]  /*38560*/  LDL.LU R28, [R1+0x578] ;  /* 0x00057800011c7983 */ /* 0x000ea80000300800 */
[----:B------:R-:W-:Y:S04]  /*38570*/  STL [R1+0x56c], R18 ;  /* 0x00056c1201007387 */ /* 0x000fe80000100800 */
[----:B------:R-:W2:Y:S01]  /*38580*/  LDL.LU R8, [R1+0x568] ;  /* 0x0005680001087983 */ /* 0x000ea20000300800 */
[----:B0-----:R-:W-:Y:S01]  /*38590*/  IMAD.MOV.U32 R9, RZ, RZ, R18 ;  /* 0x000000ffff097224 */ /* 0x001fe200078e0012 */
[----:B---3--:R-:W-:-:S02]  /*385a0*/  IADD3 R43, P3, PT, R5, R43, RZ ;  /* 0x0000002b052b7210 */ /* 0x008fc40007f7e0ff */
[----:B------:R0:W-:Y:S04]  /*385b0*/  STL [R1+0xa4], R47 ;  /* 0x0000a42f01007387 */ /* 0x0001e80000100800 */
[----:B0-----:R-:W3:Y:S04]  /*385c0*/  LDL.LU R47, [R1+0x580] ;  /* 0x00058000012f7983 */ /* 0x001ee80000300800 */
[----:B----4-:R0:W-:Y:S04]  /*385d0*/  STL [R1+0xa0], R19 ;  /* 0x0000a01301007387 */ /* 0x0101e80000100800 */
[----:B0-----:R-:W4:Y:S04]  /*385e0*/  LDL.LU R19, [R1+0x584] ;  /* 0x0005840001137983 */ /* 0x001f280000300800 */
[----:B------:R-:W3:Y:S04]  /*385f0*/  LDL.LU R41, [R1+0x58c] ;  /* 0x00058c0001297983 */ /* 0x000ee80000300800 */
[----:B------:R-:W3:Y:S04]  /*38600*/  LDL.LU R18, [R1+0x5a4] ;  /* 0x0005a40001127983 */ /* 0x000ee80000300800 */
[----:B------:R-:W-:Y:S01]  /*38610*/  STL [R1+0x574], R43 ;  /* 0x0005742b01007387 */ /* 0x000fe20000100800 */
[----:B--2---:R-:W-:Y:S01]  /*38620*/  PRMT R2, RZ, 0x7610, R2 ;  /* 0x00007610ff027816 */ /* 0x004fe20000000002 */
[----:B------:R-:W-:-:S05]  /*38630*/  IMAD.X R8, R6, 0x1, R8, P2 ;  /* 0x0000000106087824 */ /* 0x000fca00010e0608 */
[-C--:B------:R-:W-:Y:S01]  /*38640*/  @!P4 LOP3.LUT R9, R9, R8.reuse, RZ, 0x3c, !PT ;  /* 0x000000080909c212 */ /* 0x080fe200078e3cff */
[----:B------:R0:W-:Y:S03]  /*38650*/  STL [R1+0x568], R8 ;  /* 0x0005680801007387 */ /* 0x0001e60000100800 */
[----:B0-----:R-:W-:-:S04]  /*38660*/  @!P4 LOP3.LUT R8, R9, R8, RZ, 0x3c, !PT ;  /* 0x000000080908c212 */ /* 0x001fc800078e3cff */
[----:B------:R-:W-:-:S05]  /*38670*/  @!P4 LOP3.LUT R9, R9, R8, RZ, 0x3c, !PT ;  /* 0x000000080909c212 */ /* 0x000fca00078e3cff */
[----:B------:R0:W2:Y:S01]  /*38680*/  @!P4 LDG.E.U8 R2, desc[UR42][R8.64] ;  /* 0x0000002a0802c981 */ /* 0x0000a2000c1e1100 */
[----:B------:R-:W-:-:S04]  /*38690*/  IMAD.X R4, R6, 0x1, R4, P3 ;  /* 0x0000000106047824 */ /* 0x000fc800018e0604 */
[----:B0-----:R-:W-:Y:S02]  /*386a0*/  IMAD.MOV.U32 R8, RZ, RZ, R4 ;  /* 0x000000ffff087224 */ /* 0x001fe400078e0004 */
[----:B------:R-:W-:-:S05]  /*386b0*/  IMAD.MOV.U32 R9, RZ, RZ, R43 ;  /* 0x000000ffff097224 */ /* 0x000fca00078e002b */
[----:B------:R-:W-:Y:S02]  /*386c0*/  @!P4 LOP3.LUT R9, R9, R8, RZ, 0x3c, !PT ;  /* 0x000000080909c212 */ /* 0x000fe400078e3cff */
[----:B------:R-:W-:Y:S02]  /*386d0*/  IADD3 R44, P2, PT, R5, R44, RZ ;  /* 0x0000002c052c7210 */ /* 0x000fe40007f5e0ff */
[C---:B------:R-:W-:Y:S02]  /*386e0*/  @!P4 LOP3.LUT R8, R9.reuse, R8, RZ, 0x3c, !PT ;  /* 0x000000080908c212 */ /* 0x040fe400078e3cff */
[----:B------:R-:W-:Y:S02]  /*386f0*/  PRMT R0, RZ, 0x7610, R0 ;  /* 0x00007610ff007816 */ /* 0x000fe40000000000 */
[----:B------:R-:W-:Y:S01]  /*38700*/  @!P4 LOP3.LUT R9, R9, R8, RZ, 0x3c, !PT ;  /* 0x000000080909c212 */ /* 0x000fe200078e3cff */
[----:B------:R-:W-:Y:S01]  /*38710*/  IMAD.X R28, R6, 0x1, R28, P2 ;  /* 0x00000001061c7824 */ /* 0x000fe200010e061c */
[----:B----4-:R-:W-:-:S02]  /*38720*/  IADD3 R19, P2, PT, R5, R19, RZ ;  /* 0x0000001305137210 */ /* 0x010fc40007f5e0ff */
[----:B------:R-:W-:Y:S01]  /*38730*/  PRMT R42, RZ, 0x7610, R42 ;  /* 0x00007610ff2a7816 */ /* 0x000fe2000000002a */
[----:B------:R0:W4:Y:S02]  /*38740*/  @!P4 LDG.E.U8 R0, desc[UR42][R8.64] ;  /* 0x0000002a0800c981 */ /* 0x000124000c1e1100 */
[----:B---3--:R-:W-:Y:S02]  /*38750*/  IMAD.X R47, R6, 0x1, R47, P2 ;  /* 0x00000001062f7824 */ /* 0x008fe400010e062f */
[----:B------:R-:W-:Y:S01]  /*38760*/  STL [R1+0x57c], R44 ;  /* 0x00057c2c01007387 */ /* 0x000fe20000100800 */
[----:B0-----:R-:W-:Y:S02]  /*38770*/  IMAD.MOV.U32 R9, RZ, RZ, R28 ;  /* 0x000000ffff097224 */ /* 0x001fe400078e001c */
[----:B------:R-:W-:Y:S01]  /*38780*/  @!P4 IMAD.MOV.U32 R8, RZ, RZ, R44 ;  /* 0x000000ffff08c224 */ /* 0x000fe200078e002c */
[----:B------:R-:W-:-:S04]  /*38790*/  PRMT R46, RZ, 0x7610, R46 ;  /* 0x00007610ff2e7816 */ /* 0x000fc8000000002e */
[----:B------:R0:W3:Y:S02]  /*387a0*/  @!P4 LDG.E.U8 R42, desc[UR42][R8.64] ;  /* 0x0000002a082ac981 */ /* 0x0000e4000c1e1100 */
[----:B0-----:R-:W-:Y:S02]  /*387b0*/  @!P4 IMAD.MOV.U32 R8, RZ, RZ, R19 ;  /* 0x000000ffff08c224 */ /* 0x001fe400078e0013 */
[----:B------:R-:W-:-:S05]  /*387c0*/  @!P4 IMAD.MOV.U32 R9, RZ, RZ, R47 ;  /* 0x000000ffff09c224 */ /* 0x000fca00078e002f */
[----:B------:R-:W3:Y:S04]  /*387d0*/  @!P4 LDG.E.U8 R46, desc[UR42][R8.64] ;  /* 0x0000002a082ec981 */ /* 0x000ee8000c1e1100 */
[----:B--2---:R0:W-:Y:S04]  /*387e0*/  STL [R1+0x9c], R2 ;  /* 0x00009c0201007387 */ /* 0x0041e80000100800 */
[----:B0-----:R-:W2:Y:S04]  /*387f0*/  LDL.LU R2, [R1+0xecc] ;  /* 0x000ecc0001027983 */ /* 0x001ea80000300800 */
[----:B------:R0:W-:Y:S04]  /*38800*/  STL [R1+0x570], R4 ;  /* 0x0005700401007387 */ /* 0x0001e80000100800 */
[----:B0-----:R-:W2:Y:S04]  /*38810*/  LDL.LU R4, [R1+0xec8] ;  /* 0x000ec80001047983 */ /* 0x001ea80000300800 */
[----:B------:R-:W2:Y:S01]  /*38820*/  LDL.LU R43, [R1+0x588] ;  /* 0x00058800012b7983 */ /* 0x000ea20000300800 */
[----:B------:R-:W-:-:S03]  /*38830*/  IADD3 R41, P3, PT, R5, R41, RZ ;  /* 0x0000002905297210 */ /* 0x000fc60007f7e0ff */
[----:B----4-:R0:W-:Y:S01]  /*38840*/  STL [R1+0x98], R0 ;  /* 0x0000980001007387 */ /* 0x0101e20000100800 */
[----:B------:R-:W-:-:S03]  /*38850*/  IADD3 R18, P2, PT, R5, R18, RZ ;  /* 0x0000001205127210 */ /* 0x000fc60007f5e0ff */
[----:B0-----:R-:W4:Y:S04]  /*38860*/  LDL.LU R0, [R1+0xec4] ;  /* 0x000ec40001007983 */ /* 0x001f280000300800 */
[----:B------:R0:W-:Y:S04]  /*38870*/  STL [R1+0x578], R28 ;  /* 0x0005781c01007387 */ /* 0x0001e80000100800 */
[----:B0-----:R-:W4:Y:S04]  /*38880*/  LDL.LU R28, [R1+0x5a0] ;  /* 0x0005a000011c7983 */ /* 0x001f280000300800 */
[----:B------:R-:W4:Y:S04]  /*38890*/  LDL.LU R44, [R1+0x5ac] ;  /* 0x0005ac00012c7983 */ /* 0x000f280000300800 */
[----:B------:R-:W-:Y:S04]  /*388a0*/  STL [R1+0x584], R19 ;  /* 0x0005841301007387 */ /* 0x000fe80000100800 */
[----:B---3--:R0:W-:Y:S04]  /*388b0*/  STL [R1+0x94], R42 ;  /* 0x0000942a01007387 */ /* 0x0081e80000100800 */
[----:B0-----:R-:W3:Y:S04]  /*388c0*/  LDL.LU R42, [R1+0x5b4] ;  /* 0x0005b400012a7983 */ /* 0x001ee80000300800 */
[----:B------:R-:W-:Y:S04]  /*388d0*/  STL [R1+0x58c], R41 ;  /* 0x00058c2901007387 */ /* 0x000fe80000100800 */
[----:B------:R-:W-:Y:S04]  /*388e0*/  STL [R1+0x580], R47 ;  /* 0x0005802f01007387 */ /* 0x000fe80000100800 */
[----:B------:R-:W-:Y:S04]  /*388f0*/  STL [R1+0x5a4], R18 ;  /* 0x0005a41201007387 */ /* 0x000fe80000100800 */
[----:B------:R-:W3:Y:S01]  /*38900*/  LDL.LU R19, [R1+0x5bc] ;  /* 0x0005bc0001137983 */ /* 0x000ee20000300800 */
[----:B--2---:R-:W-:-:S05]  /*38910*/  IMAD.X R43, R6, 0x1, R43, P3 ;  /* 0x00000001062b7824 */ /* 0x004fca00018e062b */
[----:B------:R-:W-:Y:S04]  /*38920*/  STL [R1+0x588], R43 ;  /* 0x0005882b01007387 */ /* 0x000fe80000100800 */
[----:B------:R0:W-:Y:S04]  /*38930*/  STL [R1+0x90], R46 ;  /* 0x0000902e01007387 */ /* 0x0001e80000100800 */
[----:B0-----:R-:W2:Y:S01]  /*38940*/  LDL.LU R46, [R1+0x5a8] ;  /* 0x0005a800012e7983 */ /* 0x001ea20000300800 */
[----:B------:R-:W-:Y:S01]  /*38950*/  PRMT R39, RZ, 0x7610, R39 ;  /* 0x00007610ff277816 */ /* 0x000fe20000000027 */
[----:B------:R-:W-:-:S02]  /*38960*/  @!P4 IMAD.MOV.U32 R8, RZ, RZ, R41 ;  /* 0x000000ffff08c224 */ /* 0x000fc400078e0029 */
[----:B------:R-:W-:Y:S02]  /*38970*/  @!P4 IMAD.MOV.U32 R9, RZ, RZ, R43 ;  /* 0x000000ffff09c224 */ /* 0x000fe400078e002b */
[----:B------:R-:W3:Y:S01]  /*38980*/  LDL.LU R43, [R1+0x5b0] ;  /* 0x0005b000012b7983 */ /* 0x000ee20000300800 */
[----:B----4-:R-:W-:Y:S01]  /*38990*/  IMAD.X R28, R6, 0x1, R28, P2 ;  /* 0x00000001061c7824 */ /* 0x010fe200010e061c */
[----:B------:R-:W-:Y:S02]  /*389a0*/  PRMT R11, RZ, 0x7610, R11 ;  /* 0x00007610ff0b7816 */ /* 0x000fe4000000000b */
[----:B------:R0:W4:Y:S01]  /*389b0*/  @!P4 LDG.E.U8 R39, desc[UR42][R8.64] ;  /* 0x0000002a0827c981 */ /* 0x000122000c1e1100 */
[----:B------:R-:W-:Y:S02]  /*389c0*/  IADD3 R44, P2, PT, R5, R44, RZ ;  /* 0x0000002c052c7210 */ /* 0x000fe40007f5e0ff */
[----:B------:R-:W-:Y:S01]  /*389d0*/  PRMT R37, RZ, 0x7610, R37 ;  /* 0x00007610ff257816 */ /* 0x000fe20000000025 */
[----:B0-----:R-:W-:-:S02]  /*389e0*/  @!P4 IMAD.MOV.U32 R8, RZ, RZ, R18 ;  /* 0x000000ffff08c224 */ /* 0x001fc400078e0012 */
[----:B------:R-:W-:-:S05]  /*389f0*/  @!P4 IMAD.MOV.U32 R9, RZ, RZ, R28 ;  /* 0x000000ffff09c224 */ /* 0x000fca00078e001c */
[----:B------:R0:W4:Y:S02]  /*38a00*/  @!P4 LDG.E.U8 R11, desc[UR42][R8.64] ;  /* 0x0000002a080bc981 */ /* 0x000124000c1e1100 */
[----:B0-----:R-:W-:Y:S02]  /*38a10*/  @!P4 IMAD.MOV.U32 R8, RZ, RZ, R44 ;  /* 0x000000ffff08c224 */ /* 0x001fe400078e002c */
[----:B--2---:R-:W-:-:S04]  /*38a20*/  IMAD.X R46, R6, 0x1, R46, P2 ;  /* 0x00000001062e7824 */ /* 0x004fc800010e062e */
[----:B------:R-:W-:-:S05]  /*38a30*/  @!P4 IMAD.MOV.U32 R9, RZ, RZ, R46 ;  /* 0x000000ffff09c224 */ /* 0x000fca00078e002e */
[----:B------:R0:W2:Y:S01]  /*38a40*/  @!P4 LDG.E.U8 R37, desc[UR42][R8.64] ;  /* 0x0000002a0825c981 */ /* 0x0000a2000c1e1100 */
[----:B---3--:R-:W-:-:S03]  /*38a50*/  IADD3 R42, P3, PT, R5, R42, RZ ;  /* 0x0000002a052a7210 */ /* 0x008fc60007f7e0ff */
[----:B------:R-:W-:Y:S02]  /*38a60*/  STL [R1+0x5a0], R28 ;  /* 0x0005a01c01007387 */ /* 0x000fe40000100800 */
[----:B------:R-:W-:Y:S02]  /*38a70*/  IMAD.X R43, R6, 0x1, R43, P3 ;  /* 0x00000001062b7824 */ /* 0x000fe400018e062b */
[----:B------:R-:W3:Y:S01]  /*38a80*/  LDL.LU R41, [R1+0x5b8] ;  /* 0x0005b80001297983 */ /* 0x000ee20000300800 */
[----:B------:R-:W-:Y:S01]  /*38a90*/  PRMT R17, RZ, 0x7610, R17 ;  /* 0x00007610ff117816 */ /* 0x000fe20000000011 */
[----:B0-----:R-:W-:Y:S02]  /*38aa0*/  @!P4 IMAD.MOV.U32 R8, RZ, RZ, R42 ;  /* 0x000000ffff08c224 */ /* 0x001fe400078e002a */
[----:B------:R-:W-:Y:S01]  /*38ab0*/  STL [R1+0x5ac], R44 ;  /* 0x0005ac2c01007387 */ /* 0x000fe20000100800 */
[----:B------:R-:W-:-:S03]  /*38ac0*/  @!P4 IMAD.MOV.U32 R9, RZ, RZ, R43 ;  /* 0x000000ffff09c224 */ /* 0x000fc600078e002b */
[----:B----4-:R0:W-:Y:S01]  /*38ad0*/  STL [R1+0x8c], R39 ;  /* 0x00008c2701007387 */ /* 0x0101e20000100800 */
[----:B------:R-:W-:-:S03]  /*38ae0*/  IADD3 R19, P2, PT, R5, R19, RZ ;  /* 0x0000001305137210 */ /* 0x000fc60007f5e0ff */
[----:B------:R1:W4:Y:S04]  /*38af0*/  @!P4 LDG.E.U8 R17, desc[UR42][R8.64] ;  /* 0x0000002a0811c981 */ /* 0x000328000c1e1100 */
[----:B0-----:R-:W4:Y:S04]  /*38b00*/  LDL.LU R39, [R1+0x5c0] ;  /* 0x0005c00001277983 */ /* 0x001f280000300800 */
[----:B------:R-:W4:Y:S04]  /*38b10*/  LDL.LU R18, [R1+0x5c4] ;  /* 0x0005c40001127983 */ /* 0x000f280000300800 */
[----:B------:R-:W4:Y:S04]  /*38b20*/  LDL.LU R28, [R1+0x5cc] ;  /* 0x0005cc00011c7983 */ /* 0x000f280000300800 */
[----:B------:R0:W-:Y:S04]  /*38b30*/  STL [R1+0x88], R11 ;  /* 0x0000880b01007387 */ /* 0x0001e80000100800 */
[----:B0-----:R-:W4:Y:S04]  /*38b40*/  LDL.LU R11, [R1+0x5e4] ;  /* 0x0005e400010b7983 */ /* 0x001f280000300800 */
[----:B------:R-:W-:Y:S04]  /*38b50*/  STL [R1+0x5b4], R42 ;  /* 0x0005b42a01007387 */ /* 0x000fe80000100800 */
[----:B------:R-:W-:Y:S04]  /*38b60*/  STL [R1+0x5a8], R46 ;  /* 0x0005a82e01007387 */ /* 0x000fe80000100800 */
[----:B------:R-:W-:Y:S04]  /*38b70*/  STL [R1+0x5bc], R19 ;  /* 0x0005bc1301007387 */ /* 0x000fe80000100800 */
[----:B------:R-:W-:Y:S04]  /*38b80*/  STL [R1+0x5b0], R43 ;  /* 0x0005b02b01007387 */ /* 0x000fe80000100800 */
[----:B--2---:R0:W-:Y:S04]  /*38b90*/  STL [R1+0x84], R37 ;  /* 0x0000842501007387 */ /* 0x0041e80000100800 */
[----:B0-----:R-:W2:Y:S01]  /*38ba0*/  LDL.LU R37, [R1+0x5c8] ;  /* 0x0005c80001257983 */ /* 0x001ea20000300800 */
[----:B---3--:R-:W-:Y:S01]  /*38bb0*/  IMAD.X R41, R6, 0x1, R41, P2 ;  /* 0x0000000106297824 */ /* 0x008fe200010e0629 */
[----:B------:R-:W-:Y:S01]  /*38bc0*/  PRMT R14, RZ, 0x7610, R14 ;  /* 0x00007610ff0e7816 */ /* 0x000fe2000000000e */
[----:B-1----:R-:W-:-:S02]  /*38bd0*/  @!P4 IMAD.MOV.U32 R8, RZ, RZ, R19 ;  /* 0x000000ffff08c224 */ /* 0x002fc400078e0013 */
[----:B------:R-:W-:Y:S01]  /*38be0*/  @!P4 IMAD.MOV.U32 R9, RZ, RZ, R41 ;  /* 0x000000ffff09c224 */ /* 0x000fe200078e0029 */
[----:B------:R-:W-:Y:S04]  /*38bf0*/  STL [R1+0x5b8], R41 ;  /* 0x0005b82901007387 */ /* 0x000fe80000100800 */
[----:B----4-:R0:W-:Y:S01]  /*38c00*/  STL [R1+0x80], R17 ;  /* 0x0000801101007387 */ /* 0x0101e20000100800 */
[----:B------:R-:W-:-:S03]  /*38c10*/  PRMT R40, RZ, 0x7610, R40 ;  /* 0x00007610ff287816 */ /* 0x000fc60000000028 */
[----:B------:R1:W3:Y:S01]  /*38c20*/  @!P4 LDG.E.U8 R14, desc[UR42][R8.64] ;  /* 0x0000002a080ec981 */ /* 0x0002e2000c1e1100 */
[----:B------:R-:W-:-:S03]  /*38c30*/  IADD3 R18, P2, PT, R5, R18, RZ ;  /* 0x0000001205127210 */ /* 0x000fc60007f5e0ff */
[----:B0-----:R-:W4:Y:S01]  /*38c40*/  LDL.LU R17, [R1+0x5e0] ;  /* 0x0005e00001117983 */ /* 0x001f220000300800 */
[----:B------:R-:W-:Y:S01]  /*38c50*/  IADD3 R28, P3, PT, R5, R28, RZ ;  /* 0x0000001c051c7210 */ /* 0x000fe20007f7e0ff */
[----:B------:R-:W-:Y:S01]  /*38c60*/  IMAD.X R39, R6, 0x1, R39, P2 ;  /* 0x0000000106277824 */ /* 0x000fe200010e0627 */
[----:B------:R-:W-:Y:S01]  /*38c70*/  PRMT R20, RZ, 0x7610, R20 ;  /* 0x00007610ff147816 */ /* 0x000fe20000000014 */
[----:B-1----:R-:W-:Y:S01]  /*38c80*/  @!P4 IMAD.MOV.U32 R8, RZ, RZ, R18 ;  /* 0x000000ffff08c224 */ /* 0x002fe200078e0012 */
[----:B------:R-:W4:Y:S01]  /*38c90*/  LDL.LU R19, [R1+0x5ec] ;  /* 0x0005ec0001137983 */ /* 0x000f220000300800 */
[----:B------:R-:W-:-:S05]  /*38ca0*/  @!P4 IMAD.MOV.U32 R9, RZ, RZ, R39 ;  /* 0x000000ffff09c224 */ /* 0x000fca00078e0027 */
[----:B------:R0:W4:Y:S02]  /*38cb0*/  @!P4 LDG.E.U8 R40, desc[UR42][R8.64] ;  /* 0x0000002a0828c981 */ /* 0x000124000c1e1100 */
[----:B0-----:R-:W-:Y:S02]  /*38cc0*/  @!P4 IMAD.MOV.U32 R8, RZ, RZ, R28 ;  /* 0x000000ffff08c224 */ /* 0x001fe400078e001c */
[----:B--2---:R-:W-:-:S04]  /*38cd0*/  IMAD.X R37, R6, 0x1, R37, P3 ;  /* 0x0000000106257824 */ /* 0x004fc800018e0625 */
[----:B------:R-:W-:-:S05]  /*38ce0*/  @!P4 IMAD.MOV.U32 R9, RZ, RZ, R37 ;  /* 0x000000ffff09c224 */ /* 0x000fca00078e0025 */
[----:B------:R0:W2:Y:S01]  /*38cf0*/  @!P4 LDG.E.U8 R20, desc[UR42][R8.64] ;  /* 0x0000002a0814c981 */ /* 0x0000a2000c1e1100 */
[----:B------:R-:W-:-:S03]  /*38d00*/  IADD3 R11, P2, PT, R5, R11, RZ ;  /* 0x0000000b050b7210 */ /* 0x000fc60007f5e0ff */
[----:B------:R-:W-:Y:S01]  /*38d10*/  STL [R1+0x5c4], R18 ;  /* 0x0005c41201007387 */ /* 0x000fe20000100800 */
[----:B------:R-:W-:-:S03]  /*38d20*/  PRMT R10, RZ, 0x7610, R10 ;  /* 0x00007610ff0a7816 */ /* 0x000fc6000000000a */
[----:B---3--:R1:W-:Y:S01]  /*38d30*/  STL [R1+0x7c], R14 ;  /* 0x00007c0e01007387 */ /* 0x0083e20000100800 */
[----:B----4-:R-:W-:Y:S02]  /*38d40*/  IMAD.X R17, R6, 0x1, R17, P2 ;  /* 0x0000000106117824 */ /* 0x010fe400010e0611 */
[----:B0-----:R-:W-:Y:S02]  /*38d50*/  @!P4 IMAD.MOV.U32 R8, RZ, RZ, R11 ;  /* 0x000000ffff08c224 */ /* 0x001fe400078e000b */
[----:B------:R-:W-:Y:S01]  /*38d60*/  @!P4 IMAD.MOV.U32 R9, RZ, RZ, R17 ;  /* 0x000000ffff09c224 */ /* 0x000fe200078e0011 */
[----:B-1----:R-:W3:Y:S04]  /*38d70*/  LDL.LU R14, [R1+0x5f4] ;  /* 0x0005f400010e7983 */ /* 0x002ee80000300800 */
[----:B------:R-:W-:Y:S04]  /*38d80*/  STL [R1+0x5cc], R28 ;  /* 0x0005cc1c01007387 */ /* 0x000fe80000100800 */
[----:B------:R0:W-:Y:S04]  /*38d90*/  STL [R1+0x5c0], R39 ;  /* 0x0005c02701007387 */ /* 0x0001e80000100800 */
[----:B------:R-:W-:Y:S04]  /*38da0*/  STL [R1+0x5e4], R11 ;  /* 0x0005e40b01007387 */ /* 0x000fe80000100800 */
[----:B------:R1:W4:Y:S04]  /*38db0*/  @!P4 LDG.E.U8 R10, desc[UR42][R8.64] ;  /* 0x0000002a080ac981 */ /* 0x000328000c1e1100 */
[----:B0-----:R-:W4:Y:S04]  /*38dc0*/  LDL.LU R39, [R1+0x5e8] ;  /* 0x0005e80001277983 */ /* 0x001f280000300800 */
[----:B------:R0:W-:Y:S04]  /*38dd0*/  STL [R1+0x5c8], R37 ;  /* 0x0005c82501007387 */ /* 0x0001e80000100800 */
[----:B------:R-:W4:Y:S01]  /*38de0*/  LDL.LU R18, [R1+0x5fc] ;  /* 0x0005fc0001127983 */ /* 0x000f220000300800 */
[----:B------:R-:W-:-:S03]  /*38df0*/  IADD3 R19, P2, PT, R5, R19, RZ ;  /* 0x0000001305137210 */ /* 0x000fc60007f5e0ff */
[----:B0-----:R-:W4:Y:S04]  /*38e00*/  LDL.LU R37, [R1+0x5f0] ;  /* 0x0005f00001257983 */ /* 0x001f280000300800 */
[----:B------:R-:W-:Y:S04]  /*38e10*/  STL [R1+0x5e0], R17 ;  /* 0x0005e01101007387 */ /* 0x000fe80000100800 */
[----:B--2---:R0:W-:Y:S04]  /*38e20*/  STL [R1+0x74], R20 ;  /* 0x0000741401007387 */ /* 0x0041e80000100800 */
[----:B0-----:R-:W2:Y:S04]  /*38e30*/  LDL.LU R20, [R1+0x5f8] ;  /* 0x0005f80001147983 */ /* 0x001ea80000300800 */
[----:B------:R-:W2:Y:S04]  /*38e40*/  LDL.LU R28, [R1+0x600] ;  /* 0x00060000011c7983 */ /* 0x000ea80000300800 */
[----:B------:R-:W-:Y:S04]  /*38e50*/  STL [R1+0x5ec], R19 ;  /* 0x0005ec1301007387 */ /* 0x000fe80000100800 */
[----:B------:R-:W2:Y:S01]  /*38e60*/  LDL.LU R11, [R1+0x604] ;  /* 0x00060400010b7983 */ /* 0x000ea20000300800 */
[----:B---3--:R-:W-:Y:S01]  /*38e70*/  IADD3 R14, P3, PT, R5, R14, RZ ;  /* 0x0000000e050e7210 */ /* 0x008fe20007f7e0ff */
[----:B-1----:R-:W-:Y:S01]  /*38e80*/  @!P4 IMAD.MOV.U32 R8, RZ, RZ, R19 ;  /* 0x000000ffff08c224 */ /* 0x002fe200078e0013 */
[----:B------:R-:W-:Y:S01]  /*38e90*/  PRMT R38, RZ, 0x7610, R38 ;  /* 0x00007610ff267816 */ /* 0x000fe20000000026 */
[----:B------:R-:W3:Y:S01]  /*38ea0*/  LDL.LU R17, [R1+0x60c] ;  /* 0x00060c0001117983 */ /* 0x000ee20000300800 */
[----:B------:R-:W-:-:S03]  /*38eb0*/  PRMT R36, RZ, 0x7610, R36 ;  /* 0x00007610ff247816 */ /* 0x000fc60000000024 */
[----:B----4-:R0:W-:Y:S01]  /*38ec0*/  STL [R1+0x70], R10 ;  /* 0x0000700a01007387 */ /* 0x0101e20000100800 */
[----:B------:R-:W-:-:S04]  /*38ed0*/  IMAD.X R39, R6, 0x1, R39, P2 ;  /* 0x0000000106277824 */ /* 0x000fc800010e0627 */
[----:B------:R-:W-:Y:S01]  /*38ee0*/  @!P4 IMAD.MOV.U32 R9, RZ, RZ, R39 ;  /* 0x000000ffff09c224 */ /* 0x000fe200078e0027 */
[----:B0-----:R-:W4:Y:S01]  /*38ef0*/  LDL.LU R10, [R1+0x624] ;  /* 0x00062400010a7983 */ /* 0x001f220000300800 */
[----:B------:R-:W-:-:S03]  /*38f00*/  IADD3 R18, P2, PT, R5, R18, RZ ;  /* 0x0000001205127210 */ /* 0x000fc60007f5e0ff */
[----:B------:R0:W-:Y:S04]  /*38f10*/  STL [R1+0x5f4], R14 ;  /* 0x0005f40e01007387 */ /* 0x0001e80000100800 */
[----:B------:R-:W-:Y:S01]  /*38f20*/  STL [R1+0x5e8], R39 ;  /* 0x0005e82701007387 */ /* 0x000fe20000100800 */
[----:B------:R-:W-:-:S03]  /*38f30*/  IMAD.X R37, R6, 0x1, R37, P3 ;  /* 0x0000000106257824 */ /* 0x000fc600018e0625 */
[----:B------:R-:W-:Y:S04]  /*38f40*/  STL [R1+0x5fc], R18 ;  /* 0x0005fc1201007387 */ /* 0x000fe80000100800 */
[----:B------:R-:W4:Y:S04]  /*38f50*/  LDL.LU R19, [R1+0x608] ;  /* 0x0006080001137983 */ /* 0x000f280000300800 */
[----:B------:R1:W4:Y:S01]  /*38f60*/  @!P4 LDG.E.U8 R38, desc[UR42][R8.64] ;  /* 0x0000002a0826c981 */ /* 0x000322000c1e1100 */
[----:B------:R-:W-:Y:S01]  /*38f70*/  PRMT R35, RZ, 0x7610, R35 ;  /* 0x00007610ff237816 */ /* 0x000fe20000000023 */
[----:B-1----:R-:W-:-:S02]  /*38f80*/  @!P4 IMAD.MOV.U32 R8, RZ, RZ, R14 ;  /* 0x000000ffff08c224 */ /* 0x002fc400078e000e */
[----:B------:R-:W-:-:S05]  /*38f90*/  @!P4 IMAD.MOV.U32 R9, RZ, RZ, R37 ;  /* 0x000000ffff09c224 */ /* 0x000fca00078e0025 */
[----:B------:R1:W4:Y:S01]  /*38fa0*/  @!P4 LDG.E.U8 R36, desc[UR42][R8.64] ;  /* 0x0000002a0824c981 */ /* 0x000322000c1e1100 */
[----:B------:R-:W-:Y:S01]  /*38fb0*/  PRMT R32, RZ, 0x7610, R32 ;  /* 0x00007610ff207816 */ /* 0x000fe20000000020 */
[----:B-1----:R-:W-:Y:S02]  /*38fc0*/  @!P4 IMAD.MOV.U32 R8, RZ, RZ, R18 ;  /* 0x000000ffff08c224 */ /* 0x002fe400078e0012 */
[----:B--2---:R-:W-:-:S04]  /*38fd0*/  IMAD.X R20, R6, 0x1, R20, P2 ;  /* 0x0000000106147824 */ /* 0x004fc800010e0614 */
[----:B------:R-:W-:-:S05]  /*38fe0*/  @!P4 IMAD.MOV.U32 R9, RZ, RZ, R20 ;  /* 0x000000ffff09c224 */ /* 0x000fca00078e0014 */
[----:B------:R1:W2:Y:S01]  /*38ff0*/  @!P4 LDG.E.U8 R35, desc[UR42][R8.64] ;  /* 0x0000002a0823c981 */ /* 0x0002a2000c1e1100 */
[----:B------:R-:W-:-:S05]  /*39000*/  IADD3 R11, P2, PT, R5, R11, RZ ;  /* 0x0000000b050b7210 */ /* 0x000fca0007f5e0ff */
[----:B------:R-:W-:Y:S02]  /*39010*/  IMAD.X R28, R6, 0x1, R28, P2 ;  /* 0x00000001061c7824 */ /* 0x000fe400010e061c */
[----:B-1----:R-:W-:Y:S02]  /*39020*/  @!P4 IMAD.MOV.U32 R8, RZ, RZ, R11 ;  /* 0x000000ffff08c224 */ /* 0x002fe400078e000b */
[----:B------:R-:W-:-:S05]  /*39030*/  @!P4 IMAD.MOV.U32 R9, RZ, RZ, R28 ;  /* 0x000000ffff09c224 */ /* 0x000fca00078e001c */
[----:B------:R1:W2:Y:S01]  /*39040*/  @!P4 LDG.E.U8 R32, desc[UR42][R8.64] ;  /* 0x0000002a0820c981 */ /* 0x0002a2000c1e1100 */
[----:B---3--:R-:W-:-:S03]  /*39050*/  IADD3 R17, P3, PT, R5, R17, RZ ;  /* 0x0000001105117210 */ /* 0x008fc60007f7e0ff */
[----:B------:R-:W-:Y:S01]  /*39060*/  STL [R1+0x5f0], R37 ;  /* 0x0005f02501007387 */ /* 0x000fe20000100800 */
[----:B------:R-:W-:-:S03]  /*39070*/  PRMT R2, RZ, 0x7610, R2 ;  /* 0x00007610ff027816 */ /* 0x000fc60000000002 */
[----:B------:R-:W-:Y:S01]  /*39080*/  STL [R1+0x78], R40 ;  /* 0x0000782801007387 */ /* 0x000fe20000100800 */
[----:B-1----:R-:W-:-:S03]  /*39090*/  @!P4 IMAD.MOV.U32 R8, RZ, RZ, R17 ;  /* 0x000000ffff08c224 */ /* 0x002fc600078e0011 */
[----:B0-----:R-:W3:Y:S01]  /*390a0*/  LDL.LU R14, [R1+0x620] ;  /* 0x00062000010e7983 */ /* 0x001ee20000300800 */
[----:B----4-:R-:W-:-:S03]  /*390b0*/  IADD3 R10, P2, PT, R5, R10, RZ ;  /* 0x0000000a050a7210 */ /* 0x010fc60007f5e0ff */
[----:B------:R0:W-:Y:S01]  /*390c0*/  STL [R1+0x5f8], R20 ;  /* 0x0005f81401007387 */ /* 0x0001e20000100800 */
[----:B------:R-:W-:-:S03]  /*390d0*/  IMAD.X R19, R6, 0x1, R19, P3 ;  /* 0x0000000106137824 */ /* 0x000fc600018e0613 */
[----:B0-----:R-:W4:Y:S01]  /*390e0*/  LDL.LU R20, [R1+0x62c] ;  /* 0x00062c0001147983 */ /* 0x001f220000300800 */
[----:B------:R-:W-:-:S03]  /*390f0*/  @!P4 IMAD.MOV.U32 R9, RZ, RZ, R19 ;  /* 0x000000ffff09c224 */ /* 0x000fc600078e0013 */
[----:B------:R-:W4:Y:S04]  /*39100*/  LDL.LU R18, [R1+0x634] ;  /* 0x0006340001127983 */ /* 0x000f280000300800 */
[----:B------:R-:W-:Y:S04]  /*39110*/  STL [R1+0x604], R11 ;  /* 0x0006040b01007387 */ /* 0x000fe80000100800 */
[----:B------:R-:W-:Y:S04]  /*39120*/  STL [R1+0x60c], R17 ;  /* 0x00060c1101007387 */ /* 0x000fe80000100800 */
[----:B------:R0:W4:Y:S04]  /*39130*/  @!P4 LDG.E.U8 R2, desc[UR42][R8.64] ;  /* 0x0000002a0802c981 */ /* 0x000128000c1e1100 */
[----:B------:R1:W-:Y:S04]  /*39140*/  STL [R1+0x600], R28 ;  /* 0x0006001c01007387 */ /* 0x0003e80000100800 */
[----:B------:R-:W-:Y:S04]  /*39150*/  STL [R1+0x624], R10 ;  /* 0x0006240a01007387 */ /* 0x000fe80000100800 */
[----:B-1----:R-:W4:Y:S04]  /*39160*/  LDL.LU R28, [R1+0x628] ;  /* 0x00062800011c7983 */ /* 0x002f280000300800 */
[----:B------:R-:W-:Y:S04]  /*39170*/  STL [R1+0x608], R19 ;  /* 0x0006081301007387 */ /* 0x000fe80000100800 */
[----:B------:R-:W4:Y:S04]  /*39180*/  LDL.LU R11, [R1+0x63c] ;  /* 0x00063c00010b7983 */ /* 0x000f280000300800 */
[----:B--2---:R1:W-:Y:S04]  /*39190*/  STL [R1+0x60], R32 ;  /* 0x0000602001007387 */ /* 0x0043e80000100800 */
[----:B-1----:R-:W2:Y:S01]  /*391a0*/  LDL.LU R32, [R1+0x630] ;  /* 0x0006300001207983 */ /* 0x002ea20000300800 */
[----:B---3--:R-:W-:-:S03]  /*391b0*/  IMAD.X R14, R6, 0x1, R14, P2 ;  /* 0x00000001060e7824 */ /* 0x008fc600010e060e */
[----:B------:R-:W-:Y:S01]  /*391c0*/  STL [R1+0x6c], R38 ;  /* 0x00006c2601007387 */ /* 0x000fe20000100800 */
[----:B0-----:R-:W-:-:S03]  /*391d0*/  @!P4 IMAD.MOV.U32 R9, RZ, RZ, R14 ;  /* 0x000000ffff09c224 */ /* 0x001fc600078e000e */
[----:B------:R0:W-:Y:S01]  /*391e0*/  STL [R1+0x620], R14 ;  /* 0x0006200e01007387 */ /* 0x0001e20000100800 */
[----:B------:R-:W-:Y:S01]  /*391f0*/  PRMT R34, RZ, 0x7610, R34 ;  /* 0x00007610ff227816 */ /* 0x000fe20000000022 */
[----:B------:R-:W-:Y:S01]  /*39200*/  @!P4 IMAD.MOV.U32 R8, RZ, RZ, R10 ;  /* 0x000000ffff08c224 */ /* 0x000fe200078e000a */
[----:B------:R-:W-:-:S04]  /*39210*/  PRMT R33, RZ, 0x7610, R33 ;  /* 0x00007610ff217816 */ /* 0x000fc80000000021 */
[----:B------:R1:W3:Y:S01]  /*39220*/  @!P4 LDG.E.U8 R34, desc[UR42][R8.64] ;  /* 0x0000002a0822c981 */ /* 0x0002e2000c1e1100 */
[C---:B----4-:R-:W-:Y:S02]  /*39230*/  IADD3 R20, P2, PT, R5.reuse, R20, RZ ;  /* 0x0000001405147210 */ /* 0x050fe40007f5e0ff */
[----:B------:R-:W-:Y:S01]  /*39240*/  IADD3 R18, P3, PT, R5, R18, RZ ;  /* 0x0000001205127210 */ /* 0x000fe20007f7e0ff */
[----:B------:R-:W-:Y:S04]  /*39250*/  STL [R1+0xe88], R2 ;  /* 0x000e880201007387 */ /* 0x000fe80000100800 */
[----:B0-----:R-:W4:Y:S04]  /*39260*/  LDL.LU R14, [R1+0x638] ;  /* 0x00063800010e7983 */ /* 0x001f280000300800 */
[----:B------:R-:W-:Y:S04]  /*39270*/  STL [R1+0x68], R36 ;  /* 0x0000682401007387 */ /* 0x000fe80000100800 */
[----:B------:R-:W3:Y:S01]  /*39280*/  LDL.LU R17, [R1+0x644] ;  /* 0x0006440001117983 */ /* 0x000ee20000300800 */
[----:B------:R-:W-:-:S03]  /*39290*/  IMAD.X R28, R6, 0x1, R28, P2 ;  /* 0x00000001061c7824 */ /* 0x000fc600010e061c */
[----:B------:R-:W-:Y:S04]  /*392a0*/  STL [R1+0x62c], R20 ;  /* 0x00062c1401007387 */ /* 0x000fe80000100800 */
[----:B------:R-:W3:Y:S01]  /*392b0*/  LDL.LU R19, [R1+0x64c] ;  /* 0x00064c0001137983 */ /* 0x000ee20000300800 */
[----:B------:R-:W-:-:S03]  /*392c0*/  IADD3 R11, P2, PT, R5, R11, RZ ;  /* 0x0000000b050b7210 */ /* 0x000fc60007f5e0ff */
[----:B------:R-:W3:Y:S01]  /*392d0*/  LDL.LU R10, [R1+0x664] ;  /* 0x00066400010a7983 */ /* 0x000ee20000300800 */
[----:B-1----:R-:W-:-:S03]  /*392e0*/  @!P4 IMAD.MOV.U32 R9, RZ, RZ, R28 ;  /* 0x000000ffff09c224 */ /* 0x002fc600078e001c */
[----:B------:R-:W-:Y:S01]  /*392f0*/  STL [R1+0x64], R35 ;  /* 0x0000642301007387 */ /* 0x000fe20000100800 */
[----:B------:R-:W-:-:S03]  /*39300*/  @!P4 IMAD.MOV.U32 R8, RZ, RZ, R20 ;  /* 0x000000ffff08c224 */ /* 0x000fc600078e0014 */
[----:B------:R-:W-:Y:S04]  /*39310*/  STL [R1+0x634], R18 ;  /* 0x0006341201007387 */ /* 0x000fe80000100800 */
[----:B------:R0:W-:Y:S04]  /*39320*/  STL [R1+0x628], R28 ;  /* 0x0006281c01007387 */ /* 0x0001e80000100800 */
[----:B------:R-:W-:Y:S01]  /*39330*/  STL [R1+0x63c], R11 ;  /* 0x00063c0b01007387 */ /* 0x000fe20000100800 */
[----:B------:R-:W-:-:S03]  /*39340*/  PRMT R23, RZ, 0x7610, R23 ;  /* 0x00007610ff177816 */ /* 0x000fc60000000017 */
[----:B------:R1:W3:Y:S04]  /*39350*/  @!P4 LDG.E.U8 R33, desc[UR42][R8.64] ;  /* 0x0000002a0821c981 */ /* 0x0002e8000c1e1100 */
[----:B0-----:R-:W3:Y:S01]  /*39360*/  LDL.LU R28, [R1+0x640] ;  /* 0x00064000011c7983 */ /* 0x001ee20000300800 */
[----:B-1----:R-:W-:Y:S02]  /*39370*/  @!P4 IMAD.MOV.U32 R8, RZ, RZ, R18 ;  /* 0x000000ffff08c224 */ /* 0x002fe400078e0012 */
[----:B--2---:R-:W-:-:S04]  /*39380*/  IMAD.X R32, R6, 0x1, R32, P3 ;  /* 0x0000000106207824 */ /* 0x004fc800018e0620 */
[----:B------:R-:W-:Y:S01]  /*39390*/  @!P4 IMAD.MOV.U32 R9, RZ, RZ, R32 ;  /* 0x000000ffff09c224 */ /* 0x000fe200078e0020 */
[----:B------:R-:W-:Y:S04]  /*393a0*/  STL [R1+0x630], R32 ;  /* 0x0006302001007387 */ /* 0x000fe80000100800 */
[----:B------:R-:W2:Y:S04]  /*393b0*/  LDL.LU R20, [R1+0x648] ;  /* 0x0006480001147983 */ /* 0x000ea80000300800 */
[----:B------:R0:W2:Y:S04]  /*393c0*/  @!P4 LDG.E.U8 R23, desc[UR42][R8.64] ;  /* 0x0000002a0817c981 */ /* 0x0000a8000c1e1100 */
[----:B------:R-:W2:Y:S01]  /*393d0*/  LDL.LU R18, [R1+0x660] ;  /* 0x0006600001127983 */ /* 0x000ea20000300800 */
[----:B------:R-:W-:Y:S01]  /*393e0*/  PRMT R31, RZ, 0x7610, R31 ;  /* 0x00007610ff1f7816 */ /* 0x000fe2000000001f */
[----:B0-----:R-:W-:Y:S01]  /*393f0*/  @!P4 IMAD.MOV.U32 R8, RZ, RZ, R11 ;  /* 0x000000ffff08c224 */ /* 0x001fe200078e000b */
[----:B------:R-:W-:Y:S01]  /*39400*/  PRMT R30, RZ, 0x7610, R30 ;  /* 0x00007610ff1e7816 */ /* 0x000fe2000000001e */
[----:B----4-:R-:W-:-:S04]  /*39410*/  IMAD.X R14, R6, 0x1, R14, P2 ;  /* 0x00000001060e7824 */ /* 0x010fc800010e060e */
[----:B------:R-:W-:Y:S01]  /*39420*/  @!P4 IMAD.MOV.U32 R9, RZ, RZ, R14 ;  /* 0x000000ffff09c224 */ /* 0x000fe200078e000e */
[----:B---3--:R-:W-:-:S04]  /*39430*/  IADD3 R17, P2, PT, R5, R17, RZ ;  /* 0x0000001105117210 */ /* 0x008fc80007f5e0ff */
[----:B------:R0:W3:Y:S01]  /*39440*/  @!P4 LDG.E.U8 R31, desc[UR42][R8.64] ;  /* 0x0000002a081fc981 */ /* 0x0000e2000c1e1100 */
[----:B------:R-:W-:Y:S01]  /*39450*/  IADD3 R19, P3, PT, R5, R19, RZ ;  /* 0x0000001305137210 */ /* 0x000fe20007f7e0ff */
[----:B0-----:R-:W-:Y:S02]  /*39460*/  @!P4 IMAD.MOV.U32 R8, RZ, RZ, R17 ;  /* 0x000000ffff08c224 */ /* 0x001fe400078e0011 */
[----:B------:R0:W-:Y:S01]  /*39470*/  STL [R1+0x638], R14 ;  /* 0x0006380e01007387 */ /* 0x0001e20000100800 */
[----:B------:R-:W-:-:S03]  /*39480*/  PRMT R3, RZ, 0x7610, R3 ;  /* 0x00007610ff037816 */ /* 0x000fc60000000003 */
[----:B0-----:R-:W4:Y:S04]  /*39490*/  LDL.LU R14, [R1+0x668] ;  /* 0x00066800010e7983 */ /* 0x001f280000300800 */
[----:B------:R-:W3:Y:S01]  /*394a0*/  LDL.LU R11, [R1+0x66c] ;  /* 0x00066c00010b7983 */ /* 0x000ee20000300800 */
[----:B------:R-:W-:-:S04]  /*394b0*/  IMAD.X R28, R6, 0x1, R28, P2 ;  /* 0x00000001061c7824 */ /* 0x000fc800010e061c */
[----:B------:R-:W-:Y:S01]  /*394c0*/  @!P4 IMAD.MOV.U32 R9, RZ, RZ, R28 ;  /* 0x000000ffff09c224 */ /* 0x000fe200078e001c */
[----:B------:R-:W-:Y:S01]  /*394d0*/  STL [R1+0x644], R17 ;  /* 0x0006441101007387 */ /* 0x000fe20000100800 */
[----:B------:R-:W-:-:S03]  /*394e0*/  IADD3 R10, P2, PT, R5, R10, RZ ;  /* 0x0000000a050a7210 */ /* 0x000fc60007f5e0ff */
[----:B------:R0:W4:Y:S01]  /*394f0*/  @!P4 LDG.E.U8 R30, desc[UR42][R8.64] ;  /* 0x0000002a081ec981 */ /* 0x000122000c1e1100 */
[----:B------:R-:W-:Y:S01]  /*39500*/  PRMT R25, RZ, 0x7610, R25 ;  /* 0x00007610ff197816 */ /* 0x000fe20000000019 */
[----:B0-----:R-:W-:Y:S02]  /*39510*/  @!P4 IMAD.MOV.U32 R8, RZ, RZ, R19 ;  /* 0x000000ffff08c224 */ /* 0x001fe400078e0013 */
[----:B--2---:R-:W-:-:S04]  /*39520*/  IMAD.X R20, R6, 0x1, R20, P3 ;  /* 0x0000000106147824 */ /* 0x004fc800018e0614 */
[----:B------:R-:W-:Y:S01]  /*39530*/  @!P4 IMAD.MOV.U32 R9, RZ, RZ, R20 ;  /* 0x000000ffff09c224 */ /* 0x000fe200078e0014 */
[----:B------:R0:W-:Y:S01]  /*39540*/  STL [R1+0x50], R23 ;  /* 0x0000501701007387 */ /* 0x0001e20000100800 */
[----:B------:R-:W-:-:S03]  /*39550*/  IMAD.X R18, R6, 0x1, R18, P2 ;  /* 0x0000000106127824 */ /* 0x000fc600010e0612 */
[----:B------:R1:W2:Y:S04]  /*39560*/  @!P4 LDG.E.U8 R3, desc[UR42][R8.64] ;  /* 0x0000002a0803c981 */ /* 0x0002a8000c1e1100 */
[----:B0-----:R-:W2:Y:S04]  /*39570*/  LDL.LU R23, [R1+0x674] ;  /* 0x0006740001177983 */ /* 0x001ea80000300800 */
[----:B------:R-:W-:Y:S04]  /*39580*/  STL [R1+0x58], R34 ;  /* 0x0000582201007387 */ /* 0x000fe80000100800 */
[----:B------:R-:W-:Y:S04]  /*39590*/  STL [R1+0x64c], R19 ;  /* 0x00064c1301007387 */ /* 0x000fe80000100800 */
[----:B------:R0:W-:Y:S04]  /*395a0*/  STL [R1+0x640], R28 ;  /* 0x0006401c01007387 */ /* 0x0001e80000100800 */
[----:B------:R-:W-:Y:S01]  /*395b0*/  STL [R1+0x664], R10 ;  /* 0x0006640a01007387 */ /* 0x000fe20000100800 */
[----:B-1----:R-:W-:-:S02]  /*395c0*/  @!P4 IMAD.MOV.U32 R8, RZ, RZ, R10 ;  /* 0x000000ffff08c224 */ /* 0x002fc400078e000a */
[----:B------:R-:W-:Y:S01]  /*395d0*/  @!P4 IMAD.MOV.U32 R9, RZ, RZ, R18 ;  /* 0x000000ffff09c224 */ /* 0x000fe200078e0012 */
[----:B0-----:R-:W2:Y:S04]  /*395e0*/  LDL.LU R28, [R1+0x670] ;  /* 0x00067000011c7983 */ /* 0x001ea80000300800 */
[----:B------:R-:W-:Y:S04]  /*395f0*/  STL [R1+0x648], R20 ;  /* 0x0006481401007387 */ /* 0x000fe80000100800 */
[----:B------:R-:W2:Y:S04]  /*39600*/  LDL.LU R17, [R1+0x67c] ;  /* 0x00067c0001117983 */ /* 0x000ea80000300800 */
[----:B------:R0:W2:Y:S04]  /*39610*/  @!P4 LDG.E.U8 R25, desc[UR42][R8.64] ;  /* 0x0000002a0819c981 */ /* 0x0000a8000c1e1100 */
[----:B------:R-:W-:Y:S04]  /*39620*/  STL [R1+0x54], R33 ;  /* 0x0000542101007387 */ /* 0x000fe80000100800 */
[----:B------:R-:W2:Y:S01]  /*39630*/  LDL.LU R19, [R1+0x678] ;  /* 0x0006780001137983 */ /* 0x000ea20000300800 */
[----:B---3--:R-:W-:-:S03]  /*39640*/  IADD3 R11, P2, PT, R5, R11, RZ ;  /* 0x0000000b050b7210 */ /* 0x008fc60007f5e0ff */
[----:B------:R1:W-:Y:S01]  /*39650*/  STL [R1+0x660], R18 ;  /* 0x0006601201007387 */ /* 0x0003e20000100800 */
[----:B------:R-:W-:Y:S01]  /*39660*/  PRMT R29, RZ, 0x7610, R29 ;  /* 0x00007610ff1d7816 */ /* 0x000fe2000000001d */
[----:B----4-:R-:W-:Y:S02]  /*39670*/  IMAD.X R14, R6, 0x1, R14, P2 ;  /* 0x00000001060e7824 */ /* 0x010fe400010e060e */
[----:B0-----:R-:W-:Y:S02]  /*39680*/  @!P4 IMAD.MOV.U32 R8, RZ, RZ, R11 ;  /* 0x000000ffff08c224 */ /* 0x001fe400078e000b */
[----:B------:R-:W-:Y:S01]  /*39690*/  @!P4 IMAD.MOV.U32 R9, RZ, RZ, R14 ;  /* 0x000000ffff09c224 */ /* 0x000fe200078e000e */
[----:B------:R-:W-:-:S04]  /*396a0*/  PRMT R22, RZ, 0x7610, R22 ;  /* 0x00007610ff167816 */ /* 0x000fc80000000016 */
[----:B------:R0:W3:Y:S04]  /*396b0*/  @!P4 LDG.E.U8 R29, desc[UR42][R8.64] ;  /* 0x0000002a081dc981 */ /* 0x0000e8000c1e1100 */
[----:B--2---:R-:W-:Y:S04]  /*396c0*/  STL [R1+0xe8c], R3 ;  /* 0x000e8c0301007387 */ /* 0x004fe80000100800 */
[----:B-1----:R-:W2:Y:S01]  /*396d0*/  LDL.LU R18, [R1+0x680] ;  /* 0x0006800001127983 */ /* 0x002ea20000300800 */
[----:B------:R-:W-:-:S03]  /*396e0*/  IADD3 R23, P3, PT, R5, R23, RZ ;  /* 0x0000001705177210 */ /* 0x000fc60007f7e0ff */
[----:B------:R-:W4:Y:S04]  /*396f0*/  LDL.LU R10, [R1+0x684] ;  /* 0x00068400010a7983 */ /* 0x000f280000300800 */
[----:B------:R-:W-:Y:S04]  /*39700*/  STL [R1+0x66c], R11 ;  /* 0x00066c0b01007387 */ /* 0x000fe80000100800 */
[----:B------:R-:W3:Y:S04]  /*39710*/  LDL.LU R20, [R1+0x68c] ;  /* 0x00068c0001147983 */ /* 0x000ee80000300800 */
[----:B------:R-:W-:Y:S04]  /*39720*/  STL [R1+0x4c], R31 ;  /* 0x00004c1f01007387 */ /* 0x000fe80000100800 */
[----:B------:R-:W-:Y:S01]  /*39730*/  STL [R1+0x674], R23 ;  /* 0x0006741701007387 */ /* 0x000fe20000100800 */
[----:B------:R-:W-:-:S03]  /*39740*/  IMAD.X R28, R6, 0x1, R28, P3 ;  /* 0x00000001061c7824 */ /* 0x000fc600018e061c */
[----:B------:R-:W-:Y:S01]  /*39750*/  STL [R1+0x668], R14 ;  /* 0x0006680e01007387 */ /* 0x000fe20000100800 */
[----:B------:R-:W-:Y:S01]  /*39760*/  IADD3 R17, P2, PT, R5, R17, RZ ;  /* 0x0000001105117210 */ /* 0x000fe20007f5e0ff */
[----:B0-----:R-:W-:-:S04]  /*39770*/  @!P4 IMAD.MOV.U32 R8, RZ, RZ, R23 ;  /* 0x000000ffff08c224 */ /* 0x001fc800078e0017 */
[----:B------:R-:W-:Y:S01]  /*39780*/  STL [R1+0x67c], R17 ;  /* 0x00067c1101007387 */ /* 0x000fe20000100800 */
[----:B------:R-:W-:-:S03]  /*39790*/  @!P4 IMAD.MOV.U32 R9, RZ, RZ, R28 ;  /* 0x000000ffff09c224 */ /* 0x000fc600078e001c */
[----:B------:R0:W-:Y:S04]  /*397a0*/  STL [R1+0x40], R25 ;  /* 0x0000401901007387 */ /* 0x0001e80000100800 */
[----:B------:R1:W3:Y:S04]  /*397b0*/  @!P4 LDG.E.U8 R22, desc[UR42][R8.64] ;  /* 0x0000002a0816c981 */ /* 0x0002e8000c1e1100 */
[----:B0-----:R-:W3:Y:S04]  /*397c0*/  LDL.LU R25, [R1+0x688] ;  /* 0x0006880001197983 */ /* 0x001ee80000300800 */
[----:B------:R-:W-:Y:S04]  /*397d0*/  STL [R1+0x670], R28 ;  /* 0x0006701c01007387 */ /* 0x000fe80000100800 */
[----:B------:R-:W3:Y:S04]  /*397e0*/  LDL.LU R14, [R1+0x6a0] ;  /* 0x0006a000010e7983 */ /* 0x000ee80000300800 */
[----:B------:R-:W3:Y:S01]  /*397f0*/  LDL.LU R11, [R1+0x6a4] ;  /* 0x0006a400010b7983 */ /* 0x000ee20000300800 */
[----:B------:R-:W-:Y:S01]  /*39800*/  IMAD.X R19, R6, 0x1, R19, P2 ;  /* 0x0000000106137824 */ /* 0x000fe200010e0613 */
[----:B------:R-:W-:Y:S01]  /*39810*/  PRMT R27, RZ, 0x7610, R27 ;  /* 0x00007610ff1b7816 */ /* 0x000fe2000000001b */
[----:B-1----:R-:W-:-:S02]  /*39820*/  @!P4 IMAD.MOV.U32 R8, RZ, RZ, R17 ;  /* 0x000000ffff08c224 */ /* 0x002fc400078e0011 */
[----:B------:R-:W-:Y:S01]  /*39830*/  @!P4 IMAD.MOV.U32 R9, RZ, RZ, R19 ;  /* 0x000000ffff09c224 */ /* 0x000fe200078e0013 */
[----:B------:R-:W-:-:S04]  /*39840*/  PRMT R26, RZ, 0x7610, R26 ;  /* 0x00007610ff1a7816 */ /* 0x000fc8000000001a */
[----:B------:R0:W3:Y:S01]  /*39850*/  @!P4 LDG.E.U8 R27, desc[UR42][R8.64] ;  /* 0x0000002a081bc981 */ /* 0x0000e2000c1e1100 */
[----:B------:R-:W-:-:S03]  /*39860*/  PRMT R4, RZ, 0x7610, R4 ;  /* 0x00007610ff047816 */ /* 0x000fc60000000004 */
[----:B------:R-:W-:Y:S04]  /*39870*/  STL [R1+0x48], R30 ;  /* 0x0000481e01007387 */ /* 0x000fe80000100800 */
[----:B------:R-:W-:Y:S04]  /*39880*/  STL [R1+0x678], R19 ;  /* 0x0006781301007387 */ /* 0x000fe80000100800 */
[----:B------:R-:W3:Y:S01]  /*39890*/  LDL.LU R23, [R1+0x6a8] ;  /* 0x0006a80001177983 */ /* 0x000ee20000300800 */
[----:B------:R-:W-:Y:S02]  /*398a0*/  PRMT R15, RZ, 0x7610, R15 ;  /* 0x00007610ff0f7816 */ /* 0x000fe4000000000f */
[----:B----4-:R-:W-:-:S05]  /*398b0*/  IADD3 R10, P2, PT, R5, R10, RZ ;  /* 0x0000000a050a7210 */ /* 0x010fca0007f5e0ff */
[----:B--2---:R-:W-:Y:S01]  /*398c0*/  IMAD.X R18, R6, 0x1, R18, P2 ;  /* 0x0000000106127824 */ /* 0x004fe200010e0612 */
[----:B---3--:R-:W-:Y:S01]  /*398d0*/  IADD3 R20, P3, PT, R5, R20, RZ ;  /* 0x0000001405147210 */ /* 0x008fe20007f7e0ff */
[----:B0-----:R-:W-:Y:S02]  /*398e0*/  @!P4 IMAD.MOV.U32 R8, RZ, RZ, R10 ;  /* 0x000000ffff08c224 */ /* 0x001fe400078e000a */
[----:B------:R-:W-:-:S05]  /*398f0*/  @!P4 IMAD.MOV.U32 R9, RZ, RZ, R18 ;  /* 0x000000ffff09c224 */ /* 0x000fca00078e0012 */
[----:B------:R0:W2:Y:S02]  /*39900*/  @!P4 LDG.E.U8 R26, desc[UR42][R8.64] ;  /* 0x0000002a081ac981 */ /* 0x0000a4000c1e1100 */
[----:B0-----:R-:W-:Y:S02]  /*39910*/  @!P4 IMAD.MOV.U32 R8, RZ, RZ, R20 ;  /* 0x000000ffff08c224 */ /* 0x001fe400078e0014 */
[----:B------:R0:W-:Y:S01]  /*39920*/  STL [R1+0x38], R22 ;  /* 0x0000381601007387 */ /* 0x0001e20000100800 */
[----:B------:R-:W-:-:S04]  /*39930*/  IMAD.X R25, R6, 0x1, R25, P3 ;  /* 0x0000000106197824 */ /* 0x000fc800018e0619 */
[----:B------:R-:W-:Y:S01]  /*39940*/  @!P4 IMAD.MOV.U32 R9, RZ, RZ, R25 ;  /* 0x000000ffff09c224 */ /* 0x000fe200078e0019 */
[----:B0-----:R-:W3:Y:S04]  /*39950*/  LDL.LU R22, [R1+0x6ac] ;  /* 0x0006ac0001167983 */ /* 0x001ee80000300800 */
[----:B------:R-:W4:Y:S01]  /*39960*/  LDL.LU R19, [R1+0x6b0] ;  /* 0x0006b00001137983 */ /* 0x000f220000300800 */
[----:B------:R-:W-:-:S03]  /*39970*/  IADD3 R11, P2, PT, R5, R11, RZ ;  /* 0x0000000b050b7210 */ /* 0x000fc60007f5e0ff */
[----:B------:R-:W-:Y:S02]  /*39980*/  STL [R1+0x684], R10 ;  /* 0x0006840a01007387 */ /* 0x000fe40000100800 */
[----:B------:R-:W-:Y:S02]  /*39990*/  IMAD.X R14, R6, 0x1, R14, P2 ;  /* 0x00000001060e7824 */ /* 0x000fe400010e060e */
[----:B------:R-:W2:Y:S04]  /*399a0*/  LDL.LU R17, [R1+0x6b4] ;  /* 0x0006b40001117983 */ /* 0x000ea80000300800 */
[----:B------:R0:W4:Y:S04]  /*399b0*/  @!P4 LDG.E.U8 R4, desc[UR42][R8.64] ;  /* 0x0000002a0804c981 */ /* 0x000128000c1e1100 */
[----:B------:R-:W-:Y:S04]  /*399c0*/  STL [R1+0x68c], R20 ;  /* 0x00068c1401007387 */ /* 0x000fe80000100800 */
[----:B------:R1:W-:Y:S01]  /*399d0*/  STL [R1+0x680], R18 ;  /* 0x0006801201007387 */ /* 0x0003e20000100800 */
[----:B0-----:R-:W-:-:S02]  /*399e0*/  @!P4 IMAD.MOV.U32 R8, RZ, RZ, R11 ;  /* 0x000000ffff08c224 */ /* 0x001fc400078e000b */
[----:B------:R-:W-:Y:S01]  /*399f0*/  @!P4 IMAD.MOV.U32 R9, RZ, RZ, R14 ;  /* 0x000000ffff09c224 */ /* 0x000fe200078e000e */
[----:B------:R0:W-:Y:S04]  /*39a00*/  STL [R1+0x6a4], R11 ;  /* 0x0006a40b01007387 */ /* 0x0001e80000100800 */
[----:B------:R-:W4:Y:S04]  /*39a10*/  @!P4 LDG.E.U8 R15, desc[UR42][R8.64] ;  /* 0x0000002a080fc981 */ /* 0x000f28000c1e1100 */
[----:B-1----:R-:W4:Y:S04]  /*39a20*/  LDL.LU R18, [R1+0x6b8] ;  /* 0x0006b80001127983 */ /* 0x002f280000300800 */
[----:B------:R-:W-:Y:S04]  /*39a30*/  STL [R1+0x688], R25 ;  /* 0x0006881901007387 */ /* 0x000fe80000100800 */
[----:B------:R-:W4:Y:S04]  /*39a40*/  LDL.LU R10, [R1+0x6bc] ;  /* 0x0006bc00010a7983 */ /* 0x000f280000300800 */
[----:B------:R-:W-:Y:S04]  /*39a50*/  STL [R1+0x3c], R29 ;  /* 0x00003c1d01007387 */ /* 0x000fe80000100800 */
[----:B------:R1:W-:Y:S01]  /*39a60*/  STL [R1+0x6a0], R14 ;  /* 0x0006a00e01007387 */ /* 0x0003e20000100800 */
[----:B------:R-:W-:-:S02]  /*39a70*/  PRMT R24, RZ, 0x7610, R24 ;  /* 0x00007610ff187816 */ /* 0x000fc40000000018 */
[----:B------:R-:W-:Y:S02]  /*39a80*/  PRMT R21, RZ, 0x7610, R21 ;  /* 0x00007610ff157816 */ /* 0x000fe40000000015 */
[----:B---3--:R-:W-:-:S05]  /*39a90*/  IADD3 R22, P2, PT, R5, R22, RZ ;  /* 0x0000001605167210 */ /* 0x008fca0007f5e0ff */
[C---:B------:R-:W-:Y:S01]  /*39aa0*/  IMAD.X R23, R6.reuse, 0x1, R23, P2 ;  /* 0x0000000106177824 */ /* 0x040fe200010e0617 */
[----:B--2---:R-:W-:Y:S01]  /*39ab0*/  IADD3 R17, P3, PT, R5, R17, RZ ;  /* 0x0000001105117210 */ /* 0x004fe20007f7e0ff */
[----:B----4-:R-:W-:Y:S04]  /*39ac0*/  STL [R1+0xe90], R4 ;  /* 0x000e900401007387 */ /* 0x010fe80000100800 */
[----:B------:R-:W2:Y:S04]  /*39ad0*/  LDL.LU R20, [R1+0x6c0] ;  /* 0x0006c00001147983 */ /* 0x000ea80000300800 */
[----:B0-----:R-:W3:Y:S04]  /*39ae0*/  LDL.LU R11, [R1+0x6c4] ;  /* 0x0006c400010b7983 */ /* 0x001ee80000300800 */
[----:B------:R-:W-:Y:S01]  /*39af0*/  STL [R1+0x6ac], R22 ;  /* 0x0006ac1601007387 */ /* 0x000fe20000100800 */
[----:B------:R-:W-:-:S03]  /*39b00*/  IMAD.X R19, R6, 0x1, R19, P3 ;  /* 0x0000000106137824 */ /* 0x000fc600018e0613 */
[----:B-1----:R-:W4:Y:S04]  /*39b10*/  LDL.LU R14, [R1+0x6cc] ;  /* 0x0006cc00010e7983 */ /* 0x002f280000300800 */
[----:B------:R0:W-:Y:S01]  /*39b20*/  STL [R1+0x28], R15 ;  /* 0x0000280f01007387 */ /* 0x0001e20000100800 */
[----:B------:R-:W-:Y:S02]  /*39b30*/  @!P4 IMAD.MOV.U32 R9, RZ, RZ, R23 ;  /* 0x000000ffff09c224 */ /* 0x000fe400078e0017 */
[----:B------:R-:W-:-:S05]  /*39b40*/  @!P4 IMAD.MOV.U32 R8, RZ, RZ, R22 ;  /* 0x000000ffff08c224 */ /* 0x000fca00078e0016 */
[----:B------:R1:W4:Y:S01]  /*39b50*/  @!P4 LDG.E.U8 R24, desc[UR42][R8.64] ;  /* 0x0000002a0818c981 */ /* 0x000322000c1e1100 */
[----:B------:R-:W-:-:S03]  /*39b60*/  IADD3 R10, P2, PT, R5, R10, RZ ;  /* 0x0000000a050a7210 */ /* 0x000fc60007f5e0ff */
[----:B0-----:R-:W4:Y:S04]  /*39b70*/  LDL.LU R15, [R1+0x6c8] ;  /* 0x0006c800010f7983 */ /* 0x001f280000300800 */
[----:B------:R-:W-:Y:S04]  /*39b80*/  STL [R1+0x34], R27 ;  /* 0x0000341b01007387 */ /* 0x000fe80000100800 */
[----:B------:R-:W-:Y:S04]  /*39b90*/  STL [R1+0x6b4], R17 ;  /* 0x0006b41101007387 */ /* 0x000fe80000100800 */
[----:B------:R0:W-:Y:S04]  /*39ba0*/  STL [R1+0x6a8], R23 ;  /* 0x0006a81701007387 */ /* 0x0001e80000100800 */
[----:B------:R-:W-:Y:S04]  /*39bb0*/  STL [R1+0x6bc], R10 ;  /* 0x0006bc0a01007387 */ /* 0x000fe80000100800 */
[----:B0-----:R-:W4:Y:S04]  /*39bc0*/  LDL.LU R23, [R1+0x6e0] ;  /* 0x0006e00001177983 */ /* 0x001f280000300800 */
[----:B------:R0:W-:Y:S04]  /*39bd0*/  STL [R1+0x6b0], R19 ;  /* 0x0006b01301007387 */ /* 0x0001e80000100800 */
[----:B------:R-:W4:Y:S01]  /*39be0*/  LDL.LU R22, [R1+0x6e4] ;  /* 0x0006e40001167983 */ /* 0x000f220000300800 */
[----:B-1----:R-:W-:-:S02]  /*39bf0*/  @!P4 IMAD.MOV.U32 R8, RZ, RZ, R17 ;  /* 0x000000ffff08c224 */ /* 0x002fc400078e0011 */
[----:B------:R-:W-:-:S05]  /*39c00*/  @!P4 IMAD.MOV.U32 R9, RZ, RZ, R19 ;  /* 0x000000ffff09c224 */ /* 0x000fca00078e0013 */
[----:B------:R1:W4:Y:S01]  /*39c10*/  @!P4 LDG.E.U8 R21, desc[UR42][R8.64] ;  /* 0x0000002a0815c981 */ /* 0x000322000c1e1100 */
[----:B------:R-:W-:Y:S01]  /*39c20*/  IMAD.X R18, R6, 0x1, R18, P2 ;  /* 0x0000000106127824 */ /* 0x000fe200010e0612 */
[----:B------:R-:W-:Y:S02]  /*39c30*/  PRMT R13, RZ, 0x7610, R13 ;  /* 0x00007610ff0d7816 */ /* 0x000fe4000000000d */
[----:B------:R-:W-:Y:S01]  /*39c40*/  PRMT R3, RZ, 0x7610, R3 ;  /* 0x00007610ff037816 */ /* 0x000fe20000000003 */
[----:B-1----:R-:W-:Y:S02]  /*39c50*/  @!P4 IMAD.MOV.U32 R8, RZ, RZ, R10 ;  /* 0x000000ffff08c224 */ /* 0x002fe400078e000a */
[----:B------:R-:W-:-:S05]  /*39c60*/  @!P4 IMAD.MOV.U32 R9, RZ, RZ, R18 ;  /* 0x000000ffff09c224 */ /* 0x000fca00078e0012 */
[----:B------:R1:W4:Y:S01]  /*39c70*/  @!P4 LDG.E.U8 R13, desc[UR42][R8.64] ;  /* 0x0000002a080dc981 */ /* 0x000322000c1e1100 */
[----:B------:R-:W-:-:S03]  /*39c80*/  PRMT R0, RZ, 0x7610, R0 ;  /* 0x00007610ff007816 */ /* 0x000fc60000000000 */
[----:B------:R-:W-:Y:S01]  /*39c90*/  STL [R1+0x30], R26 ;  /* 0x0000301a01007387 */ /* 0x000fe20000100800 */
[----:B------:R-:W-:-:S03]  /*39ca0*/  PRMT R16, RZ, 0x7610, R16 ;  /* 0x00007610ff107816 */ /* 0x000fc60000000010 */
[----:B0-----:R-:W4:Y:S04]  /*39cb0*/  LDL.LU R19, [R1+0x6ec] ;  /* 0x0006ec0001137983 */ /* 0x001f280000300800 */
[----:B------:R-:W-:Y:S04]  /*39cc0*/  STL [R1+0x6b8], R18 ;  /* 0x0006b81201007387 */ /* 0x000fe80000100800 */
[----:B------:R-:W4:Y:S01]  /*39cd0*/  LDL.LU R17, [R1+0x6f4] ;  /* 0x0006f40001117983 */ /* 0x000f220000300800 */
[----:B---3--:R-:W-:-:S05]  /*39ce0*/  IADD3 R11, P2, PT, R5, R11, RZ ;  /* 0x0000000b050b7210 */ /* 0x008fca0007f5e0ff */
[----:B--2---:R-:W-:Y:S01]  /*39cf0*/  IMAD.X R20, R6, 0x1, R20, P2 ;  /* 0x0000000106147824 */ /* 0x004fe200010e0614 */
[----:B----4-:R-:W-:Y:S01]  /*39d00*/  IADD3 R14, P3, PT, R5, R14, RZ ;  /* 0x0000000e050e7210 */ /* 0x010fe20007f7e0ff */
[----:B-1----:R-:W-:Y:S02]  /*39d10*/  @!P4 IMAD.MOV.U32 R8, RZ, RZ, R11 ;  /* 0x000000ffff08c224 */ /* 0x002fe400078e000b */
[----:B------:R-:W-:-:S05]  /*39d20*/  @!P4 IMAD.MOV.U32 R9, RZ, RZ, R20 ;  /* 0x000000ffff09c224 */ /* 0x000fca00078e0014 */
[----:B------:R0:W2:Y:S01]  /*39d30*/  @!P4 LDG.E.U8 R3, desc[UR42][R8.64] ;  /* 0x0000002a0803c981 */ /* 0x0000a2000c1e1100 */
[----:B------:R-:W-:Y:S02]  /*39d40*/  IMAD.X R15, R6, 0x1, R15, P3 ;  /* 0x00000001060f7824 */ /* 0x000fe400018e060f */
[----:B0-----:R-:W-:Y:S02]  /*39d50*/  @!P4 IMAD.MOV.U32 R8, RZ, RZ, R14 ;  /* 0x000000ffff08c224 */ /* 0x001fe400078e000e */
[----:B------:R-:W-:-:S05]  /*39d60*/  @!P4 IMAD.MOV.U32 R9, RZ, RZ, R15 ;  /* 0x000000ffff09c224 */ /* 0x000fca00078e000f */
[----:B------:R0:W3:Y:S01]  /*39d70*/  @!P4 LDG.E.U8 R0, desc[UR42][R8.64] ;  /* 0x0000002a0800c981 */ /* 0x0000e2000c1e1100 */
[----:B------:R-:W-:-:S05]  /*39d80*/  IADD3 R22, P2, PT, R5, R22, RZ ;  /* 0x0000001605167210 */ /* 0x000fca0007f5e0ff */
[----:B------:R-:W-:Y:S02]  /*39d90*/  IMAD.X R23, R6, 0x1, R23, P2 ;  /* 0x0000000106177824 */ /* 0x000fe400010e0617 */
[----:B0-----:R-:W-:Y:S01]  /*39da0*/  @!P4 IMAD.MOV.U32 R8, RZ, RZ, R22 ;  /* 0x000000ffff08c224 */ /* 0x001fe200078e0016 */
[----:B------:R0:W-:Y:S01]  /*39db0*/  STL [R1+0x20], R21 ;  /* 0x0000201501007387 */ /* 0x0001e20000100800 */
[----:B------:R-:W-:-:S05]  /*39dc0*/  @!P4 IMAD.MOV.U32 R9, RZ, RZ, R23 ;  /* 0x000000ffff09c224 */ /* 0x000fca00078e0017 */
[----:B------:R1:W4:Y:S04]  /*39dd0*/  @!P4 LDG.E.U8 R16, desc[UR42][R8.64] ;  /* 0x0000002a0810c981 */ /* 0x000328000c1e1100 */
[----:B0-----:R-:W4:Y:S04]  /*39de0*/  LDL.LU R21, [R1+0x6e8] ;  /* 0x0006e80001157983 */ /* 0x001f280000300800 */
[----:B------:R-:W4:Y:S04]  /*39df0*/  LDL.LU R10, [R1+0x6fc] ;  /* 0x0006fc00010a7983 */ /* 0x000f280000300800 */
[----:B------:R-:W-:Y:S04]  /*39e00*/  STL [R1+0x6c4], R11 ;  /* 0x0006c40b01007387 */ /* 0x000fe80000100800 */
[----:B------:R-:W4:Y:S04]  /*39e10*/  LDL.LU R18, [R1+0x6f0] ;  /* 0x0006f00001127983 */ /* 0x000f280000300800 */
[----:B------:R0:W-:Y:S01]  /*39e20*/  STL [R1+0x1c], R13 ;  /* 0x00001c0d01007387 */ /* 0x0001e20000100800 */
[----:B------:R-:W-:-:S03]  /*39e30*/  IADD3 R19, P2, PT, R5, R19, RZ ;  /* 0x0000001305137210 */ /* 0x000fc60007f5e0ff */
[----:B0-----:R-:W4:Y:S04]  /*39e40*/  LDL.LU R13, [R1+0x6f8] ;  /* 0x0006f800010d7983 */ /* 0x001f280000300800 */
[----:B------:R-:W-:Y:S04]  /*39e50*/  STL [R1+0x6cc], R14 ;  /* 0x0006cc0e01007387 */ /* 0x000fe80000100800 */
[----:B------:R0:W-:Y:S04]  /*39e60*/  STL [R1+0x6c0], R20 ;  /* 0x0006c01401007387 */ /* 0x0001e80000100800 */
[----:B------:R-:W-:Y:S04]  /*39e70*/  STL [R1+0x6e4], R22 ;  /* 0x0006e41601007387 */ /* 0x000fe80000100800 */
[----:B------:R-:W4:Y:S04]  /*39e80*/  LDL.LU R11, [R1+0x704] ;  /* 0x00070400010b7983 */ /* 0x000f280000300800 */
[----:B------:R0:W-:Y:S01]  /*39e90*/  STL [R1+0x6c8], R15 ;  /* 0x0006c80f01007387 */ /* 0x0001e20000100800 */
[----:B------:R-:W-:Y:S01]  /*39ea0*/  IADD3 R17, P3, PT, R5, R17, RZ ;  /* 0x0000001105117210 */ /* 0x000fe20007f7e0ff */
[----:B-1----:R-:W-:Y:S01]  /*39eb0*/  @!P4 IMAD.MOV.U32 R8, RZ, RZ, R19 ;  /* 0x000000ffff08c224 */ /* 0x002fe200078e0013 */
[----:B------:R-:W-:Y:S01]  /*39ec0*/  PRMT R12, RZ, 0x7610, R12 ;  /* 0x00007610ff0c7816 */ /* 0x000fe2000000000c */
[----:B--2---:R1:W-:Y:S04]  /*39ed0*/  STL [R1+0xe94], R3 ;  /* 0x000e940301007387 */ /* 0x0043e80000100800 */
[----:B------:R-:W-:Y:S04]  /*39ee0*/  STL [R1+0x24], R24 ;  /* 0x0000241801007387 */ /* 0x000fe80000100800 */
[----:B0-----:R-:W2:Y:S04]  /*39ef0*/  LDL.LU R20, [R1+0x700] ;  /* 0x0007000001147983 */ /* 0x001ea80000300800 */
[----:B------:R-:W-:Y:S04]  /*39f00*/  STL [R1+0x6e0], R23 ;  /* 0x0006e01701007387 */ /* 0x000fe80000100800 */
[----:B------:R-:W2:Y:S04]  /*39f10*/  LDL.LU R15, [R1+0x70c] ;  /* 0x00070c00010f7983 */ /* 0x000ea80000300800 */
[----:B------:R-:W2:Y:S04]  /*39f20*/  LDL.LU R14, [R1+0x724] ;  /* 0x00072400010e7983 */ /* 0x000ea80000300800 */
[----:B---3--:R-:W-:Y:S01]  /*39f30*/  STL [R1+0xe98], R0 ;  /* 0x000e980001007387 */ /* 0x008fe20000100800 */
[----:B-1----:R-:W-:-:S03]  /*39f40*/  PRMT R3, RZ, 0x7610, R3 ;  /* 0x00007610ff037816 */ /* 0x002fc60000000003 */
[----:B----4-:R0:W-:Y:S01]  /*39f50*/  STL [R1+0x10], R16 ;  /* 0x0000101001007387 */ /* 0x0101e20000100800 */
[----:B------:R-:W-:-:S04]  /*39f60*/  IMAD.X R21, R6, 0x1, R21, P2 ;  /* 0x0000000106157824 */ /* 0x000fc800010e0615 */
[----:B------:R-:W-:Y:S01]  /*39f70*/  @!P4 IMAD.MOV.U32 R9, RZ, RZ, R21 ;  /* 0x000000ffff09c224 */ /* 0x000fe200078e0015 */
[----:B0-----:R-:W3:Y:S04]  /*39f80*/  LDL.LU R16, [R1+0x708] ;  /* 0x0007080001107983 */ /* 0x001ee80000300800 */
[----:B------:R0:W4:Y:S01]  /*39f90*/  @!P4 LDG.E.U8 R12, desc[UR42][R8.64] ;  /* 0x0000002a080cc981 */ /* 0x000122000c1e1100 */
[----:B------:R-:W-:Y:S02]  /*39fa0*/  IMAD.X R18, R6, 0x1, R18, P3 ;  /* 0x0000000106127824 */ /* 0x000fe400018e0612 */
[----:B0-----:R-:W-:Y:S02]  /*39fb0*/  @!P4 IMAD.MOV.U32 R8, RZ, RZ, R17 ;  /* 0x000000ffff08c224 */ /* 0x001fe400078e0011 */
[----:B------:R-:W-:-:S05]  /*39fc0*/  @!P4 IMAD.MOV.U32 R9, RZ, RZ, R18 ;  /* 0x000000ffff09c224 */ /* 0x000fca00078e0012 */
[----:B------:R0:W4:Y:S01]  /*39fd0*/  @!P4 LDG.E.U8 R3, desc[UR42][R8.64] ;  /* 0x0000002a0803c981 */ /* 0x000122000c1e1100 */
[----:B------:R-:W-:Y:S02]  /*39fe0*/  IADD3 R10, P2, PT, R5, R10, RZ ;  /* 0x0000000a050a7210 */ /* 0x000fe40007f5e0ff */
[----:B------:R-:W-:-:S03]  /*39ff0*/  PRMT R4, RZ, 0x7610, R4 ;  /* 0x00007610ff047816 */ /* 0x000fc60000000004 */
[----:B------:R-:W-:Y:S02]  /*3a000*/  IMAD.X R13, R6, 0x1, R13, P2 ;  /* 0x00000001060d7824 */ /* 0x000fe400010e060d */
[----:B0-----:R-:W-:Y:S02]  /*3a010*/  @!P4 IMAD.MOV.U32 R8, RZ, RZ, R10 ;  /* 0x000000ffff08c224 */ /* 0x001fe400078e000a */
[----:B------:R-:W-:Y:S01]  /*3a020*/  @!P4 IMAD.MOV.U32 R9, RZ, RZ, R13 ;  /* 0x000000ffff09c224 */ /* 0x000fe200078e000d */
[----:B------:R-:W-:-:S04]  /*3a030*/  IADD3 R11, P2, PT, R5, R11, RZ ;  /* 0x0000000b050b7210 */ /* 0x000fc80007f5e0ff */
[----:B------:R0:W4:Y:S01]  /*3a040*/  @!P4 LDG.E.U8 R4, desc[UR42][R8.64] ;  /* 0x0000002a0804c981 */ /* 0x000122000c1e1100 */
[----:B------:R-:W-:-:S03]  /*3a050*/  PRMT R2, RZ, 0x7610, R2 ;  /* 0x00007610ff027816 */ /* 0x000fc60000000002 */
[----:B------:R-:W-:Y:S01]  /*3a060*/  STL [R1+0x6ec], R19 ;  /* 0x0006ec1301007387 */ /* 0x000fe20000100800 */
[----:B------:R-:W-:-:S03]  /*3a070*/  PRMT R92, RZ, 0x7610, R92 ;  /* 0x00007610ff5c7816 */ /* 0x000fc6000000005c */
[----:B------:R-:W4:Y:S01]  /*3a080*/  LDL.LU R0, [R1+0x720] ;  /* 0x0007200001007983 */ /* 0x000f220000300800 */
[----:B0-----:R-:W-:-:S03]  /*3a090*/  @!P4 IMAD.MOV.U32 R8, RZ, RZ, R11 ;  /* 0x000000ffff08c224 */ /* 0x001fc600078e000b */
[----:B------:R-:W-:Y:S04]  /*3a0a0*/  STL [R1+0x6f4], R17 ;  /* 0x0006f41101007387 */ /* 0x000fe80000100800 */
[----:B------:R-:W-:Y:S04]  /*3a0b0*/  STL [R1+0x6e8], R21 ;  /* 0x0006e81501007387 */ /* 0x000fe80000100800 */
[----:B------:R-:W-:Y:S04]  /*3a0c0*/  STL [R1+0x6fc], R10 ;  /* 0x0006fc0a01007387 */ /* 0x000fe80000100800 */
[----:B------:R-:W-:Y:S01]  /*3a0d0*/  STL [R1+0x6f0], R18 ;  /* 0x0006f01201007387 */ /* 0x000fe20000100800 */
[----:B--2---:R-:W-:-:S04]  /*3a0e0*/  IMAD.X R20, R6, 0x1, R20, P2 ;  /* 0x0000000106147824 */ /* 0x004fc800010e0614 */
[----:B------:R-:W-:Y:S01]  /*3a0f0*/  @!P4 IMAD.MOV.U32 R9, RZ, RZ, R20 ;  /* 0x000000ffff09c224 */ /* 0x000fe200078e0014 */
[----:B------:R-:W-:-:S04]  /*3a100*/  IADD3 R15, P3, PT, R5, R15, RZ ;  /* 0x0000000f050f7210 */ /* 0x000fc80007f7e0ff */
[----:B------:R0:W2:Y:S02]  /*3a110*/  @!P4 LDG.E.U8 R2, desc[UR42][R8.64] ;  /* 0x0000002a0802c981 */ /* 0x0000a4000c1e1100 */
[----:B0-----:R-:W-:Y:S02]  /*3a120*/  @!P4 IMAD.MOV.U32 R8, RZ, RZ, R15 ;  /* 0x000000ffff08c224 */ /* 0x001fe400078e000f */
[----:B---3--:R-:W-:-:S04]  /*3a130*/  IMAD.X R16, R6, 0x1, R16, P3 ;  /* 0x0000000106107824 */ /* 0x008fc800018e0610 */
[----:B------:R-:W-:Y:S01]  /*3a140*/  @!P4 IMAD.MOV.U32 R9, RZ, RZ, R16 ;  /* 0x000000ffff09c224 */ /* 0x000fe200078e0010 */
[----:B----4-:R0:W-:Y:S04]  /*3a150*/  STL [R1+0xc], R12 ;  /* 0x00000c0c01007387 */ /* 0x0101e80000100800 */
[----:B------:R1:W3:Y:S04]  /*3a160*/  @!P4 LDG.E.U8 R92, desc[UR42][R8.64] ;  /* 0x0000002a085cc981 */ /* 0x0002e8000c1e1100 */
[----:B0-----:R-:W4:Y:S04]  /*3a170*/  LDL.LU R12, [R1+0x72c] ;  /* 0x00072c00010c7983 */ /* 0x001f280000300800 */
[----:B------:R-:W4:Y:S04]  /*3a180*/  LDL.LU R17, [R1+0x734] ;  /* 0x0007340001117983 */ /* 0x000f280000300800 */
[----:B------:R0:W-:Y:S04]  /*3a190*/  STL [R1+0x6f8], R13 ;  /* 0x0006f80d01007387 */ /* 0x0001e80000100800 */
[----:B------:R-:W-:Y:S04]  /*3a1a0*/  STL [R1+0xe9c], R3 ;  /* 0x000e9c0301007387 */ /* 0x000fe80000100800 */
[----:B------:R-:W4:Y:S04]  /*3a1b0*/  LDL.LU R19, [R1+0x728] ;  /* 0x0007280001137983 */ /* 0x000f280000300800 */
[----:B------:R-:W4:Y:S04]  /*3a1c0*/  LDL.LU R18, [R1+0x730] ;  /* 0x0007300001127983 */ /* 0x000f280000300800 */
[----:B------:R1:W-:Y:S04]  /*3a1d0*/  STL [R1+0x704], R11 ;  /* 0x0007040b01007387 */ /* 0x0003e80000100800 */
[----:B0-----:R-:W4:Y:S04]  /*3a1e0*/  LDL.LU R13, [R1+0x738] ;  /* 0x00073800010d7983 */ /* 0x001f280000300800 */
[----:B------:R-:W4:Y:S01]  /*3a1f0*/  LDL.LU R10, [R1+0x73c] ;  /* 0x00073c00010a7983 */ /* 0x000f220000300800 */
[----:B------:R-:W-:-:S03]  /*3a200*/  IADD3 R14, P2, PT, R5, R14, RZ ;  /* 0x0000000e050e7210 */ /* 0x000fc60007f5e0ff */
[----:B------:R-:W-:Y:S02]  /*3a210*/  STL [R1+0xea0], R4 ;  /* 0x000ea00401007387 */ /* 0x000fe40000100800 */
[----:B------:R-:W-:Y:S02]  /*3a220*/  IMAD.X R0, R6, 0x1, R0, P2 ;  /* 0x0000000106007824 */ /* 0x000fe400010e0600 */
[----:B------:R-:W-:Y:S04]  /*3a230*/  STL [R1+0x70c], R15 ;  /* 0x00070c0f01007387 */ /* 0x000fe80000100800 */
[----:B------:R-:W-:Y:S04]  /*3a240*/  STL [R1+0x700], R20 ;  /* 0x0007001401007387 */ /* 0x000fe80000100800 */
[----:B------:R-:W-:Y:S04]  /*3a250*/  STL [R1+0x724], R14 ;  /* 0x0007240e01007387 */ /* 0x000fe80000100800 */
[----:B-1----:R-:W4:Y:S01]  /*3a260*/  LDL.LU R11, [R1+0x744] ;  /* 0x00074400010b7983 */ /* 0x002f220000300800 */
[----:B------:R-:W-:-:S03]  /*3a270*/  PRMT R90, RZ, 0x7610, R90 ;  /* 0x00007610ff5a7816 */ /* 0x000fc6000000005a */
[----:B------:R0:W-:Y:S01]  /*3a280*/  STL [R1+0x708], R16 ;  /* 0x0007081001007387 */ /* 0x0001e20000100800 */
[----:B------:R-:W-:Y:S02]  /*3a290*/  @!P4 IMAD.MOV.U32 R8, RZ, RZ, R14 ;  /* 0x000000ffff08c224 */ /* 0x000fe400078e000e */
[----:B------:R-:W-:Y:S01]  /*3a2a0*/  @!P4 IMAD.MOV.U32 R9, RZ, RZ, R0 ;  /* 0x000000ffff09c224 */ /* 0x000fe200078e0000 */
[----:B------:R-:W-:-:S04]  /*3a2b0*/  PRMT R88, RZ, 0x7610, R88 ;  /* 0x00007610ff587816 */ /* 0x000fc80000000058 */
[----:B------:R1:W4:Y:S01]  /*3a2c0*/  @!P4 LDG.E.U8 R90, desc[UR42][R8.64] ;  /* 0x0000002a085ac981 */ /* 0x000322000c1e1100 */
[----:B------:R-:W-:Y:S02]  /*3a2d0*/  PRMT R86, RZ, 0x7610, R86 ;  /* 0x00007610ff567816 */ /* 0x000fe40000000056 */
[----:B------:R-:W-:Y:S01]  /*3a2e0*/  PRMT R84, RZ, 0x7610, R84 ;  /* 0x00007610ff547816 */ /* 0x000fe20000000054 */
[----:B--2---:R-:W-:Y:S04]  /*3a2f0*/  STL [R1+0xea4], R2 ;  /* 0x000ea40201007387 */ /* 0x004fe80000100800 */
[----:B------:R-:W2:Y:S04]  /*3a300*/  LDL.LU R3, [R1+0x74c] ;  /* 0x00074c0001037983 */ /* 0x000ea80000300800 */
[----:B------:R0:W-:Y:S04]  /*3a310*/  STL [R1+0x720], R0 ;  /* 0x0007200001007387 */ /* 0x0001e80000100800 */
[----:B---3--:R-:W-:Y:S04]  /*3a320*/  STL [R1+0xea8], R92 ;  /* 0x000ea85c01007387 */ /* 0x008fe80000100800 */
[----:B0-----:R-:W3:Y:S01]  /*3a330*/  LDL.LU R16, [R1+0x740] ;  /* 0x0007400001107983 */ /* 0x001ee20000300800 */
[----:B----4-:R-:W-:-:S03]  /*3a340*/  IADD3 R12, P2, PT, R5, R12, RZ ;  /* 0x0000000c050c7210 */ /* 0x010fc60007f5e0ff */
[----:B------:R-:W4:Y:S01]  /*3a350*/  LDL.LU R15, [R1+0x748] ;  /* 0x00074800010f7983 */ /* 0x000f220000300800 */
[----:B------:R-:W-:Y:S01]  /*3a360*/  IADD3 R17, P3, PT, R5, R17, RZ ;  /* 0x0000001105117210 */ /* 0x000fe20007f7e0ff */
[----:B-1----:R-:W-:Y:S02]  /*3a370*/  @!P4 IMAD.MOV.U32 R8, RZ, RZ, R12 ;  /* 0x000000ffff08c224 */ /* 0x002fe400078e000c */
[----:B------:R-:W-:-:S04]  /*3a380*/  IMAD.X R19, R6, 0x1, R19, P2 ;  /* 0x0000000106137824 */ /* 0x000fc800010e0613 */
[----:B------:R-:W-:Y:S02]  /*3a390*/  @!P4 IMAD.MOV.U32 R9, RZ, RZ, R19 ;  /* 0x000000ffff09c224 */ /* 0x000fe400078e0013 */
[----:B------:R-:W-:-:S03]  /*3a3a0*/  IMAD.X R18, R6, 0x1, R18, P3 ;  /* 0x0000000106127824 */ /* 0x000fc600018e0612 */
[----:B------:R0:W4:Y:S02]  /*3a3b0*/  @!P4 LDG.E.U8 R88, desc[UR42][R8.64] ;  /* 0x0000002a0858c981 */ /* 0x000124000c1e1100 */
[----:B0-----:R-:W-:Y:S02]  /*3a3c0*/  @!P4 IMAD.MOV.U32 R8, RZ, RZ, R17 ;  /* 0x000000ffff08c224 */ /* 0x001fe400078e0011 */
[----:B------:R-:W-:-:S05]  /*3a3d0*/  @!P4 IMAD.MOV.U32 R9, RZ, RZ, R18 ;  /* 0x000000ffff09c224 */ /* 0x000fca00078e0012 */
[----:B------:R0:W4:Y:S01]  /*3a3e0*/  @!P4 LDG.E.U8 R86, desc[UR42][R8.64] ;  /* 0x0000002a0856c981 */ /* 0x000122000c1e1100 */
[----:B------:R-:W-:-:S05]  /*3a3f0*/  IADD3 R10, P2, PT, R5, R10, RZ ;  /* 0x0000000a050a7210 */ /* 0x000fca0007f5e0ff */
[----:B------:R-:W-:Y:S01]  /*3a400*/  IMAD.X R13, R6, 0x1, R13, P2 ;  /* 0x00000001060d7824 */ /* 0x000fe200010e060d */
[----:B------:R1:W-:Y:S01]  /*3a410*/  STL [R1+0x72c], R12 ;  /* 0x00072c0c01007387 */ /* 0x0003e20000100800 */
[----:B0-----:R-:W-:-:S03]  /*3a420*/  @!P4 IMAD.MOV.U32 R8, RZ, RZ, R10 ;  /* 0x000000ffff08c224 */ /* 0x001fc600078e000a */
[----:B------:R-:W4:Y:S01]  /*3a430*/  LDL.LU R14, [R1+0x760] ;  /* 0x00076000010e7983 */ /* 0x000f220000300800 */
[----:B------:R-:W-:-:S03]  /*3a440*/  @!P4 IMAD.MOV.U32 R9, RZ, RZ, R13 ;  /* 0x000000ffff09c224 */ /* 0x000fc600078e000d */
[----:B------:R-:W4:Y:S04]  /*3a450*/  LDL.LU R0, [R1+0x764] ;  /* 0x0007640001007983 */ /* 0x000f280000300800 */
[----:B------:R0:W4:Y:S01]  /*3a460*/  @!P4 LDG.E.U8 R84, desc[UR42][R8.64] ;  /* 0x0000002a0854c981 */ /* 0x000122000c1e1100 */
[----:B------:R-:W-:Y:S02]  /*3a470*/  IADD3 R11, P2, PT, R5, R11, RZ ;  /* 0x0000000b050b7210 */ /* 0x000fe40007f5e0ff */
[----:B------:R-:W-:Y:S01]  /*3a480*/  PRMT R82, RZ, 0x7610, R82 ;  /* 0x00007610ff527816 */ /* 0x000fe20000000052 */
[----:B------:R-:W-:Y:S02]  /*3a490*/  STL [R1+0xeac], R90 ;  /* 0x000eac5a01007387 */ /* 0x000fe40000100800 */
[----:B0-----:R-:W-:-:S02]  /*3a4a0*/  @!P4 IMAD.MOV.U32 R8, RZ, RZ, R11 ;  /* 0x000000ffff08c224 */ /* 0x001fc400078e000b */
[----:B------:R0:W-:Y:S01]  /*3a4b0*/  STL [R1+0x734], R17 ;  /* 0x0007341101007387 */ /* 0x0001e20000100800 */
[----:B------:R-:W-:-:S03]  /*3a4c0*/  PRMT R80, RZ, 0x7610, R80 ;  /* 0x00007610ff507816 */ /* 0x000fc60000000050 */
[----:B------:R-:W-:Y:S04]  /*3a4d0*/  STL [R1+0x728], R19 ;  /* 0x0007281301007387 */ /* 0x000fe80000100800 */
[----:B------:R-:W-:Y:S04]  /*3a4e0*/  STL [R1+0x73c], R10 ;  /* 0x00073c0a01007387 */ /* 0x000fe80000100800 */
[----:B-1----:R-:W4:Y:S04]  /*3a4f0*/  LDL.LU R12, [R1+0x76c] ;  /* 0x00076c00010c7983 */ /* 0x002f280000300800 */
[----:B------:R-:W-:Y:S01]  /*3a500*/  STL [R1+0x730], R18 ;  /* 0x0007301201007387 */ /* 0x000fe20000100800 */
[----:B--2---:R-:W-:Y:S01]  /*3a510*/  IADD3 R3, P3, PT, R5, R3, RZ ;  /* 0x0000000305037210 */ /* 0x004fe20007f7e0ff */
[----:B---3--:R-:W-:-:S04]  /*3a520*/  IMAD.X R16, R6, 0x1, R16, P2 ;  /* 0x0000000106107824 */ /* 0x008fc800010e0610 */
[----:B------:R-:W-:Y:S02]  /*3a530*/  @!P4 IMAD.MOV.U32 R9, RZ, RZ, R16 ;  /* 0x000000ffff09c224 */ /* 0x000fe400078e0010 */
[----:B----4-:R-:W-:-:S03]  /*3a540*/  IMAD.X R15, R6, 0x1, R15, P3 ;  /* 0x00000001060f7824 */ /* 0x010fc600018e060f */
[----:B------:R1:W2:Y:S02]  /*3a550*/  @!P4 LDG.E.U8 R82, desc[UR42][R8.64] ;  /* 0x0000002a0852c981 */ /* 0x0002a4000c1e1100 */
[----:B-1----:R-:W-:Y:S02]  /*3a560*/  @!P4 IMAD.MOV.U32 R8, RZ, RZ, R3 ;  /* 0x000000ffff08c224 */ /* 0x002fe400078e0003 */
[----:B------:R-:W-:-:S05]  /*3a570*/  @!P4 IMAD.MOV.U32 R9, RZ, RZ, R15 ;  /* 0x000000ffff09c224 */ /* 0x000fca00078e000f */
[----:B------:R1:W3:Y:S04]  /*3a580*/  @!P4 LDG.E.U8 R80, desc[UR42][R8.64] ;  /* 0x0000002a0850c981 */ /* 0x0002e8000c1e1100 */
[----:B------:R-:W-:Y:S04]  /*3a590*/  STL [R1+0xeb0], R88 ;  /* 0x000eb05801007387 */ /* 0x000fe80000100800 */
[----:B------:R-:W4:Y:S04]  /*3a5a0*/  LDL.LU R2, [R1+0x774] ;  /* 0x0007740001027983 */ /* 0x000f280000300800 */
[----:B------:R0:W-:Y:S04]  /*3a5b0*/  STL [R1+0x738], R13 ;  /* 0x0007380d01007387 */ /* 0x0001e80000100800 */
[----:B------:R-:W-:Y:S04]  /*3a5c0*/  STL [R1+0xeb4], R86 ;  /* 0x000eb45601007387 */ /* 0x000fe80000100800 */
[----:B0-----:R-:W4:Y:S04]  /*3a5d0*/  LDL.LU R17, [R1+0x768] ;  /* 0x0007680001117983 */ /* 0x001f280000300800 */
[----:B------:R-:W4:Y:S04]  /*3a5e0*/  LDL.LU R4, [R1+0x770] ;  /* 0x0007700001047983 */ /* 0x000f280000300800 */
[----:B------:R0:W-:Y:S04]  /*3a5f0*/  STL [R1+0x744], R11 ;  /* 0x0007440b01007387 */ /* 0x0001e80000100800 */
[----:B------:R-:W4:Y:S04]  /*3a600*/  LDL.LU R13, [R1+0x778] ;  /* 0x00077800010d7983 */ /* 0x000f280000300800 */
[----:B------:R-:W4:Y:S01]  /*3a610*/  LDL.LU R10, [R1+0x77c] ;  /* 0x00077c00010a7983 */ /* 0x000f220000300800 */
[----:B------:R-:W-:-:S03]  /*3a620*/  IADD3 R0, P2, PT, R5, R0, RZ ;  /* 0x0000000005007210 */ /* 0x000fc60007f5e0ff */
[----:B------:R-:W-:Y:S04]  /*3a630*/  STL [R1+0xeb8], R84 ;  /* 0x000eb85401007387 */ /* 0x000fe80000100800 */
[----:B------:R-:W-:Y:S04]  /*3a640*/  STL [R1+0x74c], R3 ;  /* 0x00074c0301007387 */ /* 0x000fe80000100800 */
[----:B------:R-:W-:Y:S04]  /*3a650*/  STL [R1+0x740], R16 ;  /* 0x0007401001007387 */ /* 0x000fe80000100800 */
[----:B------:R-:W-:Y:S04]  /*3a660*/  STL [R1+0x764], R0 ;  /* 0x0007640001007387 */ /* 0x000fe80000100800 */
[----:B0-----:R-:W4:Y:S01]  /*3a670*/  LDL.LU R11, [R1+0x784] ;  /* 0x00078400010b7983 */ /* 0x001f220000300800 */
[----:B------:R-:W-:-:S03]  /*3a680*/  IMAD.X R14, R6, 0x1, R14, P2 ;  /* 0x00000001060e7824 */ /* 0x000fc600010e060e */
[----:B------:R0:W-:Y:S01]  /*3a690*/  STL [R1+0x748], R15 ;  /* 0x0007480f01007387 */ /* 0x0001e20000100800 */
[----:B------:R-:W-:Y:S01]  /*3a6a0*/  IADD3 R12, P2, PT, R5, R12, RZ ;  /* 0x0000000c050c7210 */ /* 0x000fe20007f5e0ff */
[----:B-1----:R-:W-:Y:S01]  /*3a6b0*/  @!P4 IMAD.MOV.U32 R8, RZ, RZ, R0 ;  /* 0x000000ffff08c224 */ /* 0x002fe200078e0000 */
[----:B------:R-:W-:Y:S01]  /*3a6c0*/  PRMT R78, RZ, 0x7610, R78 ;  /* 0x00007610ff4e7816 */ /* 0x000fe2000000004e */
[----:B------:R-:W-:Y:S01]  /*3a6d0*/  @!P4 IMAD.MOV.U32 R9, RZ, RZ, R14 ;  /* 0x000000ffff09c224 */ /* 0x000fe200078e000e */
[----:B------:R-:W-:-:S04]  /*3a6e0*/  PRMT R76, RZ, 0x7610, R76 ;  /* 0x00007610ff4c7816 */ /* 0x000fc8000000004c */
[----:B------:R1:W4:Y:S01]  /*3a6f0*/  @!P4 LDG.E.U8 R78, desc[UR42][R8.64] ;  /* 0x0000002a084ec981 */ /* 0x000322000c1e1100 */
[----:B------:R-:W-:Y:S01]  /*3a700*/  PRMT R74, RZ, 0x7610, R74 ;  /* 0x00007610ff4a7816 */ /* 0x000fe2000000004a */
[----:B-1----:R-:W-:Y:S02]  /*3a710*/  @!P4 IMAD.MOV.U32 R8, RZ, RZ, R12 ;  /* 0x000000ffff08c224 */ /* 0x002fe400078e000c */
[----:B--2---:R-:W-:Y:S04]  /*3a720*/  STL [R1+0xebc], R82 ;  /* 0x000ebc5201007387 */ /* 0x004fe80000100800 */
[----:B------:R-:W2:Y:S04]  /*3a730*/  LDL.LU R18, [R1+0x780] ;  /* 0x0007800001127983 */ /* 0x000ea80000300800 */
[----:B------:R1:W-:Y:S04]  /*3a740*/  STL [R1+0x760], R14 ;  /* 0x0007600e01007387 */ /* 0x0003e80000100800 */
[----:B0-----:R-:W2:Y:S04]  /*3a750*/  LDL.LU R15, [R1+0x78c] ;  /* 0x00078c00010f7983 */ /* 0x001ea80000300800 */
[----:B------:R-:W2:Y:S04]  /*3a760*/  LDL.LU R3, [R1+0x7a4] ;  /* 0x0007a40001037983 */ /* 0x000ea80000300800 */
[----:B---3--:R-:W-:Y:S04]  /*3a770*/  STL [R1+0xec0], R80 ;  /* 0x000ec05001007387 */ /* 0x008fe80000100800 */
[----:B------:R-:W3:Y:S01]  /*3a780*/  LDL.LU R16, [R1+0x788] ;  /* 0x0007880001107983 */ /* 0x000ee20000300800 */
[----:B----4-:R-:W-:-:S03]  /*3a790*/  IADD3 R2, P3, PT, R5, R2, RZ ;  /* 0x0000000205027210 */ /* 0x010fc60007f7e0ff */
[----:B-1----:R-:W4:Y:S04]  /*3a7a0*/  LDL.LU R14, [R1+0x7a0] ;  /* 0x0007a000010e7983 */ /* 0x002f280000300800 */
[----:B------:R0:W-:Y:S04]  /*3a7b0*/  STL [R1+0x76c], R12 ;  /* 0x00076c0c01007387 */ /* 0x0001e80000100800 */
[----:B------:R-:W4:Y:S01]  /*3a7c0*/  LDL.LU R0, [R1+0x7ac] ;  /* 0x0007ac0001007983 */ /* 0x000f220000300800 */
[----:B------:R-:W-:-:S04]  /*3a7d0*/  IMAD.X R17, R6, 0x1, R17, P2 ;  /* 0x0000000106117824 */ /* 0x000fc800010e0611 */
[----:B------:R-:W-:Y:S02]  /*3a7e0*/  @!P4 IMAD.MOV.U32 R9, RZ, RZ, R17 ;  /* 0x000000ffff09c224 */ /* 0x000fe400078e0011 */
[----:B------:R-:W-:Y:S01]  /*3a7f0*/  IMAD.X R4, R6, 0x1, R4, P3 ;  /* 0x0000000106047824 */ /* 0x000fe200018e0604 */
[----:B------:R1:W-:Y:S04]  /*3a800*/  STL [R1+0x774], R2 ;  /* 0x0007740201007387 */ /* 0x0003e80000100800 */
[----:B------:R-:W-:Y:S04]  /*3a810*/  STL [R1+0x768], R17 ;  /* 0x0007681101007387 */ /* 0x000fe80000100800 */
[----:B------:R0:W4:Y:S01]  /*3a820*/  @!P4 LDG.E.U8 R76, desc[UR42][R8.64] ;  /* 0x0000002a084cc981 */ /* 0x000122000c1e1100 */
[----:B------:R-:W-:-:S05]  /*3a830*/  IADD3 R10, P2, PT, R5, R10, RZ ;  /* 0x0000000a050a7210 */ /* 0x000fca0007f5e0ff */
[----:B------:R-:W-:Y:S01]  /*3a840*/  IMAD.X R13, R6, 0x1, R13, P2 ;  /* 0x00000001060d7824 */ /* 0x000fe200010e060d */
[----:B------:R-:W-:Y:S01]  /*3a850*/  STL [R1+0x77c], R10 ;  /* 0x00077c0a01007387 */ /* 0x000fe20000100800 */
[----:B0-----:R-:W-:-:S03]  /*3a860*/  @!P4 IMAD.MOV.U32 R8, RZ, RZ, R2 ;  /* 0x000000ffff08c224 */ /* 0x001fc600078e0002 */
[----:B------:R-:W4:Y:S01]  /*3a870*/  LDL.LU R12, [R1+0x7b4] ;  /* 0x0007b400010c7983 */ /* 0x000f220000300800 */
[----:B------:R-:W-:-:S03]  /*3a880*/  @!P4 IMAD.MOV.U32 R9, RZ, RZ, R4 ;  /* 0x000000ffff09c224 */ /* 0x000fc600078e0004 */
[----:B------:R0:W-:Y:S04]  /*3a890*/  STL [R1+0x770], R4 ;  /* 0x0007700401007387 */ /* 0x0001e80000100800 */
[----:B-1----:R-:W4:Y:S04]  /*3a8a0*/  LDL.LU R2, [R1+0x7a8] ;  /* 0x0007a80001027983 */ /* 0x002f280000300800 */
[----:B------:R1:W-:Y:S04]  /*3a8b0*/  STL [R1+0x778], R13 ;  /* 0x0007780d01007387 */ /* 0x0003e80000100800 */
[----:B0-----:R-:W4:Y:S04]  /*3a8c0*/  LDL.LU R4, [R1+0x7bc] ;  /* 0x0007bc0001047983 */ /* 0x001f280000300800 */
[----:B------:R0:W4:Y:S02]  /*3a8d0*/  @!P4 LDG.E.U8 R74, desc[UR42][R8.64] ;  /* 0x0000002a084ac981 */ /* 0x000124000c1e1100 */
[----:B0-----:R-:W-:-:S02]  /*3a8e0*/  @!P4 IMAD.MOV.U32 R9, RZ, RZ, R13 ;  /* 0x000000ffff09c224 */ /* 0x001fc400078e000d */
[----:B-1----:R-:W4:Y:S01]  /*3a8f0*/  LDL.LU R13, [R1+0x7b0] ;  /* 0x0007b000010d7983 */ /* 0x002f220000300800 */
[----:B------:R-:W-:-:S03]  /*3a900*/  @!P4 IMAD.MOV.U32 R8, RZ, RZ, R10 ;  /* 0x000000ffff08c224 */ /* 0x000fc600078e000a */
[----:B------:R-:W4:Y:S01]  /*3a910*/  LDL.LU R10, [R1+0x7b8] ;  /* 0x0007b800010a7983 */ /* 0x000f220000300800 */
[----:B------:R-:W-:-:S05]  /*3a920*/  IADD3 R11, P2, PT, R5, R11, RZ ;  /* 0x0000000b050b7210 */ /* 0x000fca0007f5e0ff */
[----:B------:R0:W-:Y:S04]  /*3a930*/  STL [R1+0x784], R11 ;  /* 0x0007840b01007387 */ /* 0x0001e80000100800 */
[----:B------:R-:W4:Y:S01]  /*3a940*/  LDL.LU R17, [R1+0x7c4] ;  /* 0x0007c40001117983 */ /* 0x000f220000300800 */
[----:B------:R-:W-:Y:S02]  /*3a950*/  PRMT R72, RZ, 0x7610, R72 ;  /* 0x00007610ff487816 */ /* 0x000fe40000000048 */
[----:B------:R-:W-:-:S04]  /*3a960*/  PRMT R70, RZ, 0x7610, R70 ;  /* 0x00007610ff467816 */ /* 0x000fc80000000046 */
[----:B------:R1:W4:Y:S01]  /*3a970*/  @!P4 LDG.E.U8 R72, desc[UR42][R8.64] ;  /* 0x0000002a0848c981 */ /* 0x000322000c1e1100 */
[----:B------:R-:W-:Y:S01]  /*3a980*/  PRMT R68, RZ, 0x7610, R68 ;  /* 0x00007610ff447816 */ /* 0x000fe20000000044 */
[----:B-1----:R-:W-:Y:S01]  /*3a990*/  @!P4 IMAD.MOV.U32 R8, RZ, RZ, R11 ;  /* 0x000000ffff08c224 */ /* 0x002fe200078e000b */
[----:B------:R-:W-:Y:S02]  /*3a9a0*/  PRMT R66, RZ, 0x7610, R66 ;  /* 0x00007610ff427816 */ /* 0x000fe40000000042 */
[----:B------:R-:W-:Y:S02]  /*3a9b0*/  PRMT R64, RZ, 0x7610, R64 ;  /* 0x00007610ff407816 */ /* 0x000fe40000000040 */
[----:B------:R-:W-:Y:S01]  /*3a9c0*/  PRMT R62, RZ, 0x7610, R62 ;  /* 0x00007610ff3e7816 */ /* 0x000fe2000000003e */
[----:B--2---:R-:W-:-:S04]  /*3a9d0*/  IMAD.X R18, R6, 0x1, R18, P2 ;  /* 0x0000000106127824 */ /* 0x004fc800010e0612 */
[----:B------:R-:W-:Y:S01]  /*3a9e0*/  @!P4 IMAD.MOV.U32 R9, RZ, RZ, R18 ;  /* 0x000000ffff09c224 */ /* 0x000fe200078e0012 */
[----:B------:R-:W-:-:S04]  /*3a9f0*/  IADD3 R15, P3, PT, R5, R15, RZ ;  /* 0x0000000f050f7210 */ /* 0x000fc80007f7e0ff */
[----:B------:R1:W2:Y:S01]  /*3aa00*/  @!P4 LDG.E.U8 R70, desc[UR42][R8.64] ;  /* 0x0000002a0846c981 */ /* 0x0002a2000c1e1100 */
[----:B------:R-:W-:-:S03]  /*3aa10*/  IADD3 R3, P2, PT, R5, R3, RZ ;  /* 0x0000000305037210 */ /* 0x000fc60007f5e0ff */
[----:B------:R-:W-:Y:S04]  /*3aa20*/  STL [R1+0x78c], R15 ;  /* 0x00078c0f01007387 */ /* 0x000fe80000100800 */
[----:B------:R4:W-:Y:S01]  /*3aa30*/  STL [R1+0x780], R18 ;  /* 0x0007801201007387 */ /* 0x0009e20000100800 */
[----:B---3--:R-:W-:-:S03]  /*3aa40*/  IMAD.X R16, R6, 0x1, R16, P3 ;  /* 0x0000000106107824 */ /* 0x008fc600018e0610 */
[----:B------:R-:W-:Y:S01]  /*3aa50*/  STL [R1+0x7a4], R3 ;  /* 0x0007a40301007387 */ /* 0x000fe20000100800 */
[----:B-1----:R-:W-:Y:S02]  /*3aa60*/  @!P4 IMAD.MOV.U32 R8, RZ, RZ, R15 ;  /* 0x000000ffff08c224 */ /* 0x002fe400078e000f */
[----:B----4-:R-:W-:Y:S01]  /*3aa70*/  IMAD.X R14, R6, 0x1, R14, P2 ;  /* 0x00000001060e7824 */ /* 0x010fe200010e060e */
[----:B0-----:R-:W3:Y:S01]  /*3aa80*/  LDL.LU R11, [R1+0x7cc] ;  /* 0x0007cc00010b7983 */ /* 0x001ee20000300800 */
[----:B------:R-:W-:-:S03]  /*3aa90*/  @!P4 IMAD.MOV.U32 R9, RZ, RZ, R16 ;  /* 0x000000ffff09c224 */ /* 0x000fc600078e0010 */
[----:B------:R-:W-:Y:S04]  /*3aaa0*/  STL [R1+0x788], R16 ;  /* 0x0007881001007387 */ /* 0x000fe80000100800 */
[----:B------:R-:W4:Y:S01]  /*3aab0*/  LDL.LU R18, [R1+0x7c0] ;  /* 0x0007c00001127983 */ /* 0x000f220000300800 */
[----:B------:R-:W-:-:S03]  /*3aac0*/  IADD3 R0, P2, PT, R5, R0, RZ ;  /* 0x0000000005007210 */ /* 0x000fc60007f5e0ff */
[----:B------:R0:W-:Y:S04]  /*3aad0*/  STL [R1+0x7a0], R14 ;  /* 0x0007a00e01007387 */ /* 0x0001e80000100800 */
[----:B------:R1:W2:Y:S04]  /*3aae0*/  @!P4 LDG.E.U8 R68, desc[UR42][R8.64] ;  /* 0x0000002a0844c981 */ /* 0x0002a8000c1e1100 */
[----:B------:R-:W2:Y:S01]  /*3aaf0*/  LDL.LU R15, [R1+0x7e4] ;  /* 0x0007e400010f7983 */ /* 0x000ea20000300800 */
[----:B-1----:R-:W-:Y:S02]  /*3ab00*/  @!P4 IMAD.MOV.U32 R8, RZ, RZ, R3 ;  /* 0x000000ffff08c224 */ /* 0x002fe400078e0003 */
[----:B------:R-:W-:-:S02]  /*3ab10*/  @!P4 IMAD.MOV.U32 R9, RZ, RZ, R14 ;  /* 0x000000ffff09c224 */ /* 0x000fc400078e000e */
[----:B0-----:R-:W2:Y:S04]  /*3ab20*/  LDL.LU R14, [R1+0x7c8] ;  /* 0x0007c800010e7983 */ /* 0x001ea80000300800 */
[----:B------:R-:W2:Y:S01]  /*3ab30*/  LDL.LU R16, [R1+0x7e0] ;  /* 0x0007e00001107983 */ /* 0x000ea20000300800 */
[----:B------:R-:W-:-:S03]  /*3ab40*/  IADD3 R12, P3, PT, R5, R12, RZ ;  /* 0x0000000c050c7210 */ /* 0x000fc60007f7e0ff */
[----:B------:R-:W-:Y:S04]  /*3ab50*/  STL [R1+0x7ac], R0 ;  /* 0x0007ac0001007387 */ /* 0x000fe80000100800 */
[----:B------:R0:W2:Y:S01]  /*3ab60*/  @!P4 LDG.E.U8 R66, desc[UR42][R8.64] ;  /* 0x0000002a0842c981 */ /* 0x0000a2000c1e1100 */
[----:B------:R-:W-:-:S03]  /*3ab70*/  IMAD.X R2, R6, 0x1, R2, P2 ;  /* 0x0000000106027824 */ /* 0x000fc600010e0602 */
[----:B------:R-:W2:Y:S01]  /*3ab80*/  LDL.LU R3, [R1+0x7ec] ;  /* 0x0007ec0001037983 */ /* 0x000ea20000300800 */
[----:B------:R-:W-:Y:S01]  /*3ab90*/  IADD3 R4, P2, PT, R5, R4, RZ ;  /* 0x0000000405047210 */ /* 0x000fe20007f5e0ff */
[----:B0-----:R-:W-:Y:S02]  /*3aba0*/  @!P4 IMAD.MOV.U32 R8, RZ, RZ, R0 ;  /* 0x000000ffff08c224 */ /* 0x001fe400078e0000 */
[----:B------:R-:W-:Y:S01]  /*3abb0*/  STL [R1+0x7b4], R12 ;  /* 0x0007b40c01007387 */ /* 0x000fe20000100800 */
[----:B------:R-:W-:-:S03]  /*3abc0*/  @!P4 IMAD.MOV.U32 R9, RZ, RZ, R2 ;  /* 0x000000ffff09c224 */ /* 0x000fc600078e0002 */
[----:B------:R0:W-:Y:S04]  /*3abd0*/  STL [R1+0x7a8], R2 ;  /* 0x0007a80201007387 */ /* 0x0001e80000100800 */
[----:B------:R-:W-:Y:S04]  /*3abe0*/  STL [R1+0x7bc], R4 ;  /* 0x0007bc0401007387 */ /* 0x000fe80000100800 */
[----:B------:R1:W2:Y:S01]  /*3abf0*/  @!P4 LDG.E.U8 R64, desc[UR42][R8.64] ;  /* 0x0000002a0840c981 */ /* 0x0002a2000c1e1100 */
[----:B------:R-:W-:-:S03]  /*3ac00*/  IMAD.X R13, R6, 0x1, R13, P3 ;  /* 0x00000001060d7824 */ /* 0x000fc600018e060d */
[----:B0-----:R-:W2:Y:S01]  /*3ac10*/  LDL.LU R2, [R1+0x7f4] ;  /* 0x0007f40001027983 */ /* 0x001ea20000300800 */
[----:B------:R-:W-:-:S03]  /*3ac20*/  IMAD.X R10, R6, 0x1, R10, P2 ;  /* 0x00000001060a7824 */ /* 0x000fc600010e060a */
[----:B------:R0:W-:Y:S01]  /*3ac30*/  STL [R1+0x7b0], R13 ;  /* 0x0007b00d01007387 */ /* 0x0001e20000100800 */
[----:B-1----:R-:W-:-:S03]  /*3ac40*/  @!P4 IMAD.MOV.U32 R8, RZ, RZ, R12 ;  /* 0x000000ffff08c224 */ /* 0x002fc600078e000c */
[----:B------:R-:W2:Y:S01]  /*3ac50*/  LDL.LU R0, [R1+0x7fc] ;  /* 0x0007fc0001007983 */ /* 0x000ea20000300800 */
[----:B------:R-:W-:-:S03]  /*3ac60*/  @!P4 IMAD.MOV.U32 R9, RZ, RZ, R13 ;  /* 0x000000ffff09c224 */ /* 0x000fc600078e000d */
[----:B------:R-:W2:Y:S04]  /*3ac70*/  LDL.LU R12, [R1+0x7e8] ;  /* 0x0007e800010c7983 */ /* 0x000ea80000300800 */
[----:B------:R1:W-:Y:S04]  /*3ac80*/  STL [R1+0x7b8], R10 ;  /* 0x0007b80a01007387 */ /* 0x0003e80000100800 */
[----:B0-----:R-:W2:Y:S04]  /*3ac90*/  LDL.LU R13, [R1+0x7f0] ;  /* 0x0007f000010d7983 */ /* 0x001ea80000300800 */
[----:B------:R0:W2:Y:S01]  /*3aca0*/  @!P4 LDG.E.U8 R62, desc[UR42][R8.64] ;  /* 0x0000002a083ec981 */ /* 0x0000a2000c1e1100 */
[----:B------:R-:W-:Y:S01]  /*3acb0*/  IADD3 R17, P2, PT, R5, R17, RZ ;  /* 0x0000001105117210 */ /* 0x000fe20007f5e0ff */
[----:B0-----:R-:W-:-:S02]  /*3acc0*/  @!P4 IMAD.MOV.U32 R8, RZ, RZ, R4 ;  /* 0x000000ffff08c224 */ /* 0x001fc400078e0004 */
[----:B------:R-:W2:Y:S01]  /*3acd0*/  LDL.LU R4, [R1+0x7f8] ;  /* 0x0007f80001047983 */ /* 0x000ea20000300800 */
[----:B------:R-:W-:-:S03]  /*3ace0*/  @!P4 IMAD.MOV.U32 R9, RZ, RZ, R10 ;  /* 0x000000ffff09c224 */ /* 0x000fc600078e000a */
[----:B------:R-:W-:Y:S04]  /*3acf0*/  STL [R1+0x7c4], R17 ;  /* 0x0007c41101007387 */ /* 0x000fe80000100800 */
[----:B-1----:R-:W2:Y:S01]  /*3ad00*/  LDL.LU R10, [R1+0x804] ;  /* 0x00080400010a7983 */ /* 0x002ea20000300800 */
[----:B------:R-:W-:Y:S02]  /*3ad10*/  PRMT R60, RZ, 0x7610, R60 ;  /* 0x00007610ff3c7816 */ /* 0x000fe4000000003c */
[----:B------:R-:W-:-:S04]  /*3ad20*/  PRMT R58, RZ, 0x7610, R58 ;  /* 0x00007610ff3a7816 */ /* 0x000fc8000000003a */
[----:B------:R0:W2:Y:S01]  /*3ad30*/  @!P4 LDG.E.U8 R60, desc[UR42][R8.64] ;  /* 0x0000002a083cc981 */ /* 0x0000a2000c1e1100 */
[----:B------:R-:W-:Y:S01]  /*3ad40*/  PRMT R56, RZ, 0x7610, R56 ;  /* 0x00007610ff387816 */ /* 0x000fe20000000038 */
[----:B0-----:R-:W-:Y:S01]  /*3ad50*/  @!P4 IMAD.MOV.U32 R8, RZ, RZ, R17 ;  /* 0x000000ffff08c224 */ /* 0x001fe200078e0011 */
[----:B------:R-:W-:Y:S02]  /*3ad60*/  PRMT R54, RZ, 0x7610, R54 ;  /* 0x00007610ff367816 */ /* 0x000fe40000000036 */
[----:B------:R-:W-:Y:S02]  /*3ad70*/  PRMT R52, RZ, 0x7610, R52 ;  /* 0x00007610ff347816 */ /* 0x000fe40000000034 */
[----:B------:R-:W-:Y:S02]  /*3ad80*/  PRMT R50, RZ, 0x7610, R50 ;  /* 0x00007610ff327816 */ /* 0x000fe40000000032 */
[----:B---3--:R-:W-:Y:S01]  /*3ad90*/  IADD3 R11, P3, PT, R5, R11, RZ ;  /* 0x0000000b050b7210 */ /* 0x008fe20007f7e0ff */
[----:B----4-:R-:W-:-:S04]  /*3ada0*/  IMAD.X R18, R6, 0x1, R18, P2 ;  /* 0x0000000106127824 */ /* 0x010fc800010e0612 */
[----:B------:R-:W-:Y:S01]  /*3adb0*/  @!P4 IMAD.MOV.U32 R9, RZ, RZ, R18 ;  /* 0x000000ffff09c224 */ /* 0x000fe200078e0012 */
[----:B------:R0:W-:Y:S04]  /*3adc0*/  STL [R1+0x7cc], R11 ;  /* 0x0007cc0b01007387 */ /* 0x0001e80000100800 */
[----:B------:R1:W3:Y:S01]  /*3add0*/  @!P4 LDG.E.U8 R58, desc[UR42][R8.64] ;  /* 0x0000002a083ac981 */ /* 0x0002e2000c1e1100 */
[----:B--2---:R-:W-:-:S03]  /*3ade0*/  IADD3 R15, P2, PT, R5, R15, RZ ;  /* 0x0000000f050f7210 */ /* 0x004fc60007f5e0ff */
[----:B------:R-:W-:Y:S01]  /*3adf0*/  STL [R1+0x7c0], R18 ;  /* 0x0007c01201007387 */ /* 0x000fe20000100800 */
[C---:B------:R-:W-:Y:S02]  /*3ae00*/  IMAD.X R14, R6.reuse, 0x1, R14, P3 ;  /* 0x00000001060e7824 */ /* 0x040fe400018e060e */
[----:B-1----:R-:W-:Y:S02]  /*3ae10*/  @!P4 IMAD.MOV.U32 R8, RZ, RZ, R11 ;  /* 0x000000ffff08c224 */ /* 0x002fe400078e000b */
[----:B------:R-:W-:Y:S02]  /*3ae20*/  IMAD.X R16, R6, 0x1, R16, P2 ;  /* 0x0000000106107824 */ /* 0x000fe400010e0610 */
[----:B------:R-:W-:Y:S01]  /*3ae30*/  @!P4 IMAD.MOV.U32 R9, RZ, RZ, R14 ;  /* 0x000000ffff09c224 */ /* 0x000fe200078e000e */
[----:B------:R-:W-:Y:S04]  /*3ae40*/  STL [R1+0x7e4], R15 ;  /* 0x0007e40f01007387 */ /* 0x000fe80000100800 */
[----:B------:R1:W-:Y:S04]  /*3ae50*/  STL [R1+0x7c8], R14 ;  /* 0x0007c80e01007387 */ /* 0x0003e80000100800 */
[----:B0-----:R-:W2:Y:S01]  /*3ae60*/  LDL.LU R11, [R1+0x800] ;  /* 0x00080000010b7983 */ /* 0x001ea20000300800 */
[----:B------:R-:W-:-:S03]  /*3ae70*/  IADD3 R3, P2, PT, R5, R3, RZ ;  /* 0x0000000305037210 */ /* 0x000fc60007f5e0ff */
[----:B------:R-:W-:Y:S04]  /*3ae80*/  STL [R1+0x7e0], R16 ;  /* 0x0007e01001007387 */ /* 0x000fe80000100800 */
[----:B------:R0:W4:Y:S04]  /*3ae90*/  @!P4 LDG.E.U8 R56, desc[UR42][R8.64] ;  /* 0x0000002a0838c981 */ /* 0x000128000c1e1100 */
[----:B------:R-:W3:Y:S04]  /*3aea0*/  LDL.LU R17, [R1+0x80c] ;  /* 0x00080c0001117983 */ /* 0x000ee80000300800 */
[----:B-1----:R-:W4:Y:S01]  /*3aeb0*/  LDL.LU R14, [R1+0x824] ;  /* 0x00082400010e7983 */ /* 0x002f220000300800 */
[----:B0-----:R-:W-:-:S02]  /*3aec0*/  @!P4 IMAD.MOV.U32 R8, RZ, RZ, R15 ;  /* 0x000000ffff08c224 */ /* 0x001fc400078e000f */
[----:B------:R-:W-:Y:S01]  /*3aed0*/  @!P4 IMAD.MOV.U32 R9, RZ, RZ, R16 ;  /* 0x000000ffff09c224 */ /* 0x000fe200078e0010 */
[----:B------:R-:W4:Y:S01]  /*3aee0*/  LDL.LU R18, [R1+0x808] ;  /* 0x0008080001127983 */ /* 0x000f220000300800 */
[----:B------:R-:W-:-:S03]  /*3aef0*/  IADD3 R2, P3, PT, R5, R2, RZ ;  /* 0x0000000205027210 */ /* 0x000fc60007f7e0ff */
[----:B------:R0:W4:Y:S04]  /*3af00*/  @!P4 LDG.E.U8 R54, desc[UR42][R8.64] ;  /* 0x0000002a0836c981 */ /* 0x000128000c1e1100 */
[----:B------:R-:W4:Y:S01]  /*3af10*/  LDL.LU R15, [R1+0x820] ;  /* 0x00082000010f7983 */ /* 0x000f220000300800 */
[----:B------:R-:W-:Y:S01]  /*3af20*/  IMAD.X R12, R6, 0x1, R12, P2 ;  /* 0x00000001060c7824 */ /* 0x000fe200010e060c */
[----:B------:R-:W-:Y:S01]  /*3af30*/  IADD3 R0, P2, PT, R5, R0, RZ ;  /* 0x0000000005007210 */ /* 0x000fe20007f5e0ff */
[----:B0-----:R-:W-:Y:S01]  /*3af40*/  @!P4 IMAD.MOV.U32 R8, RZ, RZ, R3 ;  /* 0x000000ffff08c224 */ /* 0x001fe200078e0003 */
[----:B------:R-:W-:Y:S01]  /*3af50*/  STL [R1+0x7ec], R3 ;  /* 0x0007ec0301007387 */ /* 0x000fe20000100800 */
[----:B------:R-:W-:-:S03]  /*3af60*/  @!P4 IMAD.MOV.U32 R9, RZ, RZ, R12 ;  /* 0x000000ffff09c224 */ /* 0x000fc600078e000c */
[----:B------:R-:W-:Y:S01]  /*3af70*/  STL [R1+0x7f4], R2 ;  /* 0x0007f40201007387 */ /* 0x000fe20000100800 */
[----:B------:R-:W-:-:S03]  /*3af80*/  IMAD.X R13, R6, 0x1, R13, P3 ;  /* 0x00000001060d7824 */ /* 0x000fc600018e060d */
[----:B------:R0:W-:Y:S04]  /*3af90*/  STL [R1+0x7e8], R12 ;  /* 0x0007e80c01007387 */ /* 0x0001e80000100800 */
[----:B------:R-:W-:Y:S04]  /*3afa0*/  STL [R1+0x7fc], R0 ;  /* 0x0007fc0001007387 */ /* 0x000fe80000100800 */
[----:B------:R1:W4:Y:S04]  /*3afb0*/  @!P4 LDG.E.U8 R52, desc[UR42][R8.64] ;  /* 0x0000002a0834c981 */ /* 0x000328000c1e1100 */
[----:B0-----:R-:W4:Y:S01]  /*3afc0*/  LDL.LU R12, [R1+0x82c] ;  /* 0x00082c00010c7983 */ /* 0x001f220000300800 */
[----:B------:R-:W-:-:S03]  /*3afd0*/  IMAD.X R4, R6, 0x1, R4, P2 ;  /* 0x0000000106047824 */ /* 0x000fc600010e0604 */
[----:B------:R0:W-:Y:S01]  /*3afe0*/  STL [R1+0x7f0], R13 ;  /* 0x0007f00d01007387 */ /* 0x0001e20000100800 */
[----:B-1----:R-:W-:Y:S02]  /*3aff0*/  @!P4 IMAD.MOV.U32 R8, RZ, RZ, R2 ;  /* 0x000000ffff08c224 */ /* 0x002fe400078e0002 */
[----:B------:R-:W-:Y:S01]  /*3b000*/  @!P4 IMAD.MOV.U32 R9, RZ, RZ, R13 ;  /* 0x000000ffff09c224 */ /* 0x000fe200078e000d */
[----:B------:R-:W4:Y:S04]  /*3b010*/  LDL.LU R3, [R1+0x834] ;  /* 0x0008340001037983 */ /* 0x000f280000300800 */
[----:B------:R1:W4:Y:S04]  /*3b020*/  @!P4 LDG.E.U8 R50, desc[UR42][R8.64] ;  /* 0x0000002a0832c981 */ /* 0x000328000c1e1100 */
[----:B0-----:R-:W4:Y:S04]  /*3b030*/  LDL.LU R13, [R1+0x828] ;  /* 0x00082800010d7983 */ /* 0x001f280000300800 */
[----:B------:R0:W-:Y:S01]  /*3b040*/  STL [R1+0x7f8], R4 ;  /* 0x0007f80401007387 */ /* 0x0001e20000100800 */
[----:B-1----:R-:W-:-:S03]  /*3b050*/  @!P4 IMAD.MOV.U32 R9, RZ, RZ, R4 ;  /* 0x000000ffff09c224 */ /* 0x002fc600078e0004 */
[----:B------:R-:W4:Y:S01]  /*3b060*/  LDL.LU R2, [R1+0x83c] ;  /* 0x00083c0001027983 */ /* 0x000f220000300800 */
[----:B------:R-:W-:-:S03]  /*3b070*/  IADD3 R10, P2, PT, R5, R10, RZ ;  /* 0x0000000a050a7210 */ /* 0x000fc60007f5e0ff */
[----:B0-----:R-:W4:Y:S04]  /*3b080*/  LDL.LU R4, [R1+0x830] ;  /* 0x0008300001047983 */ /* 0x001f280000300800 */
[----:B------:R-:W4:Y:S04]  /*3b090*/  LDL.LU R20, [R1+0x838] ;  /* 0x0008380001147983 */ /* 0x000f280000300800 */
[----:B------:R0:W-:Y:S04]  /*3b0a0*/  STL [R1+0x804], R10 ;  /* 0x0008040a01007387 */ /* 0x0001e80000100800 */
[----:B------:R-:W4:Y:S01]  /*3b0b0*/  LDL.LU R16, [R1+0x844] ;  /* 0x0008440001107983 */ /* 0x000f220000300800 */
[----:B------:R-:W-:Y:S01]  /*3b0c0*/  PRMT R7, RZ, 0x7610, R7 ;  /* 0x00007610ff077816 */ /* 0x000fe20000000007 */
[----:B------:R-:W-:Y:S01]  /*3b0d0*/  @!P4 IMAD.MOV.U32 R8, RZ, RZ, R0 ;  /* 0x000000ffff08c224 */ /* 0x000fe200078e0000 */
[----:B------:R-:W-:Y:S01]  /*3b0e0*/  PRMT R48, RZ, 0x7610, R48 ;  /* 0x00007610ff307816 */ /* 0x000fe20000000030 */
[----:B------:R-:W4:Y:S05]  /*3b0f0*/  LDL.LU R0, [R1+0x84c] ;  /* 0x00084c0001007983 */ /* 0x000f2a0000300800 */
[----:B------:R1:W4:Y:S02]  /*3b100*/  @!P4 LDG.E.U8 R48, desc[UR42][R8.64] ;  /* 0x0000002a0830c981 */ /* 0x000324000c1e1100 */
[----:B-1----:R-:W-:-:S02]  /*3b110*/  PRMT R8, RZ, 0x7610, R8 ;  /* 0x00007610ff087816 */ /* 0x002fc40000000008 */
[----:B------:R-:W-:Y:S01]  /*3b120*/  PRMT R9, RZ, 0x7610, R9 ;  /* 0x00007610ff097816 */ /* 0x000fe20000000009 */
[----:B--2---:R-:W-:-:S05]  /*3b130*/  IMAD.X R11, R6, 0x1, R11, P2 ;  /* 0x00000001060b7824 */ /* 0x004fca00010e060b */
[----:B------:R0:W2:Y:S01]  /*3b140*/  @!P4 LDG.E.U8 R7, desc[UR42][R10.64] ;  /* 0x0000002a0a07c981 */ /* 0x0000a2000c1e1100 */
[C---:B---3--:R-:W-:Y:S02]  /*3b150*/  IADD3 R17, P3, PT, R5.reuse, R17, RZ ;  /* 0x0000001105117210 */ /* 0x048fe40007f7e0ff */
[----:B----4-:R-:W-:-:S03]  /*3b160*/  IADD3 R14, P2, PT, R5, R14, RZ ;  /* 0x0000000e050e7210 */ /* 0x010fc60007f5e0ff */
[----:B------:R-:W-:Y:S01]  /*3b170*/  STL [R1+0x80c], R17 ;  /* 0x00080c1101007387 */ /* 0x000fe20000100800 */
[----:B------:R-:W-:-:S03]  /*3b180*/  IMAD.X R18, R6, 0x1, R18, P3 ;  /* 0x0000000106127824 */ /* 0x000fc600018e0612 */
[----:B------:R1:W-:Y:S01]  /*3b190*/  STL [R1+0x800], R11 ;  /* 0x0008000b01007387 */ /* 0x0003e20000100800 */
[----:B0-----:R-:W-:-:S03]  /*3b1a0*/  @!P4 IMAD.MOV.U32 R10, RZ, RZ, R17 ;  /* 0x000000ffff0ac224 */ /* 0x001fc600078e0011 */
[----:B------:R-:W-:Y:S01]  /*3b1b0*/  STL [R1+0x824], R14 ;  /* 0x0008240e01007387 */ /* 0x000fe20000100800 */
[----:B------:R-:W-:-:S03]  /*3b1c0*/  IMAD.X R15, R6, 0x1, R15, P2 ;  /* 0x00000001060f7824 */ /* 0x000fc600010e060f */
[----:B------:R0:W-:Y:S01]  /*3b1d0*/  STL [R1+0x808], R18 ;  /* 0x0008081201007387 */ /* 0x0001e20000100800 */
[----:B-1----:R-:W-:-:S03]  /*3b1e0*/  @!P4 IMAD.MOV.U32 R11, RZ, RZ, R18 ;  /* 0x000000ffff0bc224 */ /* 0x002fc600078e0012 */
[----:B------:R-:W3:Y:S04]  /*3b1f0*/  LDL.LU R17, [R1+0x840] ;  /* 0x0008400001117983 */ /* 0x000ee80000300800 */
[----:B------:R1:W-:Y:S04]  /*3b200*/  STL [R1+0x820], R15 ;  /* 0x0008200f01007387 */ /* 0x0003e80000100800 */
[----:B------:R-:W4:Y:S04]  /*3b210*/  LDL.LU R24, [R1+0x848] ;  /* 0x0008480001187983 */ /* 0x000f280000300800 */
[----:B------:R-:W2:Y:S04]  /*3b220*/  LDL.LU R21, [R1+0x864] ;  /* 0x0008640001157983 */ /* 0x000ea80000300800 */
[----:B------:R-:W2:Y:S04]  /*3b230*/  LDL.LU R22, [R1+0x860] ;  /* 0x0008600001167983 */ /* 0x000ea80000300800 */
[----:B0-----:R-:W2:Y:S04]  /*3b240*/  LDL.LU R18, [R1+0x86c] ;  /* 0x00086c0001127983 */ /* 0x001ea80000300800 */
[----:B------:R0:W2:Y:S01]  /*3b250*/  @!P4 LDG.E.U8 R8, desc[UR42][R10.64] ;  /* 0x0000002a0a08c981 */ /* 0x0000a2000c1e1100 */
[----:B------:R-:W-:-:S02]  /*3b260*/  IADD3 R12, P2, PT, R5, R12, RZ ;  /* 0x0000000c050c7210 */ /* 0x000fc40007f5e0ff */
[----:B------:R-:W-:-:S03]  /*3b270*/  IADD3 R3, P3, PT, R5, R3, RZ ;  /* 0x0000000305037210 */ /* 0x000fc60007f7e0ff */
[----:B------:R-:W-:Y:S01]  /*3b280*/  STL [R1+0x82c], R12 ;  /* 0x00082c0c01007387 */ /* 0x000fe20000100800 */
[----:B0-----:R-:W-:Y:S02]  /*3b290*/  @!P4 IMAD.MOV.U32 R10, RZ, RZ, R14 ;  /* 0x000000ffff0ac224 */ /* 0x001fe400078e000e */
[----:B------:R-:W-:Y:S02]  /*3b2a0*/  @!P4 IMAD.MOV.U32 R11, RZ, RZ, R15 ;  /* 0x000000ffff0bc224 */ /* 0x000fe400078e000f */
[----:B------:R-:W-:Y:S01]  /*3b2b0*/  IMAD.X R13, R6, 0x1, R13, P2 ;  /* 0x00000001060d7824 */ /* 0x000fe200010e060d */
[----:B------:R-:W-:Y:S01]  /*3b2c0*/  STL [R1+0x834], R3 ;  /* 0x0008340301007387 */ /* 0x000fe20000100800 */
[----:B------:R-:W-:-:S03]  /*3b2d0*/  @!P4 IMAD.MOV.U32 R14, RZ, RZ, R3 ;  /* 0x000000ffff0ec224 */ /* 0x000fc600078e0003 */
[----:B------:R0:W2:Y:S01]  /*3b2e0*/  @!P4 LDG.E.U8 R9, desc[UR42][R10.64] ;  /* 0x0000002a0a09c981 */ /* 0x0000a2000c1e1100 */
[----:B------:R-:W-:-:S03]  /*3b2f0*/  IADD3 R2, P2, PT, R5, R2, RZ ;  /* 0x0000000205027210 */ /* 0x000fc60007f5e0ff */
[----:B------:R-:W-:Y:S01]  /*3b300*/  STL [R1+0x828], R13 ;  /* 0x0008280d01007387 */ /* 0x000fe20000100800 */
[----:B------:R-:W-:-:S03]  /*3b310*/  IMAD.X R4, R6, 0x1, R4, P3 ;  /* 0x0000000106047824 */ /* 0x000fc600018e0604 */
[----:B------:R-:W-:Y:S01]  /*3b320*/  STL [R1+0x83c], R2 ;  /* 0x00083c0201007387 */ /* 0x000fe20000100800 */
[----:B0-----:R-:W-:Y:S01]  /*3b330*/  PRMT R11, RZ, 0x7610, R11 ;  /* 0x00007610ff0b7816 */ /* 0x001fe2000000000b */
[----:B-1----:R-:W-:Y:S02]  /*3b340*/  @!P4 IMAD.MOV.U32 R15, RZ, RZ, R4 ;  /* 0x000000ffff0fc224 */ /* 0x002fe400078e0004 */
[----:B------:R-:W2:Y:S04]  /*3b350*/  LDL.LU R19, [R1+0x868] ;  /* 0x0008680001137983 */ /* 0x000ea80000300800 */
[----:B------:R0:W-:Y:S01]  /*3b360*/  STL [R1+0x830], R4 ;  /* 0x0008300401007387 */ /* 0x0001e20000100800 */
[----:B------:R-:W-:Y:S01]  /*3b370*/  IMAD.X R20, R6, 0x1, R20, P2 ;  /* 0x0000000106147824 */ /* 0x000fe200010e0614 */
[----:B------:R-:W-:-:S02]  /*3b380*/  IADD3 R16, P3, PT, R5, R16, RZ ;  /* 0x0000001005107210 */ /* 0x000fc40007f7e0ff */
[----:B------:R1:W2:Y:S04]  /*3b390*/  @!P4 LDG.E.U8 R11, desc[UR42][R14.64] ;  /* 0x0000002a0e0bc981 */ /* 0x0002a8000c1e1100 */
[----:B0-----:R-:W2:Y:S04]  /*3b3a0*/  LDL.LU R4, [R1+0x870] ;  /* 0x0008700001047983 */ /* 0x001ea80000300800 */
[----:B------:R-:W2:Y:S01]  /*3b3b0*/  LDL.LU R3, [R1+0x874] ;  /* 0x0008740001037983 */ /* 0x000ea20000300800 */
[----:B-1----:R-:W-:-:S03]  /*3b3c0*/  @!P4 IMAD.MOV.U32 R15, RZ, RZ, R20 ;  /* 0x000000ffff0fc224 */ /* 0x002fc600078e0014 */
[----:B------:R0:W-:Y:S01]  /*3b3d0*/  STL [R1+0x838], R20 ;  /* 0x0008381401007387 */ /* 0x0001e20000100800 */
[----:B------:R-:W-:-:S03]  /*3b3e0*/  @!P4 IMAD.MOV.U32 R14, RZ, RZ, R2 ;  /* 0x000000ffff0ec224 */ /* 0x000fc600078e0002 */
[----:B0-----:R-:W2:Y:S04]  /*3b3f0*/  LDL.LU R20, [R1+0x878] ;  /* 0x0008780001147983 */ /* 0x001ea80000300800 */
[----:B------:R0:W-:Y:S04]  /*3b400*/  STL [R1+0x844], R16 ;  /* 0x0008441001007387 */ /* 0x0001e80000100800 */
[----:B------:R-:W2:Y:S01]  /*3b410*/  LDL.LU R2, [R1+0x87c] ;  /* 0x00087c0001027983 */ /* 0x000ea20000300800 */
[----:B------:R-:W-:Y:S02]  /*3b420*/  PRMT R10, RZ, 0x7610, R10 ;  /* 0x00007610ff0a7816 */ /* 0x000fe4000000000a */
[----:B------:R-:W-:-:S04]  /*3b430*/  IADD3 R0, P2, PT, R5, R0, RZ ;  /* 0x0000000005007210 */ /* 0x000fc80007f5e0ff */
[----:B------:R1:W2:Y:S04]  /*3b440*/  @!P4 LDG.E.U8 R10, desc[UR42][R12.64] ;  /* 0x0000002a0c0ac981 */ /* 0x0002a8000c1e1100 */
[----:B------:R-:W-:Y:S01]  /*3b450*/  STL [R1+0x84c], R0 ;  /* 0x00084c0001007387 */ /* 0x000fe20000100800 */
[----:B-1----:R-:W-:Y:S02]  /*3b460*/  PRMT R12, RZ, 0x7610, R12 ;  /* 0x00007610ff0c7816 */ /* 0x002fe4000000000c */
[----:B------:R-:W-:-:S04]  /*3b470*/  PRMT R13, RZ, 0x7610, R13 ;  /* 0x00007610ff0d7816 */ /* 0x000fc8000000000d */
[----:B------:R1:W2:Y:S02]  /*3b480*/  @!P4 LDG.E.U8 R12, desc[UR42][R14.64] ;  /* 0x0000002a0e0cc981 */ /* 0x0002a4000c1e1100 */
[----:B-1----:R-:W-:Y:S02]  /*3b490*/  PRMT R14, RZ, 0x7610, R14 ;  /* 0x00007610ff0e7816 */ /* 0x002fe4000000000e */
[----:B------:R-:W-:Y:S01]  /*3b4a0*/  PRMT R15, RZ, 0x7610, R15 ;  /* 0x00007610ff0f7816 */ /* 0x000fe2000000000f */
[----:B---3--:R-:W-:-:S05]  /*3b4b0*/  IMAD.X R17, R6, 0x1, R17, P3 ;  /* 0x0000000106117824 */ /* 0x008fca00018e0611 */
[----:B------:R1:W-:Y:S01]  /*3b4c0*/  STL [R1+0x840], R17 ;  /* 0x0008401101007387 */ /* 0x0003e20000100800 */
[----:B----4-:R-:W-:-:S03]  /*3b4d0*/  IMAD.X R24, R6, 0x1, R24, P2 ;  /* 0x0000000106187824 */ /* 0x010fc600010e0618 */
[----:B------:R0:W3:Y:S01]  /*3b4e0*/  @!P4 LDG.E.U8 R13, desc[UR42][R16.64] ;  /* 0x0000002a100dc981 */ /* 0x0000e2000c1e1100 */
[----:B--2---:R-:W-:-:S03]  /*3b4f0*/  IADD3 R21, P2, PT, R5, R21, RZ ;  /* 0x0000001505157210 */ /* 0x004fc60007f5e0ff */
[----:B------:R-:W-:Y:S02]  /*3b500*/  STL [R1+0x848], R24 ;  /* 0x0008481801007387 */ /* 0x000fe40000100800 */
[----:B------:R-:W-:Y:S02]  /*3b510*/  IMAD.X R22, R6, 0x1, R22, P2 ;  /* 0x0000000106167824 */ /* 0x000fe400010e0616 */
[----:B------:R-:W2:Y:S01]  /*3b520*/  LDL.LU R23, [R1+0x884] ;  /* 0x0008840001177983 */ /* 0x000ea20000300800 */
[----:B0-----:R-:W-:Y:S02]  /*3b530*/  @!P4 IMAD.MOV.U32 R16, RZ, RZ, R0 ;  /* 0x000000ffff10c224 */ /* 0x001fe400078e0000 */
[----:B-1----:R-:W-:Y:S01]  /*3b540*/  @!P4 IMAD.MOV.U32 R17, RZ, RZ, R24 ;  /* 0x000000ffff11c224 */ /* 0x002fe200078e0018 */
[----:B------:R-:W-:Y:S01]  /*3b550*/  IADD3 R18, P2, PT, R5, R18, RZ ;  /* 0x0000001205127210 */ /* 0x000fe20007f5e0ff */
[----:B------:R-:W-:Y:S04]  /*3b560*/  STL [R1+0x864], R21 ;  /* 0x0008641501007387 */ /* 0x000fe80000100800 */
[----:B------:R0:W4:Y:S04]  /*3b570*/  @!P4 LDG.E.U8 R14, desc[UR42][R16.64] ;  /* 0x0000002a100ec981 */ /* 0x000128000c1e1100 */
[----:B------:R-:W3:Y:S04]  /*3b580*/  LDL.LU R26, [R1+0x880] ;  /* 0x00088000011a7983 */ /* 0x000ee80000300800 */
[----:B------:R-:W4:Y:S01]  /*3b590*/  LDL.LU R0, [R1+0x88c] ;  /* 0x00088c0001007983 */ /* 0x000f220000300800 */
[----:B0-----:R-:W-:-:S02]  /*3b5a0*/  @!P4 IMAD.MOV.U32 R16, RZ, RZ, R21 ;  /* 0x000000ffff10c224 */ /* 0x001fc400078e0015 */
[----:B------:R-:W-:Y:S01]  /*3b5b0*/  @!P4 IMAD.MOV.U32 R17, RZ, RZ, R22 ;  /* 0x000000ffff11c224 */ /* 0x000fe200078e0016 */
[----:B------:R0:W-:Y:S04]  /*3b5c0*/  STL [R1+0x860], R22 ;  /* 0x0008601601007387 */ /* 0x0001e80000100800 */
[----:B------:R1:W4:Y:S04]  /*3b5d0*/  @!P4 LDG.E.U8 R15, desc[UR42][R16.64] ;  /* 0x0000002a100fc981 */ /* 0x000328000c1e1100 */
[----:B0-----:R-:W4:Y:S04]  /*3b5e0*/  LDL.LU R22, [R1+0x888] ;  /* 0x0008880001167983 */ /* 0x001f280000300800 */
[----:B------:R-:W-:Y:S01]  /*3b5f0*/  STL [R1+0x86c], R18 ;  /* 0x00086c1201007387 */ /* 0x000fe20000100800 */
[----:B-1----:R-:W-:Y:S01]  /*3b600*/  PRMT R16, RZ, 0x7610, R16 ;  /* 0x00007610ff107816 */ /* 0x002fe20000000010 */
[----:B------:R-:W-:-:S05]  /*3b610*/  IMAD.X R19, R6, 0x1, R19, P2 ;  /* 0x0000000106137824 */ /* 0x000fca00010e0613 */
[----:B------:R0:W-:Y:S04]  /*3b620*/  STL [R1+0x868], R19 ;  /* 0x0008681301007387 */ /* 0x0001e80000100800 */
[----:B------:R-:W4:Y:S04]  /*3b630*/  LDL.LU R25, [R1+0x8a0] ;  /* 0x0008a00001197983 */ /* 0x000f280000300800 */
[----:B------:R-:W4:Y:S04]  /*3b640*/  LDL.LU R24, [R1+0x8a4] ;  /* 0x0008a40001187983 */ /* 0x000f280000300800 */
[----:B------:R0:W4:Y:S01]  /*3b650*/  @!P4 LDG.E.U8 R16, desc[UR42][R18.64] ;  /* 0x0000002a1210c981 */ /* 0x000122000c1e1100 */
[----:B------:R-:W-:-:S05]  /*3b660*/  IADD3 R3, P2, PT, R5, R3, RZ ;  /* 0x0000000305037210 */ /* 0x000fca0007f5e0ff */
[----:B------:R-:W-:Y:S01]  /*3b670*/  IMAD.X R4, R6, 0x1, R4, P2 ;  /* 0x0000000106047824 */ /* 0x000fe200010e0604 */
[----:B------:R-:W-:Y:S03]  /*3b680*/  STL [R1+0x874], R3 ;  /* 0x0008740301007387 */ /* 0x000fe60000100800 */
[----:B0-----:R-:W-:Y:S01]  /*3b690*/  @!P4 IMAD.MOV.U32 R19, RZ, RZ, R4 ;  /* 0x000000ffff13c224 */ /* 0x001fe200078e0004 */
[----:B------:R0:W-:Y:S01]  /*3b6a0*/  STL [R1+0x870], R4 ;  /* 0x0008700401007387 */ /* 0x0001e20000100800 */
[----:B------:R-:W-:-:S03]  /*3b6b0*/  @!P4 IMAD.MOV.U32 R18, RZ, RZ, R3 ;  /* 0x000000ffff12c224 */ /* 0x000fc600078e0003 */
[----:B0-----:R-:W4:Y:S01]  /*3b6c0*/  LDL.LU R4, [R1+0x8a8] ;  /* 0x0008a80001047983 */ /* 0x001f220000300800 */
[----:B------:R-:W-:-:S03]  /*3b6d0*/  IADD3 R2, P2, PT, R5, R2, RZ ;  /* 0x0000000205027210 */ /* 0x000fc60007f5e0ff */
[----:B------:R-:W4:Y:S02]  /*3b6e0*/  LDL.LU R3, [R1+0x8ac] ;  /* 0x0008ac0001037983 */ /* 0x000f240000300800 */
[----:B------:R-:W-:Y:S02]  /*3b6f0*/  IMAD.X R20, R6, 0x1, R20, P2 ;  /* 0x0000000106147824 */ /* 0x000fe400010e0614 */
[----:B------:R-:W-:Y:S02]  /*3b700*/  STL [R1+0x87c], R2 ;  /* 0x00087c0201007387 */ /* 0x000fe40000100800 */
[----:B------:R-:W-:Y:S02]  /*3b710*/  @!P4 IMAD.MOV.U32 R21, RZ, RZ, R20 ;  /* 0x000000ffff15c224 */ /* 0x000fe400078e0014 */
[----:B------:R0:W-:Y:S04]  /*3b720*/  STL [R1+0x878], R20 ;  /* 0x0008781401007387 */ /* 0x0001e80000100800 */
[----:B------:R-:W4:Y:S01]  /*3b730*/  LDL.LU R30, [R1+0x8b0] ;  /* 0x0008b000011e7983 */ /* 0x000f220000300800 */
[----:B0-----:R-:W-:-:S03]  /*3b740*/  @!P4 IMAD.MOV.U32 R20, RZ, RZ, R2 ;  /* 0x000000ffff14c224 */ /* 0x001fc600078e0002 */
[----:B------:R-:W4:Y:S01]  /*3b750*/  LDL.LU R2, [R1+0x8b4] ;  /* 0x0008b40001027983 */ /* 0x000f220000300800 */
[----:B------:R-:W-:-:S06]  /*3b760*/  PRMT R17, RZ, 0x7610, R17 ;  /* 0x00007610ff117816 */ /* 0x000fcc0000000011 */
[----:B------:R0:W4:Y:S02]  /*3b770*/  @!P4 LDG.E.U8 R17, desc[UR42][R18.64] ;  /* 0x0000002a1211c981 */ /* 0x000124000c1e1100 */
[----:B0-----:R-:W-:Y:S02]  /*3b780*/  PRMT R18, RZ, 0x7610, R18 ;  /* 0x00007610ff127816 */ /* 0x001fe40000000012 */
[----:B------:R-:W-:-:S04]  /*3b790*/  PRMT R19, RZ, 0x7610, R19 ;  /* 0x00007610ff137816 */ /* 0x000fc80000000013 */
[----:B------:R0:W4:Y:S01]  /*3b7a0*/  @!P4 LDG.E.U8 R18, desc[UR42][R20.64] ;  /* 0x0000002a1412c981 */ /* 0x000122000c1e1100 */
[----:B--2---:R-:W-:-:S05]  /*3b7b0*/  IADD3 R23, P2, PT, R5, R23, RZ ;  /* 0x0000001705177210 */ /* 0x004fca0007f5e0ff */
[----:B------:R-:W-:Y:S01]  /*3b7c0*/  STL [R1+0x884], R23 ;  /* 0x0008841701007387 */ /* 0x000fe20000100800 */
[----:B0-----:R-:W-:Y:S02]  /*3b7d0*/  @!P4 IMAD.MOV.U32 R20, RZ, RZ, R23 ;  /* 0x000000ffff14c224 */ /* 0x001fe400078e0017 */
[----:B---3--:R-:W-:Y:S01]  /*3b7e0*/  IMAD.X R26, R6, 0x1, R26, P2 ;  /* 0x00000001061a7824 */ /* 0x008fe200010e061a */
[----:B----4-:R-:W-:-:S04]  /*3b7f0*/  IADD3 R0, P2, PT, R5, R0, RZ ;  /* 0x0000000005007210 */ /* 0x010fc80007f5e0ff */
[----:B------:R0:W-:Y:S01]  /*3b800*/  STL [R1+0x880], R26 ;  /* 0x0008801a01007387 */ /* 0x0001e20000100800 */
[----:B------:R-:W-:-:S03]  /*3b810*/  @!P4 IMAD.MOV.U32 R21, RZ, RZ, R26 ;  /* 0x000000ffff15c224 */ /* 0x000fc600078e001a */
[----:B------:R-:W2:Y:S04]  /*3b820*/  LDL.LU R27, [R1+0x8b8] ;  /* 0x0008b800011b7983 */ /* 0x000ea80000300800 */
[----:B------:R1:W3:Y:S04]  /*3b830*/  @!P4 LDG.E.U8 R19, desc[UR42][R20.64] ;  /* 0x0000002a1413c981 */ /* 0x0002e8000c1e1100 */
[----:B0-----:R-:W4:Y:S01]  /*3b840*/  LDL.LU R26, [R1+0x8bc] ;  /* 0x0008bc00011a7983 */ /* 0x001f220000300800 */
[----:B------:R-:W-:-:S03]  /*3b850*/  IMAD.X R22, R6, 0x1, R22, P2 ;  /* 0x0000000106167824 */ /* 0x000fc600010e0616 */
[----:B------:R-:W-:Y:S01]  /*3b860*/  STL [R1+0x88c], R0 ;  /* 0x00088c0001007387 */ /* 0x000fe20000100800 */
[----:B------:R-:W-:-:S03]  /*3b870*/  @!P4 IMAD.MOV.U32 R23, RZ, RZ, R22 ;  /* 0x000000ffff17c224 */ /* 0x000fc600078e0016 */
[----:B------:R0:W-:Y:S01]  /*3b880*/  STL [R1+0x888], R22 ;  /* 0x0008881601007387 */ /* 0x0001e20000100800 */
[----:B-1----:R-:W-:-:S03]  /*3b890*/  PRMT R20, RZ, 0x7610, R20 ;  /* 0x00007610ff147816 */ /* 0x002fc60000000014 */
[----:B------:R-:W3:Y:S01]  /*3b8a0*/  LDL.LU R31, [R1+0x8c0] ;  /* 0x0008c000011f7983 */ /* 0x000ee20000300800 */
[----:B0-----:R-:W-:-:S03]  /*3b8b0*/  @!P4 IMAD.MOV.U32 R22, RZ, RZ, R0 ;  /* 0x000000ffff16c224 */ /* 0x001fc600078e0000 */
[----:B------:R-:W3:Y:S01]  /*3b8c0*/  LDL.LU R0, [R1+0x8c4] ;  /* 0x0008c40001007983 */ /* 0x000ee20000300800 */
[----:B------:R-:W-:-:S03]  /*3b8d0*/  PRMT R21, RZ, 0x7610, R21 ;  /* 0x00007610ff157816 */ /* 0x000fc60000000015 */
[----:B------:R0:W3:Y:S01]  /*3b8e0*/  @!P4 LDG.E.U8 R20, desc[UR42][R22.64] ;  /* 0x0000002a1614c981 */ /* 0x0000e2000c1e1100 */
[----:B------:R-:W-:-:S05]  /*3b8f0*/  IADD3 R24, P2, PT, R5, R24, RZ ;  /* 0x0000001805187210 */ /* 0x000fca0007f5e0ff */
[----:B------:R-:W-:Y:S01]  /*3b900*/  IMAD.X R25, R6, 0x1, R25, P2 ;  /* 0x0000000106197824 */ /* 0x000fe200010e0619 */
[----:B------:R1:W-:Y:S04]  /*3b910*/  STL [R1+0x8a4], R24 ;  /* 0x0008a41801007387 */ /* 0x0003e80000100800 */
[----:B------:R1:W-:Y:S01]  /*3b920*/  STL [R1+0x8a0], R25 ;  /* 0x0008a01901007387 */ /* 0x0003e20000100800 */
[----:B0-----:R-:W-:-:S03]  /*3b930*/  @!P4 IMAD.MOV.U32 R22, RZ, RZ, R24 ;  /* 0x000000ffff16c224 */ /* 0x001fc600078e0018 */
[----:B------:R-:W3:Y:S01]  /*3b940*/  LDL.LU R29, [R1+0x8c8] ;  /* 0x0008c800011d7983 */ /* 0x000ee20000300800 */
[----:B------:R-:W-:-:S03]  /*3b950*/  @!P4 IMAD.MOV.U32 R23, RZ, RZ, R25 ;  /* 0x000000ffff17c224 */ /* 0x000fc600078e0019 */
[----:B------:R-:W3:Y:S04]  /*3b960*/  LDL.LU R28, [R1+0x8cc] ;  /* 0x0008cc00011c7983 */ /* 0x000ee80000300800 */
[----:B------:R0:W3:Y:S01]  /*3b970*/  @!P4 LDG.E.U8 R21, desc[UR42][R22.64] ;  /* 0x0000002a1615c981 */ /* 0x0000e2000c1e1100 */
[----:B------:R-:W-:-:S05]  /*3b980*/  IADD3 R3, P2, PT, R5, R3, RZ ;  /* 0x0000000305037210 */ /* 0x000fca0007f5e0ff */
[----:B------:R-:W-:Y:S01]  /*3b990*/  IMAD.X R4, R6, 0x1, R4, P2 ;  /* 0x0000000106047824 */ /* 0x000fe200010e0604 */
[----:B------:R-:W-:Y:S01]  /*3b9a0*/  STL [R1+0x8ac], R3 ;  /* 0x0008ac0301007387 */ /* 0x000fe20000100800 */
[----:B-1----:R-:W-:Y:S02]  /*3b9b0*/  @!P4 IMAD.MOV.U32 R24, RZ, RZ, R3 ;  /* 0x000000ffff18c224 */ /* 0x002fe400078e0003 */
[----:B------:R-:W-:Y:S01]  /*3b9c0*/  @!P4 IMAD.MOV.U32 R25, RZ, RZ, R4 ;  /* 0x000000ffff19c224 */ /* 0x000fe200078e0004 */
[----:B------:R1:W-:Y:S01]  /*3b9d0*/  STL [R1+0x8a8], R4 ;  /* 0x0008a80401007387 */ /* 0x0003e20000100800 */
[----:B0-----:R-:W-:-:S06]  /*3b9e0*/  PRMT R22, RZ, 0x7610, R22 ;  /* 0x00007610ff167816 */ /* 0x001fcc0000000016 */
[----:B------:R0:W3:Y:S01]  /*3b9f0*/  @!P4 LDG.E.U8 R22, desc[UR42][R24.64] ;  /* 0x0000002a1816c981 */ /* 0x0000e2000c1e1100 */
[----:B------:R-:W-:-:S03]  /*3ba00*/  IADD3 R2, P2, PT, R5, R2, RZ ;  /* 0x0000000205027210 */ /* 0x000fc60007f5e0ff */
[----:B-1----:R-:W3:Y:S04]  /*3ba10*/  LDL.LU R4, [R1+0x8e0] ;  /* 0x0008e00001047983 */ /* 0x002ee80000300800 */
[----:B------:R-:W3:Y:S01]  /*3ba20*/  LDL.LU R3, [R1+0x8e4] ;  /* 0x0008e40001037983 */ /* 0x000ee20000300800 */
[----:B------:R-:W-:-:S03]  /*3ba30*/  IMAD.X R30, R6, 0x1, R30, P2 ;  /* 0x00000001061e7824 */ /* 0x000fc600010e061e */
[----:B------:R-:W-:Y:S01]  /*3ba40*/  STL [R1+0x8b4], R2 ;  /* 0x0008b40201007387 */ /* 0x000fe20000100800 */
[----:B0-----:R-:W-:Y:S02]  /*3ba50*/  @!P4 IMAD.MOV.U32 R25, RZ, RZ, R30 ;  /* 0x000000ffff19c224 */ /* 0x001fe400078e001e */
[----:B------:R-:W-:Y:S01]  /*3ba60*/  @!P4 IMAD.MOV.U32 R24, RZ, RZ, R2 ;  /* 0x000000ffff18c224 */ /* 0x000fe200078e0002 */
[----:B------:R0:W-:Y:S04]  /*3ba70*/  STL [R1+0x8b0], R30 ;  /* 0x0008b01e01007387 */ /* 0x0001e80000100800 */
[----:B0-----:R-:W3:Y:S04]  /*3ba80*/  LDL.LU R30, [R1+0x8e8] ;  /* 0x0008e800011e7983 */ /* 0x001ee80000300800 */
[----:B------:R-:W3:Y:S01]  /*3ba90*/  LDL.LU R2, [R1+0x8ec] ;  /* 0x0008ec0001027983 */ /* 0x000ee20000300800 */
[----:B------:R-:W-:-:S06]  /*3baa0*/  PRMT R23, RZ, 0x7610, R23 ;  /* 0x00007610ff177816 */ /* 0x000fcc0000000017 */
[----:B------:R0:W3:Y:S02]  /*3bab0*/  @!P4 LDG.E.U8 R23, desc[UR42][R24.64] ;  /* 0x0000002a1817c981 */ /* 0x0000e4000c1e1100 */
[----:B0-----:R-:W-:Y:S02]  /*3bac0*/  PRMT R24, RZ, 0x7610, R24 ;  /* 0x00007610ff187816 */ /* 0x001fe40000000018 */
[----:B------:R-:W-:Y:S02]  /*3bad0*/  PRMT R25, RZ, 0x7610, R25 ;  /* 0x00007610ff197816 */ /* 0x000fe40000000019 */
[----:B----4-:R-:W-:-:S05]  /*3bae0*/  IADD3 R26, P2, PT, R5, R26, RZ ;  /* 0x0000001a051a7210 */ /* 0x010fca0007f5e0ff */
[----:B--2---:R-:W-:Y:S01]  /*3baf0*/  IMAD.X R27, R6, 0x1, R27, P2 ;  /* 0x00000001061b7824 */ /* 0x004fe200010e061b */
[----:B------:R0:W-:Y:S04]  /*3bb00*/  STL [R1+0x8bc], R26 ;  /* 0x0008bc1a01007387 */ /* 0x0001e80000100800 */
[----:B------:R1:W-:Y:S04]  /*3bb10*/  STL [R1+0x8b8], R27 ;  /* 0x0008b81b01007387 */ /* 0x0003e80000100800 */
[----:B------:R0:W2:Y:S04]  /*3bb20*/  @!P4 LDG.E.U8 R24, desc[UR42][R26.64] ;  /* 0x0000002a1a18c981 */ /* 0x0000a8000c1e1100 */
[----:B------:R-:W4:Y:S01]  /*3bb30*/  LDL.LU R35, [R1+0x8f0] ;  /* 0x0008f00001237983 */ /* 0x000f220000300800 */
[----:B---3--:R-:W-:-:S03]  /*3bb40*/  IADD3 R0, P2, PT, R5, R0, RZ ;  /* 0x0000000005007210 */ /* 0x008fc60007f5e0ff */
[----:B------:R-:W3:Y:S02]  /*3bb50*/  LDL.LU R33, [R1+0x8f4] ;  /* 0x0008f40001217983 */ /* 0x000ee40000300800 */
[----:B------:R-:W-:Y:S02]  /*3bb60*/  IMAD.X R31, R6, 0x1, R31, P2 ;  /* 0x00000001061f7824 */ /* 0x000fe400010e061f */
[----:B0-----:R-:W-:Y:S02]  /*3bb70*/  @!P4 IMAD.MOV.U32 R26, RZ, RZ, R0 ;  /* 0x000000ffff1ac224 */ /* 0x001fe400078e0000 */
[----:B-1----:R-:W-:Y:S01]  /*3bb80*/  @!P4 IMAD.MOV.U32 R27, RZ, RZ, R31 ;  /* 0x000000ffff1bc224 */ /* 0x002fe200078e001f */
[----:B------:R0:W-:Y:S04]  /*3bb90*/  STL [R1+0x8c4], R0 ;  /* 0x0008c40001007387 */ /* 0x0001e80000100800 */
[----:B------:R-:W-:Y:S04]  /*3bba0*/  STL [R1+0x8c0], R31 ;  /* 0x0008c01f01007387 */ /* 0x000fe80000100800 */
[----:B------:R1:W2:Y:S04]  /*3bbb0*/  @!P4 LDG.E.U8 R25, desc[UR42][R26.64] ;  /* 0x0000002a1a19c981 */ /* 0x0002a8000c1e1100 */
[----:B------:R-:W2:Y:S01]  /*3bbc0*/  LDL.LU R32, [R1+0x8f8] ;  /* 0x0008f80001207983 */ /* 0x000ea20000300800 */
[----:B------:R-:W-:-:S03]  /*3bbd0*/  IADD3 R28, P2, PT, R5, R28, RZ ;  /* 0x0000001c051c7210 */ /* 0x000fc60007f5e0ff */
[----:B0-----:R-:W2:Y:S02]  /*3bbe0*/  LDL.LU R0, [R1+0x8fc] ;  /* 0x0008fc0001007983 */ /* 0x001ea40000300800 */
[----:B------:R-:W-:Y:S01]  /*3bbf0*/  IMAD.X R29, R6, 0x1, R29, P2 ;  /* 0x00000001061d7824 */ /* 0x000fe200010e061d */
[----:B-1----:R-:W-:Y:S01]  /*3bc00*/  PRMT R26, RZ, 0x7610, R26 ;  /* 0x00007610ff1a7816 */ /* 0x002fe2000000001a */
[----:B------:R-:W-:Y:S04]  /*3bc10*/  STL [R1+0x8cc], R28 ;  /* 0x0008cc1c01007387 */ /* 0x000fe80000100800 */
[----:B------:R0:W-:Y:S04]  /*3bc20*/  STL [R1+0x8c8], R29 ;  /* 0x0008c81d01007387 */ /* 0x0001e80000100800 */
[----:B------:R-:W2:Y:S04]  /*3bc30*/  LDL.LU R34, [R1+0x900] ;  /* 0x0009000001227983 */ /* 0x000ea80000300800 */
[----:B------:R0:W2:Y:S01]  /*3bc40*/  @!P4 LDG.E.U8 R26, desc[UR42][R28.64] ;  /* 0x0000002a1c1ac981 */ /* 0x0000a2000c1e1100 */
[----:B------:R-:W-:-:S05]  /*3bc50*/  IADD3 R3, P2, PT, R5, R3, RZ ;  /* 0x0000000305037210 */ /* 0x000fca0007f5e0ff */
[----:B------:R-:W-:Y:S01]  /*3bc60*/  IMAD.X R4, R6, 0x1, R4, P2 ;  /* 0x0000000106047824 */ /* 0x000fe200010e0604 */
[----:B------:R-:W-:Y:S03]  /*3bc70*/  STL [R1+0x8e4], R3 ;  /* 0x0008e40301007387 */ /* 0x000fe60000100800 */
[----:B0-----:R-:W-:Y:S01]  /*3bc80*/  @!P4 IMAD.MOV.U32 R29, RZ, RZ, R4 ;  /* 0x000000ffff1dc224 */ /* 0x001fe200078e0004 */
[----:B------:R0:W-:Y:S01]  /*3bc90*/  STL [R1+0x8e0], R4 ;  /* 0x0008e00401007387 */ /* 0x0001e20000100800 */
[----:B------:R-:W-:-:S03]  /*3bca0*/  @!P4 IMAD.MOV.U32 R28, RZ, RZ, R3 ;  /* 0x000000ffff1cc224 */ /* 0x000fc600078e0003 */
[----:B0-----:R-:W2:Y:S01]  /*3bcb0*/  LDL.LU R4, [R1+0x904] ;  /* 0x0009040001047983 */ /* 0x001ea20000300800 */
[----:B------:R-:W-:-:S03]  /*3bcc0*/  IADD3 R2, P2, PT, R5, R2, RZ ;  /* 0x0000000205027210 */ /* 0x000fc60007f5e0ff */
[----:B------:R-:W2:Y:S02]  /*3bcd0*/  LDL.LU R3, [R1+0x908] ;  /* 0x0009080001037983 */ /* 0x000ea40000300800 */
[----:B------:R-:W-:Y:S02]  /*3bce0*/  IMAD.X R30, R6, 0x1, R30, P2 ;  /* 0x00000001061e7824 */ /* 0x000fe400010e061e */
[----:B------:R-:W-:Y:S02]  /*3bcf0*/  STL [R1+0x8ec], R2 ;  /* 0x0008ec0201007387 */ /* 0x000fe40000100800 */
[----:B------:R-:W-:Y:S02]  /*3bd00*/  @!P4 IMAD.MOV.U32 R31, RZ, RZ, R30 ;  /* 0x000000ffff1fc224 */ /* 0x000fe400078e001e */
[----:B------:R0:W-:Y:S02]  /*3bd10*/  STL [R1+0x8e8], R30 ;  /* 0x0008e81e01007387 */ /* 0x0001e40000100800 */
[----:B0-----:R-:W-:-:S02]  /*3bd20*/  @!P4 IMAD.MOV.U32 R30, RZ, RZ, R2 ;  /* 0x000000ffff1ec224 */ /* 0x001fc400078e0002 */
[----:B------:R-:W2:Y:S01]  /*3bd30*/  LDL.LU R2, [R1+0x90c] ;  /* 0x00090c0001027983 */ /* 0x000ea20000300800 */
[----:B------:R-:W-:-:S06]  /*3bd40*/  PRMT R27, RZ, 0x7610, R27 ;  /* 0x00007610ff1b7816 */ /* 0x000fcc000000001b */
[----:B------:R0:W2:Y:S02]  /*3bd50*/  @!P4 LDG.E.U8 R27, desc[UR42][R28.64] ;  /* 0x0000002a1c1bc981 */ /* 0x0000a4000c1e1100 */
[----:B0-----:R-:W-:Y:S02]  /*3bd60*/  PRMT R28, RZ, 0x7610, R28 ;  /* 0x00007610ff1c7816 */ /* 0x001fe4000000001c */
[----:B------:R-:W-:-:S04]  /*3bd70*/  PRMT R29, RZ, 0x7610, R29 ;  /* 0x00007610ff1d7816 */ /* 0x000fc8000000001d */
[----:B------:R0:W2:Y:S01]  /*3bd80*/  @!P4 LDG.E.U8 R28, desc[UR42][R30.64] ;  /* 0x0000002a1e1cc981 */ /* 0x0000a2000c1e1100 */
[----:B---3--:R-:W-:-:S05]  /*3bd90*/  IADD3 R33, P2, PT, R5, R33, RZ ;  /* 0x0000002105217210 */ /* 0x008fca0007f5e0ff */
[----:B----4-:R-:W-:Y:S01]  /*3bda0*/  IMAD.X R35, R6, 0x1, R35, P2 ;  /* 0x0000000106237824 */ /* 0x010fe200010e0623 */
[----:B------:R1:W-:Y:S01]  /*3bdb0*/  STL [R1+0x8f4], R33 ;  /* 0x0008f42101007387 */ /* 0x0003e20000100800 */
[----:B0-----:R-:W-:Y:S02]  /*3bdc0*/  @!P4 IMAD.MOV.U32 R30, RZ, RZ, R33 ;  /* 0x000000ffff1ec224 */ /* 0x001fe400078e0021 */
[----:B------:R-:W-:Y:S01]  /*3bdd0*/  @!P4 IMAD.MOV.U32 R31, RZ, RZ, R35 ;  /* 0x000000ffff1fc224 */ /* 0x000fe200078e0023 */
[----:B------:R-:W-:Y:S04]  /*3bde0*/  STL [R1+0x8f0], R35 ;  /* 0x0008f02301007387 */ /* 0x000fe80000100800 */
[----:B------:R-:W3:Y:S04]  /*3bdf0*/  LDL.LU R39, [R1+0x920] ;  /* 0x0009200001277983 */ /* 0x000ee80000300800 */
[----:B------:R-:W4:Y:S04]  /*3be00*/  LDL.LU R37, [R1+0x924] ;  /* 0x0009240001257983 */ /* 0x000f280000300800 */
[----:B------:R0:W3:Y:S01]  /*3be10*/  @!P4 LDG.E.U8 R29, desc[UR42][R30.64] ;  /* 0x0000002a1e1dc981 */ /* 0x0000e2000c1e1100 */
[----:B--2---:R-:W-:-:S05]  /*3be20*/  IADD3 R0, P2, PT, R5, R0, RZ ;  /* 0x0000000005007210 */ /* 0x004fca0007f5e0ff */
[----:B------:R-:W-:Y:S01]  /*3be30*/  IMAD.X R32, R6, 0x1, R32, P2 ;  /* 0x0000000106207824 */ /* 0x000fe200010e0620 */
[----:B------:R-:W-:Y:S01]  /*3be40*/  STL [R1+0x8fc], R0 ;  /* 0x0008fc0001007387 */ /* 0x000fe20000100800 */
[----:B0-----:R-:W-:Y:S02]  /*3be50*/  PRMT R30, RZ, 0x7610, R30 ;  /* 0x00007610ff1e7816 */ /* 0x001fe4000000001e */
[----:B-1----:R-:W-:Y:S01]  /*3be60*/  @!P4 IMAD.MOV.U32 R33, RZ, RZ, R32 ;  /* 0x000000ffff21c224 */ /* 0x002fe200078e0020 */
[----:B------:R0:W-:Y:S04]  /*3be70*/  STL [R1+0x8f8], R32 ;  /* 0x0008f82001007387 */ /* 0x0001e80000100800 */
[----:B------:R-:W2:Y:S01]  /*3be80*/  LDL.LU R36, [R1+0x928] ;  /* 0x0009280001247983 */ /* 0x000ea20000300800 */
[----:B0-----:R-:W-:-:S03]  /*3be90*/  @!P4 IMAD.MOV.U32 R32, RZ, RZ, R0 ;  /* 0x000000ffff20c224 */ /* 0x001fc600078e0000 */
[----:B------:R-:W2:Y:S04]  /*3bea0*/  LDL.LU R0, [R1+0x92c] ;  /* 0x00092c0001007983 */ /* 0x000ea80000300800 */
[----:B------:R0:W2:Y:S01]  /*3beb0*/  @!P4 LDG.E.U8 R30, desc[UR42][R32.64] ;  /* 0x0000002a201ec981 */ /* 0x0000a2000c1e1100 */
[----:B------:R-:W-:-:S05]  /*3bec0*/  IADD3 R4, P2, PT, R5, R4, RZ ;  /* 0x0000000405047210 */ /* 0x000fca0007f5e0ff */
[----:B------:R-:W-:Y:S01]  /*3bed0*/  IMAD.X R34, R6, 0x1, R34, P2 ;  /* 0x0000000106227824 */ /* 0x000fe200010e0622 */
[----:B------:R1:W-:Y:S01]  /*3bee0*/  STL [R1+0x904], R4 ;  /* 0x0009040401007387 */ /* 0x0003e20000100800 */
[----:B0-----:R-:W-:-:S03]  /*3bef0*/  @!P4 IMAD.MOV.U32 R32, RZ, RZ, R4 ;  /* 0x000000ffff20c224 */ /* 0x001fc600078e0004 */
[----:B------:R0:W-:Y:S04]  /*3bf00*/  STL [R1+0x900], R34 ;  /* 0x0009002201007387 */ /* 0x0001e80000100800 */
[----:B------:R-:W2:Y:S04]  /*3bf10*/  LDL.LU R38, [R1+0x930] ;  /* 0x0009300001267983 */ /* 0x000ea80000300800 */
[----:B-1----:R-:W2:Y:S01]  /*3bf20*/  LDL.LU R4, [R1+0x934] ;  /* 0x0009340001047983 */ /* 0x002ea20000300800 */
[----:B------:R-:W-:-:S05]  /*3bf30*/  IADD3 R2, P2, PT, R5, R2, RZ ;  /* 0x0000000205027210 */ /* 0x000fca0007f5e0ff */
[----:B------:R-:W-:Y:S01]  /*3bf40*/  IMAD.X R3, R6, 0x1, R3, P2 ;  /* 0x0000000106037824 */ /* 0x000fe200010e0603 */
[----:B------:R-:W-:Y:S01]  /*3bf50*/  STL [R1+0x90c], R2 ;  /* 0x00090c0201007387 */ /* 0x000fe20000100800 */
[----:B------:R-:W-:Y:S02]  /*3bf60*/  @!P4 IMAD.MOV.U32 R33, RZ, RZ, R34 ;  /* 0x000000ffff21c224 */ /* 0x000fe400078e0022 */
[----:B------:R-:W-:Y:S01]  /*3bf70*/  @!P4 IMAD.MOV.U32 R35, RZ, RZ, R3 ;  /* 0x000000ffff23c224 */ /* 0x000fe200078e0003 */
[----:B------:R1:W-:Y:S01]  /*3bf80*/  STL [R1+0x908], R3 ;  /* 0x0009080301007387 */ /* 0x0003e20000100800 */
[----:B0-----:R-:W-:-:S03]  /*3bf90*/  @!P4 IMAD.MOV.U32 R34, RZ, RZ, R2 ;  /* 0x000000ffff22c224 */ /* 0x001fc600078e0002 */
[----:B-1----:R-:W2:Y:S04]  /*3bfa0*/  LDL.LU R3, [R1+0x938] ;  /* 0x0009380001037983 */ /* 0x002ea80000300800 */
[----:B------:R-:W2:Y:S01]  /*3bfb0*/  LDL.LU R2, [R1+0x93c] ;  /* 0x00093c0001027983 */ /* 0x000ea20000300800 */
[----:B------:R-:W-:-:S06]  /*3bfc0*/  PRMT R31, RZ, 0x7610, R31 ;  /* 0x00007610ff1f7816 */ /* 0x000fcc000000001f */
[----:B------:R0:W2:Y:S02]  /*3bfd0*/  @!P4 LDG.E.U8 R31, desc[UR42][R32.64] ;  /* 0x0000002a201fc981 */ /* 0x0000a4000c1e1100 */
[----:B0-----:R-:W-:Y:S02]  /*3bfe0*/  PRMT R32, RZ, 0x7610, R32 ;  /* 0x00007610ff207816 */ /* 0x001fe40000000020 */
[----:B------:R-:W-:-:S04]  /*3bff0*/  PRMT R33, RZ, 0x7610, R33 ;  /* 0x00007610ff217816 */ /* 0x000fc80000000021 */
[----:B------:R0:W2:Y:S01]  /*3c000*/  @!P4 LDG.E.U8 R32, desc[UR42][R34.64] ;  /* 0x0000002a2220c981 */ /* 0x0000a2000c1e1100 */
[----:B----4-:R-:W-:-:S05]  /*3c010*/  IADD3 R37, P2, PT, R5, R37, RZ ;  /* 0x0000002505257210 */ /* 0x010fca0007f5e0ff */
[----:B---3--:R-:W-:Y:S02]  /*3c020*/  IMAD.X R39, R6, 0x1, R39, P2 ;  /* 0x0000000106277824 */ /* 0x008fe400010e0627 */
[----:B0-----:R-:W-:Y:S02]  /*3c030*/  @!P4 IMAD.MOV.U32 R34, RZ, RZ, R37 ;  /* 0x000000ffff22c224 */ /* 0x001fe400078e0025 */
[----:B------:R-:W-:Y:S01]  /*3c040*/  @!P4 IMAD.MOV.U32 R35, RZ, RZ, R39 ;  /* 0x000000ffff23c224 */ /* 0x000fe200078e0027 */
[----:B------:R0:W-:Y:S04]  /*3c050*/  STL [R1+0x924], R37 ;  /* 0x0009242501007387 */ /* 0x0001e80000100800 */
[----:B------:R-:W-:Y:S04]  /*3c060*/  STL [R1+0x920], R39 ;  /* 0x0009202701007387 */ /* 0x000fe80000100800 */
[----:B------:R-:W3:Y:S04]  /*3c070*/  LDL.LU R41, [R1+0x940] ;  /* 0x0009400001297983 */ /* 0x000ee80000300800 */
[----:B------:R1:W4:Y:S01]  /*3c080*/  @!P4 LDG.E.U8 R33, desc[UR42][R34.64] ;  /* 0x0000002a2221c981 */ /* 0x000322000c1e1100 */
[----:B--2---:R-:W-:-:S05]  /*3c090*/  IADD3 R0, P2, PT, R5, R0, RZ ;  /* 0x0000000005007210 */ /* 0x004fca0007f5e0ff */
[----:B------:R-:W-:Y:S01]  /*3c0a0*/  IMAD.X R36, R6, 0x1, R36, P2 ;  /* 0x0000000106247824 */ /* 0x000fe200010e0624 */
[----:B------:R-:W-:Y:S01]  /*3c0b0*/  STL [R1+0x92c], R0 ;  /* 0x00092c0001007387 */ /* 0x000fe20000100800 */
[----:B-1----:R-:W-:Y:S02]  /*3c0c0*/  PRMT R34, RZ, 0x7610, R34 ;  /* 0x00007610ff227816 */ /* 0x002fe40000000022 */
[----:B0-----:R-:W-:Y:S01]  /*3c0d0*/  @!P4 IMAD.MOV.U32 R37, RZ, RZ, R36 ;  /* 0x000000ffff25c224 */ /* 0x001fe200078e0024 */
[----:B------:R0:W-:Y:S02]  /*3c0e0*/  STL [R1+0x928], R36 ;  /* 0x0009282401007387 */ /* 0x0001e40000100800 */
[----:B0-----:R-:W-:Y:S02]  /*3c0f0*/  @!P4 IMAD.MOV.U32 R36, RZ, RZ, R0 ;  /* 0x000000ffff24c224 */ /* 0x001fe400078e0000 */
[----:B------:R-:W2:Y:S04]  /*3c100*/  LDL.LU R0, [R1+0x944] ;  /* 0x0009440001007983 */ /* 0x000ea80000300800 */
[----:B------:R-:W3:Y:S04]  /*3c110*/  LDL.LU R40, [R1+0x948] ;  /* 0x0009480001287983 */ /* 0x000ee80000300800 */
[----:B------:R0:W4:Y:S01]  /*3c120*/  @!P4 LDG.E.U8 R34, desc[UR42][R36.64] ;  /* 0x0000002a2422c981 */ /* 0x000122000c1e1100 */
[----:B------:R-:W-:-:S05]  /*3c130*/  IADD3 R4, P2, PT, R5, R4, RZ ;  /* 0x0000000405047210 */ /* 0x000fca0007f5e0ff */
[----:B------:R-:W-:Y:S01]  /*3c140*/  IMAD.X R38, R6, 0x1, R38, P2 ;  /* 0x0000000106267824 */ /* 0x000fe200010e0626 */
[----:B------:R1:W-:Y:S01]  /*3c150*/  STL [R1+0x934], R4 ;  /* 0x0009340401007387 */ /* 0x0003e20000100800 */
[----:B0-----:R-:W-:-:S03]  /*3c160*/  @!P4 IMAD.MOV.U32 R36, RZ, RZ, R4 ;  /* 0x000000ffff24c224 */ /* 0x001fc600078e0004 */
[----:B------:R0:W-:Y:S04]  /*3c170*/  STL [R1+0x930], R38 ;  /* 0x0009302601007387 */ /* 0x0001e80000100800 */
[----:B-1----:R-:W4:Y:S01]  /*3c180*/  LDL.LU R4, [R1+0x94c] ;  /* 0x00094c0001047983 */ /* 0x002f220000300800 */
[----:B------:R-:W-:Y:S01]  /*3c190*/  @!P4 IMAD.MOV.U32 R37, RZ, RZ, R38 ;  /* 0x000000ffff25c224 */ /* 0x000fe200078e0026 */
[----:B------:R-:W-:-:S05]  /*3c1a0*/  IADD3 R2, P2, PT, R5, R2, RZ ;  /* 0x0000000205027210 */ /* 0x000fca0007f5e0ff */
[----:B------:R-:W-:Y:S01]  /*3c1b0*/  IMAD.X R3, R6, 0x1, R3, P2 ;  /* 0x0000000106037824 */ /* 0x000fe200010e0603 */
[----:B------:R-:W-:Y:S01]  /*3c1c0*/  STL [R1+0x93c], R2 ;  /* 0x00093c0201007387 */ /* 0x000fe20000100800 */
[----:B0-----:R-:W-:Y:S02]  /*3c1d0*/  @!P4 IMAD.MOV.U32 R38, RZ, RZ, R2 ;  /* 0x000000ffff26c224 */ /* 0x001fe400078e0002 */
[----:B------:R-:W-:Y:S01]  /*3c1e0*/  @!P4 IMAD.MOV.U32 R39, RZ, RZ, R3 ;  /* 0x000000ffff27c224 */ /* 0x000fe200078e0003 */
[----:B------:R0:W-:Y:S04]  /*3c1f0*/  STL [R1+0x938], R3 ;  /* 0x0009380301007387 */ /* 0x0001e80000100800 */
[----:B0-----:R-:W4:Y:S04]  /*3c200*/  LDL.LU R3, [R1+0x960] ;  /* 0x0009600001037983 */ /* 0x001f280000300800 */
[----:B------:R-:W4:Y:S01]  /*3c210*/  LDL.LU R2, [R1+0x964] ;  /* 0x0009640001027983 */ /* 0x000f220000300800 */
[----:B------:R-:W-:-:S06]  /*3c220*/  PRMT R35, RZ, 0x7610, R35 ;  /* 0x00007610ff237816 */ /* 0x000fcc0000000023 */
[----:B------:R0:W4:Y:S02]  /*3c230*/  @!P4 LDG.E.U8 R35, desc[UR42][R36.64] ;  /* 0x0000002a2423c981 */ /* 0x000124000c1e1100 */
[----:B0-----:R-:W-:Y:S02]  /*3c240*/  PRMT R36, RZ, 0x7610, R36 ;  /* 0x00007610ff247816 */ /* 0x001fe40000000024 */
[----:B------:R-:W-:-:S04]  /*3c250*/  PRMT R37, RZ, 0x7610, R37 ;  /* 0x00007610ff257816 */ /* 0x000fc80000000025 */
[----:B------:R0:W4:Y:S01]  /*3c260*/  @!P4 LDG.E.U8 R36, desc[UR42][R38.64] ;  /* 0x0000002a2624c981 */ /* 0x000122000c1e1100 */
[----:B--2---:R-:W-:-:S05]  /*3c270*/  IADD3 R0, P2, PT, R5, R0, RZ ;  /* 0x0000000005007210 */ /* 0x004fca0007f5e0ff */
[----:B---3--:R-:W-:Y:S01]  /*3c280*/  IMAD.X R41, R6, 0x1, R41, P2 ;  /* 0x0000000106297824 */ /* 0x008fe200010e0629 */
[----:B------:R1:W-:Y:S01]  /*3c290*/  STL [R1+0x944], R0 ;  /* 0x0009440001007387 */ /* 0x0003e20000100800 */
[----:B0-----:R-:W-:-:S03]  /*3c2a0*/  @!P4 IMAD.MOV.U32 R38, RZ, RZ, R0 ;  /* 0x000000ffff26c224 */ /* 0x001fc600078e0000 */
[----:B------:R0:W-:Y:S04]  /*3c2b0*/  STL [R1+0x940], R41 ;  /* 0x0009402901007387 */ /* 0x0001e80000100800 */
[----:B------:R-:W2:Y:S01]  /*3c2c0*/  LDL.LU R42, [R1+0x968] ;  /* 0x00096800012a7983 */ /* 0x000ea20000300800 */
[----:B------:R-:W-:-:S03]  /*3c2d0*/  @!P4 IMAD.MOV.U32 R39, RZ, RZ, R41 ;  /* 0x000000ffff27c224 */ /* 0x000fc600078e0029 */
[----:B-1----:R-:W3:Y:S04]  /*3c2e0*/  LDL.LU R0, [R1+0x96c] ;  /* 0x00096c0001007983 */ /* 0x002ee80000300800 */
[----:B------:R1:W2:Y:S01]  /*3c2f0*/  @!P4 LDG.E.U8 R37, desc[UR42][R38.64] ;  /* 0x0000002a2625c981 */ /* 0x0002a2000c1e1100 */
[----:B----4-:R-:W-:-:S05]  /*3c300*/  IADD3 R4, P2, PT, R5, R4, RZ ;  /* 0x0000000405047210 */ /* 0x010fca0007f5e0ff */
[----:B------:R-:W-:Y:S01]  /*3c310*/  IMAD.X R40, R6, 0x1, R40, P2 ;  /* 0x0000000106287824 */ /* 0x000fe200010e0628 */
[----:B------:R-:W-:Y:S03]  /*3c320*/  STL [R1+0x94c], R4 ;  /* 0x00094c0401007387 */ /* 0x000fe60000100800 */
[----:B0-----:R-:W-:Y:S01]  /*3c330*/  @!P4 IMAD.MOV.U32 R41, RZ, RZ, R40 ;  /* 0x000000ffff29c224 */ /* 0x001fe200078e0028 */
[----:B------:R0:W-:Y:S04]  /*3c340*/  STL [R1+0x948], R40 ;  /* 0x0009482801007387 */ /* 0x0001e80000100800 */
[----:B------:R-:W4:Y:S01]  /*3c350*/  LDL.LU R44, [R1+0x970] ;  /* 0x00097000012c7983 */ /* 0x000f220000300800 */
[----:B-1----:R-:W-:Y:S01]  /*3c360*/  PRMT R38, RZ, 0x7610, R38 ;  /* 0x00007610ff267816 */ /* 0x002fe20000000026 */
[----:B0-----:R-:W-:-:S02]  /*3c370*/  @!P4 IMAD.MOV.U32 R40, RZ, RZ, R4 ;  /* 0x000000ffff28c224 */ /* 0x001fc400078e0004 */
[----:B------:R-:W4:Y:S04]  /*3c380*/  LDL.LU R4, [R1+0x974] ;  /* 0x0009740001047983 */ /* 0x000f280000300800 */
[----:B------:R0:W4:Y:S01]  /*3c390*/  @!P4 LDG.E.U8 R38, desc[UR42][R40.64] ;  /* 0x0000002a2826c981 */ /* 0x000122000c1e1100 */
        /* <DEDUP_REMOVED lines=11> */
[----:B---3--:R-:W-:-:S05]  /*3c450*/  IADD3 R0, P2, PT, R5, R0, RZ ;  /* 0x0000000005007210 */ /* 0x008fca0007f5e0ff */
[----:B--2---:R-:W-:Y:S01]  /*3c460*/  IMAD.X R42, R6, 0x1, R42, P2 ;  /* 0x00000001062a7824 */ /* 0x004fe200010e062a */
[----:B------:R-:W-:Y:S03]  /*3c470*/  STL [R1+0x96c], R0 ;  /* 0x00096c0001007387 */ /* 0x000fe60000100800 */
[----:B------:R-:W-:Y:S01]  /*3c480*/  @!P4 IMAD.MOV.U32 R43, RZ, RZ, R42 ;  /* 0x000000ffff2bc224 */ /* 0x000fe200078e002a */
[----:B------:R0:W-:Y:S04]  /*3c490*/  STL [R1+0x968], R42 ;  /* 0x0009682a01007387 */ /* 0x0001e80000100800 */
[----:B------:R-:W2:Y:S04]  /*3c4a0*/  LDL.LU R80, [R1+0x980] ;  /* 0x0009800001507983 */ /* 0x000ea80000300800 */
[----:B------:R-:W3:Y:S01]  /*3c4b0*/  LDL.LU R47, [R1+0x984] ;  /* 0x00098400012f7983 */ /* 0x000ee20000300800 */
[----:B0-----:R-:W-:-:S05]  /*3c4c0*/  @!P4 IMAD.MOV.U32 R42, RZ, RZ, R0 ;  /* 0x000000ffff2ac224 */ /* 0x001fca00078e0000 */
[----:B------:R0:W2:Y:S01]  /*3c4d0*/  @!P4 LDG.E.U8 R40, desc[UR42][R42.64] ;  /* 0x0000002a2a28c981 */ /* 0x0000a2000c1e1100 */
[----:B------:R-:W-:Y:S01]  /*3c4e0*/  IMAD.MOV.U32 R0, RZ, RZ, R45 ;  /* 0x000000ffff007224 */ /* 0x000fe200078e002d */
[----:B----4-:R-:W-:-:S05]  /*3c4f0*/  IADD3 R4, P2, PT, R5, R4, RZ ;  /* 0x0000000405047210 */ /* 0x010fca0007f5e0ff */
[----:B------:R-:W-:Y:S01]  /*3c500*/  IMAD.X R44, R6, 0x1, R44, P2 ;  /* 0x00000001062c7824 */ /* 0x000fe200010e062c */
[----:B------:R1:W-:Y:S01]  /*3c510*/  STL [R1+0x974], R4 ;  /* 0x0009740401007387 */ /* 0x0003e20000100800 */
[----:B0-----:R-:W-:-:S03]  /*3c520*/  @!P4 IMAD.MOV.U32 R42, RZ, RZ, R4 ;  /* 0x000000ffff2ac224 */ /* 0x001fc600078e0004 */
[----:B------:R0:W-:Y:S04]  /*3c530*/  STL [R1+0x970], R44 ;  /* 0x0009702c01007387 */ /* 0x0001e80000100800 */
[----:B------:R-:W4:Y:S04]  /*3c540*/  LDL.LU R46, [R1+0x988] ;  /* 0x00098800012e7983 */ /* 0x000f280000300800 */
        /* <DEDUP_REMOVED lines=15> */
[----:B---3--:R-:W-:-:S05]  /*3c640*/  IADD3 R47, P2, PT, R5, R47, RZ ;  /* 0x0000002f052f7210 */ /* 0x008fca0007f5e0ff */
[----:B--2---:R-:W-:Y:S01]  /*3c650*/  IMAD.X R80, R6, 0x1, R80, P2 ;  /* 0x0000000106507824 */ /* 0x004fe200010e0650 */
[----:B------:R1:W-:Y:S04]  /*3c660*/  STL [R1+0x984], R47 ;  /* 0x0009842f01007387 */ /* 0x0003e80000100800 */
[----:B------:R2:W-:Y:S04]  /*3c670*/  STL [R1+0x980], R80 ;  /* 0x0009805001007387 */ /* 0x0005e80000100800 */
[----:B------:R-:W3:Y:S01]  /*3c680*/  LDL.LU R84, [R1+0x9a8] ;  /* 0x0009a80001547983 */ /* 0x000ee20000300800 */
[----:B0-----:R-:W-:-:S03]  /*3c690*/  @!P4 IMAD.MOV.U32 R44, RZ, RZ, R47 ;  /* 0x000000ffff2cc224 */ /* 0x001fc600078e002f */
[----:B------:R-:W3:Y:S01]  /*3c6a0*/  LDL.LU R82, [R1+0x9ac] ;  /* 0x0009ac0001527983 */ /* 0x000ee20000300800 */
[----:B------:R-:W-:-:S05]  /*3c6b0*/  @!P4 IMAD.MOV.U32 R45, RZ, RZ, R80 ;  /* 0x000000ffff2dc224 */ /* 0x000fca00078e0050 */
[----:B------:R0:W3:Y:S01]  /*3c6c0*/  @!P4 LDG.E.U8 R43, desc[UR42][R44.64] ;  /* 0x0000002a2c2bc981 */ /* 0x0000e2000c1e1100 */
[----:B----4-:R-:W-:-:S05]  /*3c6d0*/  IADD3 R4, P2, PT, R5, R4, RZ ;  /* 0x0000000405047210 */ /* 0x010fca0007f5e0ff */
[----:B------:R-:W-:Y:S01]  /*3c6e0*/  IMAD.X R46, R6, 0x1, R46, P2 ;  /* 0x00000001062e7824 */ /* 0x000fe200010e062e */
[----:B------:R-:W-:Y:S03]  /*3c6f0*/  STL [R1+0x98c], R4 ;  /* 0x00098c0401007387 */ /* 0x000fe60000100800 */
[----:B-1----:R-:W-:Y:S01]  /*3c700*/  @!P4 IMAD.MOV.U32 R47, RZ, RZ, R46 ;  /* 0x000000ffff2fc224 */ /* 0x002fe200078e002e */
[----:B------:R1:W-:Y:S04]  /*3c710*/  STL [R1+0x988], R46 ;  /* 0x0009882e01007387 */ /* 0x0003e80000100800 */
[----:B--2---:R-:W2:Y:S01]  /*3c720*/  LDL.LU R80, [R1+0x9b0] ;  /* 0x0009b00001507983 */ /* 0x004ea20000300800 */
[----:B0-----:R-:W-:Y:S01]  /*3c730*/  PRMT R44, RZ, 0x7610, R44 ;  /* 0x00007610ff2c7816 */ /* 0x001fe2000000002c */
[----:B-1----:R-:W-:-:S02]  /*3c740*/  @!P4 IMAD.MOV.U32 R46, RZ, RZ, R4 ;  /* 0x000000ffff2ec224 */ /* 0x002fc400078e0004 */
[----:B------:R-:W4:Y:S04]  /*3c750*/  LDL.LU R4, [R1+0x9b4] ;  /* 0x0009b40001047983 */ /* 0x000f280000300800 */
[----:B------:R0:W2:Y:S01]  /*3c760*/  @!P4 LDG.E.U8 R44, desc[UR42][R46.64] ;  /* 0x0000002a2e2cc981 */ /* 0x0000a2000c1e1100 */
[----:B------:R-:W-:-:S05]  /*3c770*/  IADD3 R2, P2, PT, R5, R2, RZ ;  /* 0x0000000205027210 */ /* 0x000fca0007f5e0ff */
[----:B------:R-:W-:Y:S01]  /*3c780*/  IMAD.X R3, R6, 0x1, R3, P2 ;  /* 0x0000000106037824 */ /* 0x000fe200010e0603 */
[----:B------:R-:W-:Y:S01]  /*3c790*/  STL [R1+0x9a4], R2 ;  /* 0x0009a40201007387 */ /* 0x000fe20000100800 */
[----:B0-----:R-:W-:Y:S02]  /*3c7a0*/  @!P4 IMAD.MOV.U32 R46, RZ, RZ, R2 ;  /* 0x000000ffff2ec224 */ /* 0x001fe400078e0002 */
[----:B------:R-:W-:Y:S01]  /*3c7b0*/  @!P4 IMAD.MOV.U32 R47, RZ, RZ, R3 ;  /* 0x000000ffff2fc224 */ /* 0x000fe200078e0003 */
[----:B------:R0:W-:Y:S04]  /*3c7c0*/  STL [R1+0x9a0], R3 ;  /* 0x0009a00301007387 */ /* 0x0001e80000100800 */
[----:B0-----:R-:W2:Y:S04]  /*3c7d0*/  LDL.LU R3, [R1+0x9b8] ;  /* 0x0009b80001037983 */ /* 0x001ea80000300800 */
[----:B------:R-:W2:Y:S01]  /*3c7e0*/  LDL.LU R2, [R1+0x9bc] ;  /* 0x0009bc0001027983 */ /* 0x000ea20000300800 */
[----:B------:R-:W-:-:S02]  /*3c7f0*/  PRMT R45, RZ, 0x7610, R45 ;  /* 0x00007610ff2d7816 */ /* 0x000fc4000000002d */
[----:B------:R-:W-:-:S04]  /*3c800*/  PRMT R49, RZ, 0x7610, R49 ;  /* 0x00007610ff317816 */ /* 0x000fc80000000031 */
[----:B------:R0:W2:Y:S01]  /*3c810*/  @!P4 LDG.E.U8 R45, desc[UR42][R46.64] ;  /* 0x0000002a2e2dc981 */ /* 0x0000a2000c1e1100 */
[----:B------:R-:W-:Y:S02]  /*3c820*/  PRMT R51, RZ, 0x7610, R51 ;  /* 0x00007610ff337816 */ /* 0x000fe40000000033 */
[----:B---3--:R-:W-:-:S05]  /*3c830*/  IADD3 R82, P2, PT, R5, R82, RZ ;  /* 0x0000005205527210 */ /* 0x008fca0007f5e0ff */
[----:B------:R-:W-:Y:S01]  /*3c840*/  IMAD.X R84, R6, 0x1, R84, P2 ;  /* 0x0000000106547824 */ /* 0x000fe200010e0654 */
[----:B------:R-:W-:Y:S01]  /*3c850*/  STL [R1+0x9ac], R82 ;  /* 0x0009ac5201007387 */ /* 0x000fe20000100800 */
[----:B0-----:R-:W-:Y:S02]  /*3c860*/  @!P4 IMAD.MOV.U32 R46, RZ, RZ, R82 ;  /* 0x000000ffff2ec224 */ /* 0x001fe400078e0052 */
[----:B------:R-:W-:Y:S01]  /*3c870*/  @!P4 IMAD.MOV.U32 R47, RZ, RZ, R84 ;  /* 0x000000ffff2fc224 */ /* 0x000fe200078e0054 */
[----:B------:R0:W-:Y:S04]  /*3c880*/  STL [R1+0x9a8], R84 ;  /* 0x0009a85401007387 */ /* 0x0001e80000100800 */
        /* <DEDUP_REMOVED lines=9> */
[----:B------:R1:W2:Y:S04]  /*3c920*/  @!P4 LDG.E.U8 R51, desc[UR42][R46.64] ;  /* 0x0000002a2e33c981 */ /* 0x0002a8000c1e1100 */
[----:B0-----:R-:W4:Y:S04]  /*3c930*/  LDL.LU R80, [R1+0x9c8] ;  /* 0x0009c80001507983 */ /* 0x001f280000300800 */
[----:B------:R-:W2:Y:S01]  /*3c940*/  LDL.LU R4, [R1+0x9cc] ;  /* 0x0009cc0001047983 */ /* 0x000ea20000300800 */
[----:B------:R-:W-:-:S05]  /*3c950*/  IADD3 R2, P2, PT, R5, R2, RZ ;  /* 0x0000000205027210 */ /* 0x000fca0007f5e0ff */
[----:B------:R-:W-:Y:S01]  /*3c960*/  IMAD.X R3, R6, 0x1, R3, P2 ;  /* 0x0000000106037824 */ /* 0x000fe200010e0603 */
[----:B------:R-:W-:Y:S01]  /*3c970*/  STL [R1+0x9bc], R2 ;  /* 0x0009bc0201007387 */ /* 0x000fe20000100800 */
[----:B-1----:R-:W-:Y:S02]  /*3c980*/  @!P4 IMAD.MOV.U32 R46, RZ, RZ, R2 ;  /* 0x000000ffff2ec224 */ /* 0x002fe400078e0002 */
[----:B------:R-:W-:Y:S01]  /*3c990*/  @!P4 IMAD.MOV.U32 R47, RZ, RZ, R3 ;  /* 0x000000ffff2fc224 */ /* 0x000fe200078e0003 */
[----:B------:R0:W-:Y:S04]  /*3c9a0*/  STL [R1+0x9b8], R3 ;  /* 0x0009b80301007387 */ /* 0x0001e80000100800 */
[----:B0-----:R-:W4:Y:S04]  /*3c9b0*/  LDL.LU R3, [R1+0x9e0] ;  /* 0x0009e00001037983 */ /* 0x001f280000300800 */
[----:B------:R-:W4:Y:S01]  /*3c9c0*/  LDL.LU R2, [R1+0x9e4] ;  /* 0x0009e40001027983 */ /* 0x000f220000300800 */
[----:B------:R-:W-:-:S02]  /*3c9d0*/  PRMT R53, RZ, 0x7610, R53 ;  /* 0x00007610ff357816 */ /* 0x000fc40000000035 */
[----:B------:R-:W-:-:S04]  /*3c9e0*/  PRMT R55, RZ, 0x7610, R55 ;  /* 0x00007610ff377816 */ /* 0x000fc80000000037 */
[----:B------:R0:W4:Y:S01]  /*3c9f0*/  @!P4 LDG.E.U8 R53, desc[UR42][R46.64] ;  /* 0x0000002a2e35c981 */ /* 0x000122000c1e1100 */
        /* <DEDUP_REMOVED lines=10> */
[----:B--2---:R-:W-:-:S05]  /*3caa0*/  IADD3 R4, P2, PT, R5, R4, RZ ;  /* 0x0000000405047210 */ /* 0x004fca0007f5e0ff */
[----:B----4-:R-:W-:Y:S01]  /*3cab0*/  IMAD.X R80, R6, 0x1, R80, P2 ;  /* 0x0000000106507824 */ /* 0x010fe200010e0650 */
        /* <DEDUP_REMOVED lines=81> */
[----:B------:R-:W-:Y:S04]  /*3cfd0*/  STL [R1+0xa2c], R82 ;  /* 0x000a2c5201007387 */ /* 0x000fe80000100800 */
[----:B------:R1:W-:Y:S04]  /*3cfe0*/  STL [R1+0xa28], R84 ;  /* 0x000a285401007387 */ /* 0x0003e80000100800 */
[----:B------:R-:W3:Y:S04]  /*3cff0*/  LDL.LU R88, [R1+0xa30] ;  /* 0x000a300001587983 */ /* 0x000ee80000300800 */
[----:B------:R-:W3:Y:S01]  /*3d000*/  LDL.LU R86, [R1+0xa34] ;  /* 0x000a340001567983 */ /* 0x000ee20000300800 */
[----:B0-----:R-:W-:-:S02]  /*3d010*/  @!P4 IMAD.MOV.U32 R46, RZ, RZ, R82 ;  /* 0x000000ffff2ec224 */ /* 0x001fc400078e0052 */
[----:B------:R-:W-:-:S05]  /*3d020*/  @!P4 IMAD.MOV.U32 R47, RZ, RZ, R84 ;  /* 0x000000ffff2fc224 */ /* 0x000fca00078e0054 */
[----:B------:R0:W3:Y:S01]  /*3d030*/  @!P4 LDG.E.U8 R73, desc[UR42][R46.64] ;  /* 0x0000002a2e49c981 */ /* 0x0000e2000c1e1100 */
[----:B--2---:R-:W-:-:S05]  /*3d040*/  IADD3 R4, P2, PT, R5, R4, RZ ;  /* 0x0000000405047210 */ /* 0x004fca0007f5e0ff */
[----:B----4-:R-:W-:Y:S01]  /*3d050*/  IMAD.X R80, R6, 0x1, R80, P2 ;  /* 0x0000000106507824 */ /* 0x010fe200010e0650 */
[----:B------:R-:W-:Y:S04]  /*3d060*/  STL [R1+0xa64], R4 ;  /* 0x000a640401007387 */ /* 0x000fe80000100800 */
[----:B------:R2:W-:Y:S04]  /*3d070*/  STL [R1+0xa60], R80 ;  /* 0x000a605001007387 */ /* 0x0005e80000100800 */
[----:B-1----:R-:W4:Y:S04]  /*3d080*/  LDL.LU R84, [R1+0xa68] ;  /* 0x000a680001547983 */ /* 0x002f280000300800 */
[----:B------:R-:W4:Y:S01]  /*3d090*/  LDL.LU R82, [R1+0xa6c] ;  /* 0x000a6c0001527983 */ /* 0x000f220000300800 */
[----:B0-----:R-:W-:-:S02]  /*3d0a0*/  @!P4 IMAD.MOV.U32 R46, RZ, RZ, R4 ;  /* 0x000000ffff2ec224 */ /* 0x001fc400078e0004 */
[----:B------:R-:W-:Y:S02]  /*3d0b0*/  @!P4 IMAD.MOV.U32 R47, RZ, RZ, R80 ;  /* 0x000000ffff2fc224 */ /* 0x000fe400078e0050 */
[----:B--2---:R-:W2:Y:S04]  /*3d0c0*/  LDL.LU R80, [R1+0xa00] ;  /* 0x000a000001507983 */ /* 0x004ea80000300800 */
[----:B------:R-:W2:Y:S04]  /*3d0d0*/  LDL.LU R4, [R1+0xa04] ;  /* 0x000a040001047983 */ /* 0x000ea80000300800 */
        /* <DEDUP_REMOVED lines=13> */
[----:B------:R-:W-:Y:S02]  /*3d1b0*/  PRMT R83, RZ, 0x7610, R83 ;  /* 0x00007610ff537816 */ /* 0x000fe40000000053 */
[----:B------:R-:W-:Y:S02]  /*3d1c0*/  PRMT R85, RZ, 0x7610, R85 ;  /* 0x00007610ff557816 */ /* 0x000fe40000000055 */
[----:B---3--:R-:W-:-:S05]  /*3d1d0*/  IADD3 R86, P2, PT, R5, R86, RZ ;  /* 0x0000005605567210 */ /* 0x008fca0007f5e0ff */
[----:B------:R-:W-:Y:S02]  /*3d1e0*/  IMAD.X R88, R6, 0x1, R88, P2 ;  /* 0x0000000106587824 */ /* 0x000fe400010e0658 */
[----:B0-----:R-:W-:Y:S02]  /*3d1f0*/  @!P4 IMAD.MOV.U32 R46, RZ, RZ, R86 ;  /* 0x000000ffff2ec224 */ /* 0x001fe400078e0056 */
[----:B------:R-:W-:-:S05]  /*3d200*/  @!P4 IMAD.MOV.U32 R47, RZ, RZ, R88 ;  /* 0x000000ffff2fc224 */ /* 0x000fca00078e0058 */
[----:B------:R0:W3:Y:S04]  /*3d210*/  @!P4 LDG.E.U8 R79, desc[UR42][R46.64] ;  /* 0x0000002a2e4fc981 */ /* 0x0000e8000c1e1100 */
[----:B------:R-:W-:Y:S04]  /*3d220*/  STL [R1+0xa34], R86 ;  /* 0x000a345601007387 */ /* 0x000fe80000100800 */
[----:B------:R-:W-:Y:S01]  /*3d230*/  STL [R1+0xa30], R88 ;  /* 0x000a305801007387 */ /* 0x000fe20000100800 */
[----:B----4-:R-:W-:-:S05]  /*3d240*/  IADD3 R82, P2, PT, R5, R82, RZ ;  /* 0x0000005205527210 */ /* 0x010fca0007f5e0ff */
[C---:B------:R-:W-:Y:S01]  /*3d250*/  IMAD.X R84, R6.reuse, 0x1, R84, P2 ;  /* 0x0000000106547824 */ /* 0x040fe200010e0654 */
[----:B--2---:R-:W-:Y:S01]  /*3d260*/  IADD3 R4, P2, PT, R5, R4, RZ ;  /* 0x0000000405047210 */ /* 0x004fe20007f5e0ff */
[----:B0-----:R-:W-:Y:S02]  /*3d270*/  @!P4 IMAD.MOV.U32 R46, RZ, RZ, R82 ;  /* 0x000000ffff2ec224 */ /* 0x001fe400078e0052 */
[----:B------:R-:W-:Y:S02]  /*3d280*/  @!P4 IMAD.MOV.U32 R47, RZ, RZ, R84 ;  /* 0x000000ffff2fc224 */ /* 0x000fe400078e0054 */
[----:B------:R-:W-:Y:S01]  /*3d290*/  IMAD.X R80, R6, 0x1, R80, P2 ;  /* 0x0000000106507824 */ /* 0x000fe200010e0650 */
[----:B------:R-:W-:Y:S04]  /*3d2a0*/  STL [R1+0xa6c], R82 ;  /* 0x000a6c5201007387 */ /* 0x000fe80000100800 */
[----:B------:R0:W2:Y:S04]  /*3d2b0*/  @!P4 LDG.E.U8 R81, desc[UR42][R46.64] ;  /* 0x0000002a2e51c981 */ /* 0x0000a8000c1e1100 */
[----:B------:R-:W-:Y:S01]  /*3d2c0*/  STL [R1+0xa68], R84 ;  /* 0x000a685401007387 */ /* 0x000fe20000100800 */
[----:B0-----:R-:W-:-:S02]  /*3d2d0*/  @!P4 IMAD.MOV.U32 R46, RZ, RZ, R4 ;  /* 0x000000ffff2ec224 */ /* 0x001fc400078e0004 */
[----:B------:R-:W-:Y:S01]  /*3d2e0*/  @!P4 IMAD.MOV.U32 R47, RZ, RZ, R80 ;  /* 0x000000ffff2fc224 */ /* 0x000fe200078e0050 */
[----:B------:R-:W-:Y:S04]  /*3d2f0*/  STL [R1+0xa04], R4 ;  /* 0x000a040401007387 */ /* 0x000fe80000100800 */
[----:B------:R0:W-:Y:S04]  /*3d300*/  STL [R1+0xa00], R80 ;  /* 0x000a005001007387 */ /* 0x0001e80000100800 */
[----:B------:R1:W4:Y:S01]  /*3d310*/  @!P4 LDG.E.U8 R83, desc[UR42][R46.64] ;  /* 0x0000002a2e53c981 */ /* 0x000322000c1e1100 */
[----:B------:R-:W-:-:S05]  /*3d320*/  IADD3 R2, P2, PT, R5, R2, RZ ;  /* 0x0000000205027210 */ /* 0x000fca0007f5e0ff */
[----:B------:R-:W-:Y:S01]  /*3d330*/  IMAD.X R3, R6, 0x1, R3, P2 ;  /* 0x0000000106037824 */ /* 0x000fe200010e0603 */
[----:B------:R0:W-:Y:S01]  /*3d340*/  STL [R1+0xa3c], R2 ;  /* 0x000a3c0201007387 */ /* 0x0001e20000100800 */
[----:B-1----:R-:W-:Y:S02]  /*3d350*/  @!P4 IMAD.MOV.U32 R46, RZ, RZ, R2 ;  /* 0x000000ffff2ec224 */ /* 0x002fe400078e0002 */
[----:B0-----:R-:W-:Y:S01]  /*3d360*/  IMAD.MOV.U32 R80, RZ, RZ, R0 ;  /* 0x000000ffff507224 */ /* 0x001fe200078e0000 */
[----:B------:R0:W-:Y:S01]  /*3d370*/  STL [R1+0xa38], R3 ;  /* 0x000a380301007387 */ /* 0x0001e20000100800 */
[----:B------:R-:W-:-:S03]  /*3d380*/  @!P4 IMAD.MOV.U32 R47, RZ, RZ, R3 ;  /* 0x000000ffff2fc224 */ /* 0x000fc600078e0003 */
        /* <DEDUP_REMOVED lines=9> */
[----:B0-----:R-:W2:Y:S04]  /*3d420*/  LDL.LU R3, [R1+0x10] ;  /* 0x0000100001037983 */ /* 0x001ea80000300800 */
[----:B------:R0:W2:Y:S04]  /*3d430*/  @!P4 LDG.E.U8 R85, desc[UR42][R46.64] ;  /* 0x0000002a2e55c981 */ /* 0x0000a8000c1e1100 */
[----:B------:R-:W2:Y:S04]  /*3d440*/  LDL.LU R46, [R1+0x318] ;  /* 0x00031800012e7983 */ /* 0x000ea80000300800 */
[----:B------:R-:W0:Y:S01]  /*3d450*/  LDL.LU R47, [R1+0x31c] ;  /* 0x00031c00012f7983 */ /* 0x000e220000300800 */
[----:B------:R-:W-:-:S02]  /*3d460*/  PRMT R87, RZ, 0x7610, R87 ;  /* 0x00007610ff577816 */ /* 0x000fc40000000057 */
[----:B0-----:R-:W-:-:S05]  /*3d470*/  IADD3 R47, P2, PT, R5, R47, RZ ;  /* 0x0000002f052f7210 */ /* 0x001fca0007f5e0ff */
[----:B--2---:R-:W-:Y:S01]  /*3d480*/  IMAD.X R46, R6, 0x1, R46, P2 ;  /* 0x00000001062e7824 */ /* 0x004fe200010e062e */
[----:B------:R0:W-:Y:S04]  /*3d490*/  STL [R1+0x31c], R47 ;  /* 0x00031c2f01007387 */ /* 0x0001e80000100800 */
[----:B------:R1:W-:Y:S01]  /*3d4a0*/  STL [R1+0x318], R46 ;  /* 0x0003182e01007387 */ /* 0x0003e20000100800 */
[----:B0-----:R-:W-:-:S04]  /*3d4b0*/  @!P4 LOP3.LUT R47, R47, R46, RZ, 0x3c, !PT ;  /* 0x0000002e2f2fc212 */ /* 0x001fc800078e3cff */
[----:B-1----:R-:W-:-:S04]  /*3d4c0*/  @!P4 LOP3.LUT R46, R47, R46, RZ, 0x3c, !PT ;  /* 0x0000002e2f2ec212 */ /* 0x002fc800078e3cff */
[----:B------:R-:W-:-:S05]  /*3d4d0*/  @!P4 LOP3.LUT R47, R47, R46, RZ, 0x3c, !PT ;  /* 0x0000002e2f2fc212 */ /* 0x000fca00078e3cff */
[----:B------:R0:W2:Y:S04]  /*3d4e0*/  @!P4 LDG.E.U8 R87, desc[UR42][R46.64] ;  /* 0x0000002a2e57c981 */ /* 0x0000a8000c1e1100 */
[----:B------:R-:W2:Y:S04]  /*3d4f0*/  LDL.LU R46, [R1+0x300] ;  /* 0x00030000012e7983 */ /* 0x000ea80000300800 */
[----:B------:R-:W0:Y:S01]  /*3d500*/  LDL.LU R47, [R1+0x304] ;  /* 0x00030400012f7983 */ /* 0x000e220000300800 */
[----:B------:R-:W-:Y:S02]  /*3d510*/  PRMT R89, RZ, 0x7610, R89 ;  /* 0x00007610ff597816 */ /* 0x000fe40000000059 */
[----:B------:R-:W-:-:S02]  /*3d520*/  PRMT R91, RZ, 0x7610, R91 ;  /* 0x00007610ff5b7816 */ /* 0x000fc4000000005b */
[----:B0-----:R-:W-:-:S05]  /*3d530*/  IADD3 R47, P2, PT, R5, R47, RZ ;  /* 0x0000002f052f7210 */ /* 0x001fca0007f5e0ff */
[----:B--2---:R-:W-:Y:S01]  /*3d540*/  IMAD.X R46, R6, 0x1, R46, P2 ;  /* 0x00000001062e7824 */ /* 0x004fe200010e062e */
[----:B------:R0:W-:Y:S01]  /*3d550*/  STL [R1+0x304], R47 ;  /* 0x0003042f01007387 */ /* 0x0001e20000100800 */
[----:B------:R-:W-:-:S03]  /*3d560*/  IADD3 R0, P2, PT, R5, R0, RZ ;  /* 0x0000000005007210 */ /* 0x000fc60007f5e0ff */
[----:B------:R1:W-:Y:S01]  /*3d570*/  STL [R1+0x300], R46 ;  /* 0x0003002e01007387 */ /* 0x0003e20000100800 */
[----:B0-----:R-:W-:-:S04]  /*3d580*/  @!P4 LOP3.LUT R47, R47, R46, RZ, 0x3c, !PT ;  /* 0x0000002e2f2fc212 */ /* 0x001fc800078e3cff */
[----:B-1----:R-:W-:Y:S01]  /*3d590*/  @!P4 LOP3.LUT R46, R47, R46, RZ, 0x3c, !PT ;  /* 0x0000002e2f2ec212 */ /* 0x002fe200078e3cff */
[----:B------:R-:W-:-:S03]  /*3d5a0*/  IMAD.X R2, R6, 0x1, R2, P2 ;  /* 0x0000000106027824 */ /* 0x000fc600010e0602 */
[----:B------:R-:W-:-:S05]  /*3d5b0*/  @!P4 LOP3.LUT R47, R47, R46, RZ, 0x3c, !PT ;  /* 0x0000002e2f2fc212 */ /* 0x000fca00078e3cff */
[----:B------:R0:W2:Y:S04]  /*3d5c0*/  @!P4 LDG.E.U8 R89, desc[UR42][R46.64] ;  /* 0x0000002a2e59c981 */ /* 0x0000a8000c1e1100 */
[----:B------:R1:W-:Y:S01]  /*3d5d0*/  STL [R1+0x314], R0 ;  /* 0x0003140001007387 */ /* 0x0003e20000100800 */
[----:B0-----:R-:W-:Y:S02]  /*3d5e0*/  @!P4 IMAD.MOV.U32 R46, RZ, RZ, R0 ;  /* 0x000000ffff2ec224 */ /* 0x001fe400078e0000 */
[----:B------:R-:W-:Y:S01]  /*3d5f0*/  @!P4 IMAD.MOV.U32 R47, RZ, RZ, R2 ;  /* 0x000000ffff2fc224 */ /* 0x000fe200078e0002 */
[----:B------:R0:W-:Y:S04]  /*3d600*/  STL [R1+0x308], R2 ;  /* 0x0003080201007387 */ /* 0x0001e80000100800 */
[----:B------:R0:W2:Y:S04]  /*3d610*/  @!P4 LDG.E.U8 R91, desc[UR42][R46.64] ;  /* 0x0000002a2e5bc981 */ /* 0x0000a8000c1e1100 */
[----:B------:R-:W2:Y:S04]  /*3d620*/  LDL.LU R46, [R1+0x30c] ;  /* 0x00030c00012e7983 */ /* 0x000ea80000300800 */
[----:B------:R-:W2:Y:S01]  /*3d630*/  LDL.LU R47, [R1+0x310] ;  /* 0x00031000012f7983 */ /* 0x000ea20000300800 */
[----:B-1----:R-:W1:Y:S01]  /*3d640*/  S2R R0, SR_TID.X ;  /* 0x0000000000007919 */ /* 0x002e620000002100 */
[----:B------:R-:W-:-:S02]  /*3d650*/  PRMT R93, RZ, 0x7610, R93 ;  /* 0x00007610ff5d7816 */ /* 0x000fc4000000005d */
[----:B-1----:R-:W-:-:S04]  /*3d660*/  LOP3.LUT R0, R0, 0x7f, RZ, 0xc0, !PT ;  /* 0x0000007f00007812 */ /* 0x002fc800078ec0ff */
[----:B0-----:R-:W-:-:S05]  /*3d670*/  LOP3.LUT R2, R0, 0x20, RZ, 0x3c, !PT ;  /* 0x0000002000027812 */ /* 0x001fca00078e3cff */
[----:B------:R-:W-:Y:S04]  /*3d680*/  STS.U8 [R2+UR7+0x9d00], R80 ;  /* 0x009d005002007988 */ /* 0x000fe80008000007 */
[----:B------:R-:W-:Y:S04]  /*3d690*/  STS.U8 [R2+UR7+0xa100], R82 ;  /* 0x00a1005202007988 */ /* 0x000fe80008000007 */
[----:B------:R-:W-:Y:S04]  /*3d6a0*/  STS.U8 [R2+UR7+0xa500], R84 ;  /* 0x00a5005402007988 */ /* 0x000fe80008000007 */
[----:B------:R-:W-:Y:S04]  /*3d6b0*/  STS.U8 [R2+UR7+0xa900], R86 ;  /* 0x00a9005602007988 */ /* 0x000fe80008000007 */
[----:B------:R-:W-:Y:S04]  /*3d6c0*/  STS.U8 [R2+UR7+0xad00], R88 ;  /* 0x00ad005802007988 */ /* 0x000fe80008000007 */
[----:B------:R-:W-:Y:S01]  /*3d6d0*/  STS.U8 [R2+UR7+0xb100], R90 ;  /* 0x00b1005a02007988 */ /* 0x000fe20008000007 */
        /* <DEDUP_REMOVED lines=8> */
[----:B------:R-:W2:Y:S04]  /*3d760*/  LDL.LU R46, [R1+0x58] ;  /* 0x00005800012e7983 */ /* 0x000ea80000300800 */
[----:B------:R-:W3:Y:S04]  /*3d770*/  LDL.LU R47, [R1+0x40] ;  /* 0x00004000012f7983 */ /* 0x000ee80000300800 */
[----:B------:R-:W4:Y:S04]  /*3d780*/  LDL.LU R80, [R1+0xec0] ;  /* 0x000ec00001507983 */ /* 0x000f280000300800 */
[----:B------:R-:W4:Y:S04]  /*3d790*/  LDL.LU R82, [R1+0xebc] ;  /* 0x000ebc0001527983 */ /* 0x000f280000300800 */
[----:B------:R-:W4:Y:S04]  /*3d7a0*/  LDL.LU R84, [R1+0xeb8] ;  /* 0x000eb80001547983 */ /* 0x000f280000300800 */
[----:B------:R-:W4:Y:S04]  /*3d7b0*/  LDL.LU R86, [R1+0xeb4] ;  /* 0x000eb40001567983 */ /* 0x000f280000300800 */
[----:B------:R-:W4:Y:S04]  /*3d7c0*/  LDL.LU R88, [R1+0xeb0] ;  /* 0x000eb00001587983 */ /* 0x000f280000300800 */
[----:B------:R-:W4:Y:S04]  /*3d7d0*/  LDL.LU R90, [R1+0xeac] ;  /* 0x000eac00015a7983 */ /* 0x000f280000300800 */
[----:B------:R1:W-:Y:S04]  /*3d7e0*/  STS.U8 [R2+UR7+0xb500], R92 ;  /* 0x00b5005c02007988 */ /* 0x0003e80008000007 */
[----:B-1----:R-:W4:Y:S04]  /*3d7f0*/  LDL.LU R92, [R1+0xea8] ;  /* 0x000ea800015c7983 */ /* 0x002f280000300800 */
[----:B--2---:R-:W-:Y:S04]  /*3d800*/  STS.U8 [R2+UR7+0xb900], R46 ;  /* 0x00b9002e02007988 */ /* 0x004fe80008000007 */
[----:B---3--:R-:W-:Y:S04]  /*3d810*/  STS.U8 [R2+UR7+0xbd00], R47 ;  /* 0x00bd002f02007988 */ /* 0x008fe80008000007 */
[----:B------:R1:W-:Y:S04]  /*3d820*/  STS.U8 [R2+UR7+0xc100], R4 ;  /* 0x00c1000402007988 */ /* 0x0003e80008000007 */
[----:B------:R2:W-:Y:S04]  /*3d830*/  STS.U8 [R2+UR7+0xc500], R3 ;  /* 0x00c5000302007988 */ /* 0x0005e80008000007 */
[----:B-1----:R-:W3:Y:S04]  /*3d840*/  LDL.LU R4, [R1+0x18c] ;  /* 0x00018c0001047983 */ /* 0x002ee80000300800 */
[----:B--2---:R-:W2:Y:S04]  /*3d850*/  LDL.LU R3, [R1+0x178] ;  /* 0x0001780001037983 */ /* 0x004ea80000300800 */
[----:B------:R-:W2:Y:S04]  /*3d860*/  LDL.LU R46, [R1+0x24] ;  /* 0x00002400012e7983 */ /* 0x000ea80000300800 */
[----:B------:R-:W2:Y:S04]  /*3d870*/  LDL.LU R47, [R1+0xc] ;  /* 0x00000c00012f7983 */ /* 0x000ea80000300800 */
[----:B----4-:R1:W-:Y:S04]  /*3d880*/  STS.U8 [R2+UR7+0xc900], R90 ;  /* 0x00c9005a02007988 */ /* 0x0103e80008000007 */
[----:B------:R4:W-:Y:S04]  /*3d890*/  STS.U8 [R2+UR7+0xcd00], R78 ;  /* 0x00cd004e02007988 */ /* 0x0009e80008000007 */
[----:B------:R0:W-:Y:S04]  /*3d8a0*/  STS.U8 [R2+UR7+0xd100], R66 ;  /* 0x00d1004202007988 */ /* 0x0001e80008000007 */
[----:B-1----:R-:W2:Y:S04]  /*3d8b0*/  LDL.LU R90, [R1+0x3c] ;  /* 0x00003c00015a7983 */ /* 0x002ea80000300800 */
[----:B----4-:R-:W4:Y:S04]  /*3d8c0*/  LDL.LU R78, [R1+0x54] ;  /* 0x00005400014e7983 */ /* 0x010f280000300800 */
[----:B0-----:R-:W4:Y:S04]  /*3d8d0*/  LDL.LU R66, [R1+0x6c] ;  /* 0x00006c0001427983 */ /* 0x001f280000300800 */
        /* <DEDUP_REMOVED lines=20> */
[----:B0-----:R-:W4:Y:S04]  /*3da20*/  LDL.LU R61, [R1+0x150] ;  /* 0x00015000013d7983 */ /* 0x001f280000300800 */
[----:B-1----:R-:W4:Y:S04]  /*3da30*/  LDL.LU R2, [R1+0xea4] ;  /* 0x000ea40001027983 */ /* 0x002f280000300800 */
[----:B------:R-:W4:Y:S01]  /*3da40*/  LDL.LU R63, [R1+0x164] ;  /* 0x00016400013f7983 */ /* 0x000f220000300800 */
[----:B------:R-:W-:-:S05]  /*3da50*/  LOP3.LUT R0, R0, 0x30, RZ, 0x3c, !PT ;  /* 0x0000003000007812 */ /* 0x000fca00078e3cff */
[----:B---3--:R0:W-:Y:S04]  /*3da60*/  STS.U8 [R0+UR7+0x8180], R4 ;  /* 0x0081800400007988 */ /* 0x0081e80008000007 */
[----:B--2---:R1:W-:Y:S04]  /*3da70*/  STS.U8 [R0+UR7+0x8580], R3 ;  /* 0x0085800300007988 */ /* 0x0043e80008000007 */
[----:B0-----:R-:W2:Y:S04]  /*3da80*/  LDL.LU R4, [R1+0xea0] ;  /* 0x000ea00001047983 */ /* 0x001ea80000300800 */
[----:B-1----:R-:W3:Y:S04]  /*3da90*/  LDL.LU R3, [R1+0xe9c] ;  /* 0x000e9c0001037983 */ /* 0x002ee80000300800 */
[----:B----4-:R0:W-:Y:S04]  /*3daa0*/  STS.U8 [R0+UR7+0x8980], R63 ;  /* 0x0089803f00007988 */ /* 0x0101e80008000007 */
[----:B------:R1:W-:Y:S04]  /*3dab0*/  STS.U8 [R0+UR7+0x8d80], R61 ;  /* 0x008d803d00007988 */ /* 0x0003e80008000007 */
[----:B------:R4:W-:Y:S04]  /*3dac0*/  STS.U8 [R0+UR7+0x9180], R59 ;  /* 0x0091803b00007988 */ /* 0x0009e80008000007 */
[----:B0-----:R-:W2:Y:S04]  /*3dad0*/  LDL.LU R63, [R1+0x174] ;  /* 0x00017400013f7983 */ /* 0x001ea80000300800 */
[----:B-1----:R-:W2:Y:S04]  /*3dae0*/  LDL.LU R61, [R1+0x160] ;  /* 0x00016000013d7983 */ /* 0x002ea80000300800 */
[----:B------:R0:W-:Y:S04]  /*3daf0*/  STS.U8 [R0+UR7+0x9580], R45 ;  /* 0x0095802d00007988 */ /* 0x0001e80008000007 */
[----:B----4-:R-:W4:Y:S04]  /*3db00*/  LDL.LU R59, [R1+0x14c] ;  /* 0x00014c00013b7983 */ /* 0x010f280000300800 */
        /* <DEDUP_REMOVED lines=26> */
[----:B-1----:R-:W2:Y:S04]  /*3dcb0*/  LDL.LU R88, [R1+0x188] ;  /* 0x0001880001587983 */ /* 0x002ea80000300800 */
[----:B------:R-:W-:Y:S04]  /*3dcc0*/  STS.U8 [R0+UR7+0xcd80], R76 ;  /* 0x00cd804c00007988 */ /* 0x000fe80008000007 */
[----:B------:R0:W-:Y:S02]  /*3dcd0*/  STS.U8 [R0+UR7+0xd180], R64 ;  /* 0x00d1804000007988 */ /* 0x0001e40008000007 */
[----:B0-----:R-:W0:Y:S01]  /*3dce0*/  S2R R64, SR_TID.X ;  /* 0x0000000000407919 */ /* 0x001e220000002100 */
[----:B------:R-:W1:Y:S01]  /*3dcf0*/  S2R R76, SR_TID.X ;  /* 0x00000000004c7919 */ /* 0x000e620000002100 */
[----:B------:R-:W3:Y:S01]  /*3dd00*/  LDL.LU R0, [R1+0xe98] ;  /* 0x000e980001007983 */ /* 0x000ee20000300800 */
[----:B0-----:R-:W-:-:S04]  /*3dd10*/  LOP3.LUT R64, R64, 0x7f, RZ, 0xc0, !PT ;  /* 0x0000007f40407812 */ /* 0x001fc800078ec0ff */
[----:B------:R-:W-:-:S05]  /*3dd20*/  LOP3.LUT R64, R64, 0x30, RZ, 0x3c, !PT ;  /* 0x0000003040407812 */ /* 0x000fca00078e3cff */
[----:B------:R0:W-:Y:S02]  /*3dd30*/  STS.U8 [R64+UR7+0xd580], R52 ;  /* 0x00d5803440007988 */ /* 0x0001e40008000007 */
[----:B0-----:R-:W0:Y:S01]  /*3dd40*/  S2R R64, SR_TID.X ;  /* 0x0000000000407919 */ /* 0x001e220000002100 */
[----:B-1----:R-:W-:-:S04]  /*3dd50*/  LOP3.LUT R76, R76, 0x7f, RZ, 0xc0, !PT ;  /* 0x0000007f4c4c7812 */ /* 0x002fc800078ec0ff */
[----:B------:R-:W-:-:S05]  /*3dd60*/  LOP3.LUT R52, R76, 0x30, RZ, 0x3c, !PT ;  /* 0x000000304c347812 */ /* 0x000fca00078e3cff */
[----:B------:R-:W-:Y:S04]  /*3dd70*/  STS.U8 [R52+UR7+0xd980], R10 ;  /* 0x00d9800a34007988 */ /* 0x000fe80008000007 */
[----:B------:R-:W-:Y:S04]  /*3dd80*/  STS.U8 [R52+UR7+0xdd80], R16 ;  /* 0x00dd801034007988 */ /* 0x000fe80008000007 */
[----:B------:R-:W-:Y:S04]  /*3dd90*/  STS.U8 [R52+UR7+0xe180], R22 ;  /* 0x00e1801634007988 */ /* 0x000fe80008000007 */
[----:B------:R-:W-:Y:S04]  /*3dda0*/  STS.U8 [R52+UR7+0xe580], R28 ;  /* 0x00e5801c34007988 */ /* 0x000fe80008000007 */
[----:B------:R-:W-:Y:S01]  /*3ddb0*/  STS.U8 [R52+UR7+0xe980], R34 ;  /* 0x00e9802234007988 */ /* 0x000fe20008000007 */
[----:B0-----:R-:W-:-:S03]  /*3ddc0*/  LOP3.LUT R64, R64, 0x7f, RZ, 0xc0, !PT ;  /* 0x0000007f40407812 */ /* 0x001fc600078ec0ff */
[----:B------:R-:W-:Y:S01]  /*3ddd0*/  STS.U8 [R52+UR7+0xed80], R40 ;  /* 0x00ed802834007988 */ /* 0x000fe20008000007 */
[----:B------:R-:W-:-:S03]  /*3dde0*/  LOP3.LUT R76, R64, 0x40, RZ, 0x3c, !PT ;  /* 0x00000040404c7812 */ /* 0x000fc600078e3cff */
[----:B------:R-:W-:Y:S04]  /*3ddf0*/  STS.U8 [R52+UR7+0xf180], R49 ;  /* 0x00f1803134007988 */ /* 0x000fe80008000007 */
[----:B------:R-:W-:Y:S04]  /*3de00*/  STS.U8 [R52+UR7+0xf580], R65 ;  /* 0x00f5804134007988 */ /* 0x000fe80008000007 */
[----:B------:R-:W-:Y:S04]  /*3de10*/  STS.U8 [R52+UR7+0xf980], R67 ;  /* 0x00f9804334007988 */ /* 0x000fe80008000007 */
[----:B------:R-:W-:Y:S04]  /*3de20*/  STS.U8 [R52+UR7+0xfd80], R69 ;  /* 0x00fd804534007988 */ /* 0x000fe80008000007 */
[----:B--2---:R-:W-:Y:S04]  /*3de30*/  STS.U8 [R76+UR7+0x8200], R88 ;  /* 0x008200584c007988 */ /* 0x004fe80008000007 */
[----:B------:R-:W-:Y:S04]  /*3de40*/  STS.U8 [R76+UR7+0x8600], R63 ;  /* 0x0086003f4c007988 */ /* 0x000fe80008000007 */
[----:B------:R-:W-:Y:S04]  /*3de50*/  STS.U8 [R76+UR7+0x8a00], R61 ;  /* 0x008a003d4c007988 */ /* 0x000fe80008000007 */
        /* <DEDUP_REMOVED lines=14> */
[----:B---3--:R0:W-:Y:S04]  /*3df40*/  STS.U8 [R76+UR7+0xc600], R3 ;  /* 0x00c600034c007988 */ /* 0x0081e80008000007 */
        /* <DEDUP_REMOVED lines=68> */
[----:B------:R-:W0:Y:S03]  /*3e390*/  S2R R47, SR_TID.X ;  /* 0x00000000002f7919 */ /* 0x000e260000002100 */
[----:B------:R-:W-:Y:S04]  /*3e3a0*/  STS.U8 [R64+UR7+0xca80], R84 ;  /* 0x00ca805440007988 */ /* 0x000fe80008000007 */
[----:B------:R-:W-:Y:S04]  /*3e3b0*/  STS.U8 [R64+UR7+0xce80], R72 ;  /* 0x00ce804840007988 */ /* 0x000fe80008000007 */
        /* <DEDUP_REMOVED lines=16> */
[----:B--2---:R0:W-:Y:S04]  /*3e4c0*/  STS.U8 [R61+UR7+0x8b00], R59 ;  /* 0x008b003b3d007988 */ /* 0x0041e80008000007 */
[----:B------:R1:W-:Y:S04]  /*3e4d0*/  STS.U8 [R61+UR7+0x8f00], R45 ;  /* 0x008f002d3d007988 */ /* 0x0003e80008000007 */
[----:B------:R2:W-:Y:S04]  /*3e4e0*/  STS.U8 [R61+UR7+0x9300], R39 ;  /* 0x009300273d007988 */ /* 0x0005e80008000007 */
[----:B0-----:R-:W3:Y:S04]  /*3e4f0*/  LDL.LU R59, [R1+0x17c] ;  /* 0x00017c00013b7983 */ /* 0x001ee80000300800 */
[----:B------:R0:W-:Y:S04]  /*3e500*/  STS.U8 [R61+UR7+0x9700], R33 ;  /* 0x009700213d007988 */ /* 0x0001e80008000007 */
[----:B-1----:R-:W4:Y:S04]  /*3e510*/  LDL.LU R45, [R1+0x168] ;  /* 0x00016800012d7983 */ /* 0x002f280000300800 */
[----:B------:R1:W-:Y:S04]  /*3e520*/  STS.U8 [R61+UR7+0x9b00], R27 ;  /* 0x009b001b3d007988 */ /* 0x0003e80008000007 */
[----:B--2---:R-:W2:Y:S04]  /*3e530*/  LDL.LU R39, [R1+0x154] ;  /* 0x0001540001277983 */ /* 0x004ea80000300800 */
[----:B------:R1:W-:Y:S04]  /*3e540*/  STS.U8 [R61+UR7+0x9f00], R21 ;  /* 0x009f00153d007988 */ /* 0x0003e80008000007 */
[----:B0-----:R-:W2:Y:S04]  /*3e550*/  LDL.LU R33, [R1+0x140] ;  /* 0x0001400001217983 */ /* 0x001ea80000300800 */
[----:B------:R0:W-:Y:S04]  /*3e560*/  STS.U8 [R61+UR7+0xa300], R15 ;  /* 0x00a3000f3d007988 */ /* 0x0001e80008000007 */
[----:B-1----:R-:W2:Y:S04]  /*3e570*/  LDL.LU R27, [R1+0x12c] ;  /* 0x00012c00011b7983 */ /* 0x002ea80000300800 */
[----:B------:R1:W-:Y:S04]  /*3e580*/  STS.U8 [R61+UR7+0xa700], R9 ;  /* 0x00a700093d007988 */ /* 0x0003e80008000007 */
[----:B------:R-:W2:Y:S04]  /*3e590*/  LDL.LU R21, [R1+0x118] ;  /* 0x0001180001157983 */ /* 0x000ea80000300800 */
        /* <DEDUP_REMOVED lines=10> */
[----:B------:R-:W2:Y:S04]  /*3e640*/  LDL.LU R90, [R1+0x8c] ;  /* 0x00008c00015a7983 */ /* 0x000ea80000300800 */
[----:B------:R-:W-:Y:S04]  /*3e650*/  STS.U8 [R61+UR7+0xbf00], R63 ;  /* 0x00bf003f3d007988 */ /* 0x000fe80008000007 */
[----:B0-----:R-:W2:Y:S04]  /*3e660*/  LDL.LU R46, [R1+0x74] ;  /* 0x00007400012e7983 */ /* 0x001ea80000300800 */
[----:B------:R0:W-:Y:S04]  /*3e670*/  STS.U8 [R61+UR7+0xc300], R3 ;  /* 0x00c300033d007988 */ /* 0x0001e80008000007 */
[----:B------:R1:W-:Y:S04]  /*3e680*/  STS.U8 [R61+UR7+0xc700], R2 ;  /* 0x00c700023d007988 */ /* 0x0003e80008000007 */
[----:B0-----:R-:W2:Y:S04]  /*3e690*/  LDL.LU R3, [R1+0xe8c] ;  /* 0x000e8c0001037983 */ /* 0x001ea80000300800 */
[----:B-1----:R-:W2:Y:S04]  /*3e6a0*/  LDL.LU R2, [R1+0xe88] ;  /* 0x000e880001027983 */ /* 0x002ea80000300800 */
        /* <DEDUP_REMOVED lines=30> */
[----:B------:R2:W-:Y:S04]  /*3e890*/  STS.U8 [R47+UR7+0xbf80], R4 ;  /* 0x00bf80042f007988 */ /* 0x0005e80008000007 */
[----:B0-----:R0:W5:Y:S04]  /*3e8a0*/  LDL.LU R2, [R1+0xe84] ;  /* 0x000e840001027983 */ /* 0x0011680000300800 */
[----:B-1----:R0:W5:Y:S04]  /*3e8b0*/  LDL.LU R3, [R1+0xe80] ;  /* 0x000e800001037983 */ /* 0x0021680000300800 */
[----:B--2---:R0:W5:Y:S04]  /*3e8c0*/  LDL.LU R4, [R1+0xe7c] ;  /* 0x000e7c0001047983 */ /* 0x0041680000300800 */
[----:B------:R1:W-:Y:S04]  /*3e8d0*/  STS.U8 [R47+UR7+0xc380], R0 ;  /* 0x00c380002f007988 */ /* 0x0003e80008000007 */
[----:B-1----:R0:W5:Y:S04]  /*3e8e0*/  LDL.LU R0, [R1+0xe78] ;  /* 0x000e780001007983 */ /* 0x0021680000300800 */
        /* <DEDUP_REMOVED lines=16> */
[----:B-1----:R-:W1:Y:S02]  /*3e9f0*/  FENCE.VIEW.ASYNC.S ;  /* 0x00000000000073c6 */ /* 0x002e640000000000 */
[----:B-1----:R-:W-:Y:S01]  /*3ea00*/  BAR.SYNC.DEFER_BLOCKING 0x0 ;  /* 0x0000000000007b1d */ /* 0x002fe20000010000 */
[----:B------:R-:W-:-:S04]  /*3ea10*/  ULEA UR76, UR9, UR7, 0x3 ;  /* 0x00000007094c7291 */ /* 0x000fc8000f8e18ff */
[----:B------:R-:W-:Y:S01]  /*3ea20*/  UIADD3 UR76, UPT, UPT, UR76, 0x18000, URZ ;  /* 0x000180004c4c7890 */ /* 0x000fe2000fffe0ff */
[----:B------:R-:W-:Y:S01]  /*3ea30*/  UMOV UR4, UR6 ;  /* 0x0000000600047c82 */ /* 0x000fe20008000000 */
[----:B------:R-:W-:-:S00]  /*3ea40*/  MEMBAR.ALL.CTA ;  /* 0x0000000000007992 */ /* 0x000fc00000008000 */
[----:B------:R-:W-:Y:S06]  /*3ea50*/  MEMBAR.ALL.GPU ;  /* 0x0000000000007992 */ /* 0x000fec000000a000 */
[----:B------:R-:W-:-:S00]  /*3ea60*/  ERRBAR ;  /* 0x00000000000079ab */ /* 0x000fc00000000000 */
[----:B------:R-:W-:Y:S08]  /*3ea70*/  CGAERRBAR ;  /* 0x00000000000075ab */ /* 0x000ff00000000000 */
[----:B------:R-:W-:Y:S06]  /*3ea80*/  UCGABAR_ARV ;  /* 0x00000000000079c7 */ /* 0x000fec0008000000 */
[----:B------:R-:W-:Y:S01]  /*3ea90*/  UCGABAR_WAIT ;  /* 0x0000000000007dc7 */ /* 0x000fe20008000000 */
[----:B------:R-:W-:Y:S01]  /*3eaa0*/  CCTL.IVALL ;  /* 0x00000000ff00798f */ /* 0x000fe20002000000 */
[----:B0-----:R-:W-:Y:S05]  /*3eab0*/  @P0 BRA `(.L_x_15) ;  /* 0x00000000007c0947 */ /* 0x001fea0003800000 */
[----:B------:R-:W-:Y:S02]  /*3eac0*/  UIADD3 UR6, UPT, UPT, UR5, 0x100, URZ ;  /* 0x0000010005067890 */ /* 0x000fe4000fffe0ff */
[----:B------:R-:W-:Y:S02]  /*3ead0*/  UIADD3 UR36, UPT, UPT, UR5, 0x100, URZ ;  /* 0x0000010005247890 */ /* 0x000fe4000fffe0ff */
[----:B------:R-:W-:Y:S01]  /*3eae0*/  UIADD3 UR37, UPT, UPT, UR5, 0x100, URZ ;  /* 0x0000010005257890 */ /* 0x000fe2000fffe0ff */
[----:B------:R-:W-:Y:S01]  /*3eaf0*/  UMOV UR26, 0x0 ;  /* 0x00000000001a7882 */ /* 0x000fe20000000000 */
[----:B------:R-:W-:Y:S01]  /*3eb00*/  UMOV UR27, 0x10408490 ;  /* 0x10408490001b7882 */ /* 0x000fe20000000000 */
[----:B------:R-:W-:Y:S02]  /*3eb10*/  UIADD3 UR44, UPT, UPT, UR5, 0x100, URZ ;  /* 0x00000100052c7890 */ /* 0x000fe4000fffe0ff */
[----:B------:R0:W-:Y:S01]  /*3eb20*/  UTCQMMA.2CTA gdesc[UR10], gdesc[UR12], tmem[UR5], tmem[UR26], idesc[UR27], UPT ;  /* 0x00ff1a0c0a0075ea */ /* 0x0001e2000ba00305 */
[----:B------:R-:W-:Y:S01]  /*3eb30*/  UMOV UR28, 0x0 ;  /* 0x00000000001c7882 */ /* 0x000fe20000000000 */
[----:B------:R-:W-:Y:S01]  /*3eb40*/  UMOV UR29, 0x10408490 ;  /* 0x10408490001d7882 */ /* 0x000fe20000000000 */
[----:B------:R-:W-:Y:S01]  /*3eb50*/  UMOV UR30, 0x0 ;  /* 0x00000000001e7882 */ /* 0x000fe20000000000 */
[----:B------:R-:W-:Y:S01]  /*3eb60*/  UMOV UR31, 0x10408490 ;  /* 0x10408490001f7882 */ /* 0x000fe20000000000 */
        /* <DEDUP_REMOVED lines=20> */
.L_x_15:
[----:B------:R-:W2:Y:S04]  /*3ecb0*/  LDL R8, [R1+0xdd4] ;  /* 0x000dd40001087983 */ /* 0x000ea80000100800 */
[----:B------:R-:W2:Y:S01]  /*3ecc0*/  LDL.LU R7, [R1+0xdcc] ;  /* 0x000dcc0001077983 */ /* 0x000ea20000300800 */
[----:B------:R-:W-:-:S04]  /*3ecd0*/  UIADD3 UR9, UPT, UPT, UR9, 0x1, URZ ;  /* 0x0000000109097890 */ /* 0x000fc8000fffe0ff */
[----:B------:R-:W-:-:S04]  /*3ece0*/  UISETP.GT.AND UP1, UPT, UR9, 0x1, UPT ;  /* 0x000000010900788c */ /* 0x000fc8000bf24270 */
[----:B0-----:R-:W-:Y:S02]  /*3ecf0*/  USEL UR6, URZ, 0x1, !UP1 ;  /* 0x00000001ff067887 */ /* 0x001fe4000c800000 */
[----:B------:R-:W-:Y:S02]  /*3ed00*/  USEL UR9, UR9, URZ, !UP1 ;  /* 0x000000ff09097287 */ /* 0x000fe4000c800000 */
[----:B------:R-:W-:Y:S01]  /*3ed10*/  ULOP3.LUT UR6, UR4, UR6, URZ, 0x3c, !UPT ;  /* 0x0000000604067292 */ /* 0x000fe2000f8e3cff */
[----:B--2---:R-:W-:Y:S02]  /*3ed20*/  ISETP.NE.U32.AND P2, PT, R7, R8, PT ;  /* 0x000000080700720c */ /* 0x004fe40003f45070 */
[----:B------:R-:W2:Y:S01]  /*3ed30*/  LDL.LU R8, [R1+0xdd0] ;  /* 0x000dd00001087983 */ /* 0x000ea20000300800 */
[----:B------:R-:W-:-:S03]  /*3ed40*/  IMAD.U32 R7, RZ, RZ, UR4 ;  /* 0x00000004ff077e24 */ /* 0x000fc6000f8e00ff */
[----:B--2---:R0:W-:Y:S07]  /*3ed50*/  STL [R1+0xdcc], R8 ;  /* 0x000dcc0801007387 */ /* 0x0041ee0000100800 */
[----:B------:R-:W-:Y:S05]  /*3ed60*/  @P2 BRA `(.L_x_16) ;  /* 0xfffffea400d02947 */ /* 0x000fea000383ffff */
.L_x_13:
[----:B------:R-:W2:Y:S01]  /*3ed70*/  LDL.LU R24, [R1+0xe74] ;  /* 0x000e740001187983 */ /* 0x000ea20000300800 */
[----:B------:R-:W1:Y:S01]  /*3ed80*/  LDCU UR6, c[0x0][0x3b8] ;  /* 0x00007700ff0677ac */ /* 0x000e620008000800 */
[----:B------:R-:W3:Y:S01]  /*3ed90*/  LDC R18, c[0x0][0x3a0] ;  /* 0x0000e800ff127b82 */ /* 0x000ee20000000800 */
[C---:B-----5:R-:W-:Y:S01]  /*3eda0*/  VIADD R22, R0.reuse, 0x2 ;  /* 0x0000000200167836 */ /* 0x060fe20000000000 */
[----:B------:R-:W2:Y:S01]  /*3edb0*/  LDCU.64 UR10, c[0x0][0x398] ;  /* 0x00007300ff0a77ac */ /* 0x000ea20008000a00 */
[C---:B------:R-:W-:Y:S02]  /*3edc0*/  VIADD R23, R0.reuse, 0x1 ;  /* 0x0000000100177836 */ /* 0x040fe40000000000 */
[C---:B------:R-:W-:Y:S01]  /*3edd0*/  VIADD R3, R0.reuse, 0x3 ;  /* 0x0000000300037836 */ /* 0x040fe20000000000 */
[----:B------:R-:W4:Y:S01]  /*3ede0*/  LDCU UR9, c[0x0][0x3b4] ;  /* 0x00007680ff0977ac */ /* 0x000f220008000800 */
[C---:B------:R-:W-:Y:S01]  /*3edf0*/  VIADD R32, R0.reuse, 0x4 ;  /* 0x0000000400207836 */ /* 0x040fe20000000000 */
[----:B------:R-:W0:Y:S01]  /*3ee00*/  LDCU UR16, c[0x0][0x39c] ;  /* 0x00007380ff1077ac */ /* 0x000e220008000800 */
[----:B------:R-:W0:Y:S01]  /*3ee10*/  LDCU UR15, c[0x0][0x39c] ;  /* 0x00007380ff0f77ac */ /* 0x000e220008000800 */
[----:B-1----:R-:W-:Y:S01]  /*3ee20*/  IMAD R25, R0, UR6, RZ ;  /* 0x0000000600197c24 */ /* 0x002fe2000f8e02ff */
[----:B------:R-:W1:Y:S03]  /*3ee30*/  LDCU UR17, c[0x0][0x39c] ;  /* 0x00007380ff1177ac */ /* 0x000e660008000800 */
[----:B------:R-:W-:Y:S01]  /*3ee40*/  VIADD R26, R25, UR6 ;  /* 0x00000006191a7c36 */ /* 0x000fe20008000000 */
[----:B------:R-:W0:Y:S01]  /*3ee50*/  LDCU.64 UR12, c[0x0][0x390] ;  /* 0x00007200ff0c77ac */ /* 0x000e220008000a00 */
[----:B---3--:R-:W-:-:S02]  /*3ee60*/  VIADD R20, R18, 0x7f ;  /* 0x0000007f12147836 */ /* 0x008fc40000000000 */
[----:B------:R-:W-:Y:S01]  /*3ee70*/  VIADD R27, R26, UR6 ;  /* 0x000000061a1b7c36 */ /* 0x000fe20008000000 */
[----:B------:R-:W3:Y:S02]  /*3ee80*/  LDCU UR14, c[0x0][0x39c] ;  /* 0x00007380ff0e77ac */ /* 0x000ee40008000800 */
[----:B------:R-:W-:Y:S01]  /*3ee90*/  ISETP.GE.AND P5, PT, R20, 0x80, PT ;  /* 0x000000801400780c */ /* 0x000fe20003fa6270 */
[----:B------:R-:W-:Y:S01]  /*3eea0*/  VIADD R28, R27, UR6 ;  /* 0x000000061b1c7c36 */ /* 0x000fe20008000000 */
[----:B------:R-:W0:Y:S03]  /*3eeb0*/  LDCU UR18, c[0x0][0x39c] ;  /* 0x00007380ff1277ac */ /* 0x000e260008000800 */
[----:B------:R-:W-:Y:S01]  /*3eec0*/  VIADD R33, R28, UR6 ;  /* 0x000000061c217c36 */ /* 0x000fe20008000000 */
[----:B------:R-:W0:Y:S03]  /*3eed0*/  LDCU UR19, c[0x0][0x39c] ;  /* 0x00007380ff1377ac */ /* 0x000e260008000800 */
[----:B------:R-:W-:-:S04]  /*3eee0*/  VIADD R29, R33, UR6 ;  /* 0x00000006211d7c36 */ /* 0x000fc80008000000 */
[----:B------:R-:W-:-:S04]  /*3eef0*/  VIADD R4, R29, UR6 ;  /* 0x000000061d047c36 */ /* 0x000fc80008000000 */
[----:B------:R-:W-:-:S04]  /*3ef00*/  VIADD R5, R4, UR6 ;  /* 0x0000000604057c36 */ /* 0x000fc80008000000 */
[----:B------:R-:W-:-:S04]  /*3ef10*/  VIADD R6, R5, UR6 ;  /* 0x0000000605067c36 */ /* 0x000fc80008000000 */
[----:B------:R-:W-:-:S04]  /*3ef20*/  VIADD R7, R6, UR6 ;  /* 0x0000000606077c36 */ /* 0x000fc80008000000 */
[----:B0-----:R-:W-:-:S04]  /*3ef30*/  VIADD R8, R7, UR6 ;  /* 0x0000000607087c36 */ /* 0x001fc80008000000 */
[----:B------:R-:W-:-:S04]  /*3ef40*/  VIADD R9, R8, UR6 ;  /* 0x0000000608097c36 */ /* 0x000fc80008000000 */
        /* <DEDUP_REMOVED lines=11> */
[----:B------:R-:W-:Y:S01]  /*3f000*/  VIADD R21, R20, UR6 ;  /* 0x0000000614157c36 */ /* 0x000fe20008000000 */
[C---:B--2---:R-:W-:Y:S01]  /*3f010*/  ISETP.GE.AND P0, PT, R24.reuse, UR10, PT ;  /* 0x0000000a18007c0c */ /* 0x044fe2000bf06270 */
[----:B----4-:R-:W-:-:S03]  /*3f020*/  IMAD R2, R24, UR9, RZ ;  /* 0x0000000918027c24 */ /* 0x010fc6000f8e02ff */
[----:B------:R-:W-:Y:S01]  /*3f030*/  ISETP.LT.AND P4, PT, R22, UR16, !P0 ;  /* 0x0000001016007c0c */ /* 0x000fe2000c781270 */
[----:B------:R-:W-:Y:S01]  /*3f040*/  VIADD R22, R21, UR6 ;  /* 0x0000000615167c36 */ /* 0x000fe20008000000 */
[----:B------:R-:W-:Y:S02]  /*3f050*/  ISETP.LT.AND P3, PT, R23, UR15, !P0 ;  /* 0x0000000f17007c0c */ /* 0x000fe4000c761270 */
[----:B-1----:R-:W-:Y:S01]  /*3f060*/  ISETP.LT.AND P6, PT, R3, UR17, !P0 ;  /* 0x0000001103007c0c */ /* 0x002fe2000c7c1270 */
[----:B------:R-:W-:Y:S01]  /*3f070*/  VIADD R23, R22, UR6 ;  /* 0x0000000616177c36 */ /* 0x000fe20008000000 */
[----:B------:R-:W-:-:S03]  /*3f080*/  IADD3 R3, P2, PT, R2, UR12, RZ ;  /* 0x0000000c02037c10 */ /* 0x000fc6000ff5e0ff */
[----:B------:R-:W-:Y:S01]  /*3f090*/  VIADD R24, R23, UR6 ;  /* 0x0000000617187c36 */ /* 0x000fe20008000000 */
[----:B------:R-:W-:Y:S01]  /*3f0a0*/  LEA.HI.X.SX32 R2, R2, UR13, 0x1, P2 ;  /* 0x0000000d02027c11 */ /* 0x000fe200090f0eff */
[----:B---3--:R-:W-:Y:S08]  /*3f0b0*/  @!P5 BRA `(.L_x_17) ;  /* 0x000000000010d947 */ /* 0x008ff00003800000 */
[----:B------:R-:W-:-:S06]  /*3f0c0*/  USHF.L.U32 UR4, UR4, 0x1f, URZ ;  /* 0x0000001f04047899 */ /* 0x000fcc00080006ff */
[----:B------:R-:W-:-:S04]  /*3f0d0*/  IMAD.U32 R30, RZ, RZ, UR4 ;  /* 0x00000004ff1e7e24 */ /* 0x000fc8000f8e00ff */
[----:B------:R-:W0:Y:S02]  /*3f0e0*/  SYNCS.PHASECHK.TRANS64.TRYWAIT P2, [UR76], R30 ;  /* 0x0000001eff0075a7 */ /* 0x000e24000804114c */
[----:B0-----:R-:W-:Y:S05]  /*3f0f0*/  @!P2 BRA `(.L_x_18) ;  /* 0x0000018000d4a947 */ /* 0x001fea0003800000 */
.L_x_17:
[----:B------:R-:W-:Y:S01]  /*3f100*/  BAR.SYNC.DEFER_BLOCKING 0x0 ;  /* 0x0000000000007b1d */ /* 0x000fe20000010000 */
[CC--:B------:R-:W-:Y:S01]  /*3f110*/  IADD3 R36, P2, PT, R25.reuse, R3.reuse, RZ ;  /* 0x0000000319247210 */ /* 0x0c0fe20007f5e0ff */
[----:B------:R-:W-:Y:S01]  /*3f120*/  VIADD R31, R24, UR6 ;  /* 0x00000006181f7c36 */ /* 0x000fe20008000000 */
[CC--:B------:R-:W-:Y:S02]  /*3f130*/  IADD3 R34, P5, PT, R26.reuse, R3.reuse, RZ ;  /* 0x000000031a227210 */ /* 0x0c0fe40007fbe0ff */
[-C--:B------:R-:W-:Y:S01]  /*3f140*/  LEA.HI.X.SX32 R37, R25, R2.reuse, 0x1, P2 ;  /* 0x0000000219257211 */ /* 0x080fe200010f0eff */
[----:B------:R-:W-:Y:S01]  /*3f150*/  VIADD R30, R31, UR6 ;  /* 0x000000061f1e7c36 */ /* 0x000fe20008000000 */
[----:B------:R-:W-:Y:S01]  /*3f160*/  LEA.HI.X.SX32 R35, R26, R2, 0x1, P5 ;  /* 0x000000021a237211 */ /* 0x000fe200028f0eff */
[----:B------:R-:W0:Y:S02]  /*3f170*/  LDCU UR4, c[0x0][0x39c] ;  /* 0x00007380ff0477ac */ /* 0x000e240008000800 */
[----:B------:R1:W-:Y:S01]  /*3f180*/  STL.64 [R1+0x938], R36 ;  /* 0x0009382401007387 */ /* 0x0003e20000100a00 */
[----:B------:R-:W-:Y:S01]  /*3f190*/  VIADD R25, R30, UR6 ;  /* 0x000000061e197c36 */ /* 0x000fe20008000000 */
[----:B------:R-:W2:Y:S02]  /*3f1a0*/  LDCU UR9, c[0x0][0x39c] ;  /* 0x00007380ff0977ac */ /* 0x000ea40008000800 */
[----:B------:R3:W-:Y:S01]  /*3f1b0*/  STL.64 [R1+0x930], R34 ;  /* 0x0009302201007387 */ /* 0x0007e20000100a00 */
[----:B------:R-:W-:Y:S01]  /*3f1c0*/  VIADD R26, R25, UR6 ;  /* 0x00000006191a7c36 */ /* 0x000fe20008000000 */
[----:B------:R-:W4:Y:S01]  /*3f1d0*/  LDCU UR10, c[0x0][0x39c] ;  /* 0x00007380ff0a77ac */ /* 0x000f220008000800 */
[----:B------:R-:W5:Y:S01]  /*3f1e0*/  LDCU UR12, c[0x0][0x39c] ;  /* 0x00007380ff0c77ac */ /* 0x000f620008000800 */
[-C--:B-1----:R-:W-:Y:S01]  /*3f1f0*/  IADD3 R36, P2, PT, R27, R3.reuse, RZ ;  /* 0x000000031b247210 */ /* 0x082fe20007f5e0ff */
[----:B------:R-:W1:Y:S02]  /*3f200*/  @!P1 SYNCS.CCTL.IV [UR7+0x18000] ;  /* 0x01800000ff0099b1 */ /* 0x000e640008000007 */
[----:B-1----:R-:W-:Y:S01]  /*3f210*/  BAR.SYNC.DEFER_BLOCKING 0x0 ;  /* 0x0000000000007b1d */ /* 0x002fe20000010000 */
[----:B---3--:R-:W-:-:S02]  /*3f220*/  IADD3 R34, P5, PT, R28, R3, RZ ;  /* 0x000000031c227210 */ /* 0x008fc40007fbe0ff */
[-C--:B------:R-:W-:Y:S01]  /*3f230*/  LEA.HI.X.SX32 R37, R27, R2.reuse, 0x1, P2 ;  /* 0x000000021b257211 */ /* 0x080fe200010f0eff */
[----:B------:R-:W-:Y:S01]  /*3f240*/  VIADD R27, R26, UR6 ;  /* 0x000000061a1b7c36 */ /* 0x000fe20008000000 */
[-C--:B------:R-:W-:Y:S01]  /*3f250*/  LEA.HI.X.SX32 R35, R28, R2.reuse, 0x1, P5 ;  /* 0x000000021c237211 */ /* 0x080fe200028f0eff */
[----:B------:R-:W1:Y:S02]  /*3f260*/  LDCU UR13, c[0x0][0x39c] ;  /* 0x00007380ff0d77ac */ /* 0x000e640008000800 */
[----:B------:R-:W-:Y:S01]  /*3f270*/  STL.64 [R1+0x928], R36 ;  /* 0x0009282401007387 */ /* 0x000fe20000100a00 */
[----:B------:R-:W-:Y:S01]  /*3f280*/  VIADD R28, R27, UR6 ;  /* 0x000000061b1c7c36 */ /* 0x000fe20008000000 */
[----:B------:R-:W3:Y:S02]  /*3f290*/  LDCU UR15, c[0x0][0x39c] ;  /* 0x00007380ff0f77ac */ /* 0x000ee40008000800 */
[----:B------:R0:W-:Y:S01]  /*3f2a0*/  STL.64 [R1+0x920], R34 ;  /* 0x0009202201007387 */ /* 0x0001e20000100a00 */
[----:B------:R-:W1:Y:S01]  /*3f2b0*/  LDCU UR17, c[0x0][0x39c] ;  /* 0x00007380ff1177ac */ /* 0x000e620008000800 */
[----:B------:R-:W1:Y:S01]  /*3f2c0*/  LDCU UR16, c[0x0][0x39c] ;  /* 0x00007380ff1077ac */ /* 0x000e620008000800 */
[----:B------:R-:W1:Y:S01]  /*3f2d0*/  LDCU UR21, c[0x0][0x39c] ;  /* 0x00007380ff1577ac */ /* 0x000e620008000800 */
[-C--:B0-----:R-:W-:Y:S01]  /*3f2e0*/  IADD3 R34, P2, PT, R33, R3.reuse, RZ ;  /* 0x0000000321227210 */ /* 0x081fe20007f5e0ff */
[----:B------:R-:W0:Y:S01]  /*3f2f0*/  @!P1 SYNCS.CCTL.IV [UR7+0x18008] ;  /* 0x01800800ff0099b1 */ /* 0x000e220008000007 */
[----:B------:R-:W-:Y:S01]  /*3f300*/  IADD3 R36, P1, PT, R29, R3, RZ ;  /* 0x000000031d247210 */ /* 0x000fe20007f3e0ff */
[----:B------:R-:W0:Y:S01]  /*3f310*/  LDCU UR7, c[0x0][0x39c] ;  /* 0x00007380ff0777ac */ /* 0x000e220008000800 */
[----:B------:R-:W-:-:S03]  /*3f320*/  LEA.HI.X.SX32 R35, R33, R2, 0x1, P2 ;  /* 0x0000000221237211 */ /* 0x000fc600010f0eff */
[----:B------:R-:W-:Y:S01]  /*3f330*/  STL [R1+0x1094], R36 ;  /* 0x0010942401007387 */ /* 0x000fe20000100800 */
[----:B------:R-:W0:Y:S03]  /*3f340*/  LDCU UR22, c[0x0][0x39c] ;  /* 0x00007380ff1677ac */ /* 0x000e260008000800 */
[----:B------:R-:W-:Y:S01]  /*3f350*/  STL [R1+0x1090], R32 ;  /* 0x0010902001007387 */ /* 0x000fe20000100800 */
[----:B------:R-:W0:Y:S03]  /*3f360*/  LDCU UR23, c[0x0][0x39c] ;  /* 0x00007380ff1777ac */ /* 0x000e260008000800 */
[----:B------:R-:W-:Y:S01]  /*3f370*/  STL.64 [R1+0x918], R34 ;  /* 0x0009182201007387 */ /* 0x000fe20000100a00 */
[----:B------:R-:W0:Y:S03]  /*3f380*/  LDCU UR24, c[0x0][0x39c] ;  /* 0x00007380ff1877ac */ /* 0x000e260008000800 */
[----:B------:R-:W-:Y:S01]  /*3f390*/  STL.64 [R1+0x1088], R30 ;  /* 0x0010881e01007387 */ /* 0x000fe20000100a00 */
[----:B------:R-:W0:Y:S03]  /*3f3a0*/  LDCU UR25, c[0x0][0x39c] ;  /* 0x00007380ff1977ac */ /* 0x000e260008000800 */
[----:B------:R1:W-:Y:S01]  /*3f3b0*/  STL.64 [R1+0x1080], R28 ;  /* 0x0010801c01007387 */ /* 0x0003e20000100a00 */
[----:B------:R-:W0:Y:S03]  /*3f3c0*/  LDCU UR26, c[0x0][0x39c] ;  /* 0x00007380ff1a77ac */ /* 0x000e260008000800 */
[----:B------:R-:W-:Y:S01]  /*3f3d0*/  STL.64 [R1+0x1078], R26 ;  /* 0x0010781a01007387 */ /* 0x000fe20000100a00 */
[----:B------:R-:W0:Y:S03]  /*3f3e0*/  LDCU UR31, c[0x0][0x39c] ;  /* 0x00007380ff1f77ac */ /* 0x000e260008000800 */
[----:B------:R-:W-:Y:S01]  /*3f3f0*/  STL.64 [R1+0x1070], R24 ;  /* 0x0010701801007387 */ /* 0x000fe20000100a00 */
[----:B------:R-:W0:Y:S01]  /*3f400*/  LDCU UR32, c[0x0][0x39c] ;  /* 0x00007380ff2077ac */ /* 0x000e220008000800 */
[----:B-1----:R-:W1:Y:S02]  /*3f410*/  LDTM.x64 R28, tmem[UR8] ;  /* 0x00000008001c79ee */ /* 0x002e640008340000 */
[----:B------:R-:W-:Y:S01]  /*3f420*/  STL.64 [R1+0x1068], R22 ;  /* 0x0010681601007387 */ /* 0x000fe20000100a00 */
[----:B------:R-:W0:Y:S03]  /*3f430*/  LDCU UR33, c[0x0][0x39c] ;  /* 0x00007380ff2177ac */ /* 0x000e260008000800 */
        /* <DEDUP_REMOVED lines=18> */
[----:B-1----:R-:W-:Y:S01]  /*3f560*/  STL [R1+0x604], R29 ;  /* 0x0006041d01007387 */ /* 0x002fe20000100800 */
[----:B------:R-:W1:Y:S03]  /*3f570*/  LDCU UR76, c[0x0][0x39c] ;  /* 0x00007380ff4c77ac */ /* 0x000e660008000800 */
[----:B------:R-:W-:Y:S01]  /*3f580*/  STL.64 [R1+0x608], R30 ;  /* 0x0006081e01007387 */ /* 0x000fe20000100a00 */
[----:B------:R-:W0:Y:S03]  /*3f590*/  LDCU UR75, c[0x0][0x3b8] ;  /* 0x00007700ff4b77ac */ /* 0x000e260008000800 */
[----:B------:R-:W-:Y:S01]  /*3f5a0*/  STL.64 [R1+0x610], R32 ;  /* 0x0006102001007387 */ /* 0x000fe20000100a00 */
[----:B------:R-:W0:Y:S03]  /*3f5b0*/  LDCU UR48, c[0x0][0x3b8] ;  /* 0x00007700ff3077ac */ /* 0x000e260008000800 */
[----:B------:R1:W-:Y:S01]  /*3f5c0*/  STL.64 [R1+0x618], R34 ;  /* 0x0006182201007387 */ /* 0x0003e20000100a00 */
[----:B------:R-:W0:Y:S03]  /*3f5d0*/  LDCU UR20, c[0x0][0x3b8] ;  /* 0x00007700ff1477ac */ /* 0x000e260008000800 */
[----:B------:R0:W-:Y:S01]  /*3f5e0*/  STL.64 [R1+0x620], R36 ;  /* 0x0006202401007387 */ /* 0x0001e20000100a00 */
[----:B------:R-:W0:Y:S03]  /*3f5f0*/  LDCU UR49, c[0x0][0x3b8] ;  /* 0x00007700ff3177ac */ /* 0x000e260008000800 */
[----:B------:R-:W-:Y:S01]  /*3f600*/  STL.64 [R1+0x628], R38 ;  /* 0x0006282601007387 */ /* 0x000fe20000100a00 */
[----:B------:R-:W0:Y:S03]  /*3f610*/  LDCU UR30, c[0x0][0x3b8] ;  /* 0x00007700ff1e77ac */ /* 0x000e260008000800 */
[----:B------:R-:W-:Y:S01]  /*3f620*/  STL.64 [R1+0x630], R40 ;  /* 0x0006302801007387 */ /* 0x000fe20000100a00 */
[----:B-1----:R-:W-:Y:S01]  /*3f630*/  IMAD.MOV.U32 R34, RZ, RZ, R28 ;  /* 0x000000ffff227224 */ /* 0x002fe200078e001c */
[----:B------:R-:W1:Y:S02]  /*3f640*/  LDCU UR73, c[0x0][0x3b8] ;  /* 0x00007700ff4977ac */ /* 0x000e640008000800 */
        /* <DEDUP_REMOVED lines=43> */
[----:B------:R-:W1:Y:S03]  /*3f900*/  LDCU UR62, c[0x0][0x3b8] ;  /* 0x00007700ff3e77ac */ /* 0x000e660008000800 */
[----:B------:R-:W-:Y:S01]  /*3f910*/  STL.64 [R1+0x6e8], R86 ;  /* 0x0006e85601007387 */ /* 0x000fe20000100a00 */
[----:B------:R-:W1:Y:S03]  /*3f920*/  LDCU UR61, c[0x0][0x3b8] ;  /* 0x00007700ff3d77ac */ /* 0x000e660008000800 */
[----:B------:R-:W-:Y:S01]  /*3f930*/  STL.64 [R1+0x6f0], R88 ;  /* 0x0006f05801007387 */ /* 0x000fe20000100a00 */
[----:B------:R-:W1:Y:S03]  /*3f940*/  LDCU UR60, c[0x0][0x3b8] ;  /* 0x00007700ff3c77ac */ /* 0x000e660008000800 */
[----:B------:R-:W-:Y:S01]  /*3f950*/  STL.64 [R1+0x6f8], R90 ;  /* 0x0006f85a01007387 */ /* 0x000fe20000100a00 */
[----:B------:R-:W1:Y:S03]  /*3f960*/  LDCU UR59, c[0x0][0x3b8] ;  /* 0x00007700ff3b77ac */ /* 0x000e660008000800 */
[----:B0-----:R-:W2:Y:S01]  /*3f970*/  LDL.LU R36, [R1+0x1094] ;  /* 0x0010940001247983 */ /* 0x001ea20000300800 */
[----:B------:R-:W0:Y:S03]  /*3f980*/  LDCU UR58, c[0x0][0x3b8] ;  /* 0x00007700ff3a77ac */ /* 0x000e260008000800 */
[----:B------:R-:W2:Y:S01]  /*3f990*/  LDL.LU R32, [R1+0x1090] ;  /* 0x0010900001207983 */ /* 0x000ea20000300800 */
[----:B------:R-:W0:Y:S03]  /*3f9a0*/  LDCU UR57, c[0x0][0x3b8] ;  /* 0x00007700ff3977ac */ /* 0x000e260008000800 */
[----:B------:R-:W2:Y:S01]  /*3f9b0*/  LDL.LU.64 R30, [R1+0x1088] ;  /* 0x00108800011e7983 */ /* 0x000ea20000300a00 */
[----:B------:R-:W0:Y:S03]  /*3f9c0*/  LDCU UR56, c[0x0][0x3b8] ;  /* 0x00007700ff3877ac */ /* 0x000e260008000800 */
[----:B------:R-:W2:Y:S01]  /*3f9d0*/  LDL.LU.64 R28, [R1+0x1080] ;  /* 0x00108000011c7983 */ /* 0x000ea20000300a00 */
[----:B------:R-:W0:Y:S03]  /*3f9e0*/  LDCU UR55, c[0x0][0x3b8] ;  /* 0x00007700ff3777ac */ /* 0x000e260008000800 */
[----:B------:R-:W3:Y:S01]  /*3f9f0*/  LDL.LU.64 R26, [R1+0x1078] ;  /* 0x00107800011a7983 */ /* 0x000ee20000300a00 */
[----:B------:R-:W0:Y:S03]  /*3fa00*/  LDCU UR54, c[0x0][0x3b8] ;  /* 0x00007700ff3677ac */ /* 0x000e260008000800 */
[----:B------:R-:W3:Y:S01]  /*3fa10*/  LDL.LU.64 R24, [R1+0x1070] ;  /* 0x0010700001187983 */ /* 0x000ee20000300a00 */
[----:B------:R-:W0:Y:S03]  /*3fa20*/  LDCU UR53, c[0x0][0x3b8] ;  /* 0x00007700ff3577ac */ /* 0x000e260008000800 */
[----:B------:R-:W3:Y:S04]  /*3fa30*/  LDL.LU.64 R22, [R1+0x1068] ;  /* 0x0010680001167983 */ /* 0x000ee80000300a00 */
        /* <DEDUP_REMOVED lines=8> */
[----:B------:R-:W4:Y:S04]  /*3fac0*/  LDL.LU.64 R4, [R1+0x1020] ;  /* 0x0010200001047983 */ /* 0x000f280000300a00 */
[----:B------:R-:W5:Y:S01]  /*3fad0*/  LDL.LU R33, [R1+0x604] ;  /* 0x0006040001217983 */ /* 0x000f620000300800 */
[----:B--2---:R-:W-:Y:S01]  /*3fae0*/  LEA.HI.X.SX32 R37, R29, R2, 0x1, P1 ;  /* 0x000000021d257211 */ /* 0x004fe200008f0eff */
[----:B------:R-:W-:-:S04]  /*3faf0*/  VIADD R29, R28, UR6 ;  /* 0x000000061c1d7c36 */ /* 0x000fc80008000000 */
[----:B------:R3:W-:Y:S02]  /*3fb00*/  STL.64 [R1+0x910], R36 ;  /* 0x0009102401007387 */ /* 0x0007e40000100a00 */
[-C--:B---3--:R-:W-:Y:S02]  /*3fb10*/  IADD3 R36, P5, PT, R6, R3.reuse, RZ ;  /* 0x0000000306247210 */ /* 0x088fe40007fbe0ff */
[CC--:B----4-:R-:W-:Y:S02]  /*3fb20*/  IADD3 R40, P1, PT, R4.reuse, R3.reuse, RZ ;  /* 0x0000000304287210 */ /* 0x0d0fe40007f3e0ff */
[----:B------:R-:W-:Y:S02]  /*3fb30*/  IADD3 R38, P2, PT, R5, R3, RZ ;  /* 0x0000000305267210 */ /* 0x000fe40007f5e0ff */
[-C--:B------:R-:W-:Y:S01]  /*3fb40*/  LEA.HI.X.SX32 R41, R4, R2.reuse, 0x1, P1 ;  /* 0x0000000204297211 */ /* 0x080fe200008f0eff */
[----:B------:R-:W-:Y:S01]  /*3fb50*/  VIADD R4, R29, UR6 ;  /* 0x000000061d047c36 */ /* 0x000fe20008000000 */
[----:B------:R-:W-:-:S02]  /*3fb60*/  LEA.HI.X.SX32 R39, R5, R2, 0x1, P2 ;  /* 0x0000000205277211 */ /* 0x000fc400010f0eff */
[----:B------:R-:W-:Y:S01]  /*3fb70*/  LEA.HI.X.SX32 R37, R6, R2, 0x1, P5 ;  /* 0x0000000206257211 */ /* 0x000fe200028f0eff */
[----:B------:R2:W-:Y:S01]  /*3fb80*/  STL.64 [R1+0x908], R40 ;  /* 0x0009082801007387 */ /* 0x0005e20000100a00 */
[----:B------:R-:W-:-:S03]  /*3fb90*/  VIADD R5, R4, UR6 ;  /* 0x0000000604057c36 */ /* 0x000fc60008000000 */
[----:B------:R3:W-:Y:S01]  /*3fba0*/  STL.64 [R1+0x900], R38 ;  /* 0x0009002601007387 */ /* 0x0007e20000100a00 */
[----:B------:R-:W-:-:S03]  /*3fbb0*/  VIADD R6, R5, UR6 ;  /* 0x0000000605067c36 */ /* 0x000fc60008000000 */
[----:B------:R4:W-:Y:S01]  /*3fbc0*/  STL.64 [R1+0x8f8], R36 ;  /* 0x0008f82401007387 */ /* 0x0009e20000100a00 */
[CC--:B--2---:R-:W-:Y:S02]  /*3fbd0*/  IADD3 R40, P1, PT, R7.reuse, R3.reuse, RZ ;  /* 0x0000000307287210 */ /* 0x0c4fe40007f3e0ff */
[-C--:B---3--:R-:W-:Y:S02]  /*3fbe0*/  IADD3 R38, P2, PT, R8, R3.reuse, RZ ;  /* 0x0000000308267210 */ /* 0x088fe40007f5e0ff */
[-C--:B------:R-:W-:Y:S01]  /*3fbf0*/  LEA.HI.X.SX32 R41, R7, R2.reuse, 0x1, P1 ;  /* 0x0000000207297211 */ /* 0x080fe200008f0eff */
[----:B------:R-:W-:Y:S01]  /*3fc00*/  VIADD R7, R6, UR6 ;  /* 0x0000000606077c36 */ /* 0x000fe20008000000 */
[C---:B----4-:R-:W-:Y:S02]  /*3fc10*/  IADD3 R36, P5, PT, R9.reuse, R3, RZ ;  /* 0x0000000309247210 */ /* 0x050fe40007fbe0ff */
[-C--:B------:R-:W-:Y:S01]  /*3fc20*/  LEA.HI.X.SX32 R39, R8, R2.reuse, 0x1, P2 ;  /* 0x0000000208277211 */ /* 0x080fe200010f0eff */
[----:B------:R2:W-:Y:S01]  /*3fc30*/  STL.64 [R1+0x8f0], R40 ;  /* 0x0008f02801007387 */ /* 0x0005e20000100a00 */
[----:B------:R-:W-:Y:S01]  /*3fc40*/  LEA.HI.X.SX32 R37, R9, R2, 0x1, P5 ;  /* 0x0000000209257211 */ /* 0x000fe200028f0eff */
[----:B------:R-:W-:-:S02]  /*3fc50*/  VIADD R8, R7, UR6 ;  /* 0x0000000607087c36 */ /* 0x000fc40008000000 */
[----:B------:R3:W-:Y:S02]  /*3fc60*/  STL.64 [R1+0x8e8], R38 ;  /* 0x0008e82601007387 */ /* 0x0007e40000100a00 */
[----:B------:R-:W-:Y:S02]  /*3fc70*/  VIADD R9, R8, UR6 ;  /* 0x0000000608097c36 */ /* 0x000fe40008000000 */
[----:B------:R4:W-:Y:S01]  /*3fc80*/  STL.64 [R1+0x8e0], R36 ;  /* 0x0008e02401007387 */ /* 0x0009e20000100a00 */
[CC--:B--2---:R-:W-:Y:S02]  /*3fc90*/  IADD3 R40, P1, PT, R10.reuse, R3.reuse, RZ ;  /* 0x000000030a287210 */ /* 0x0c4fe40007f3e0ff */
[-C--:B---3--:R-:W-:Y:S02]  /*3fca0*/  IADD3 R38, P2, PT, R11, R3.reuse, RZ ;  /* 0x000000030b267210 */ /* 0x088fe40007f5e0ff */
[----:B------:R-:W-:Y:S02]  /*3fcb0*/  LEA.HI.X.SX32 R41, R10, R2, 0x1, P1 ;  /* 0x000000020a297211 */ /* 0x000fe400008f0eff */
[----:B----4-:R-:W-:-:S02]  /*3fcc0*/  IADD3 R36, P5, PT, R12, R3, RZ ;  /* 0x000000030c247210 */ /* 0x010fc40007fbe0ff */
[-C--:B------:R-:W-:Y:S01]  /*3fcd0*/  LEA.HI.X.SX32 R39, R11, R2.reuse, 0x1, P2 ;  /* 0x000000020b277211 */ /* 0x080fe200010f0eff */
[----:B------:R-:W-:Y:S01]  /*3fce0*/  STL.64 [R1+0x8d8], R40 ;  /* 0x0008d82801007387 */ /* 0x000fe20000100a00 */
[-C--:B------:R-:W-:Y:S02]  /*3fcf0*/  LEA.HI.X.SX32 R37, R12, R2.reuse, 0x1, P5 ;  /* 0x000000020c257211 */ /* 0x080fe400028f0eff */
[CC--:B------:R-:W-:Y:S01]  /*3fd00*/  IADD3 R10, P1, PT, R13.reuse, R3.reuse, RZ ;  /* 0x000000030d0a7210 */ /* 0x0c0fe20007f3e0ff */
[----:B------:R2:W-:Y:S03]  /*3fd10*/  STL.64 [R1+0x8d0], R38 ;  /* 0x0008d02601007387 */ /* 0x0005e60000100a00 */
[----:B------:R-:W-:Y:S01]  /*3fd20*/  LEA.HI.X.SX32 R11, R13, R2, 0x1, P1 ;  /* 0x000000020d0b7211 */ /* 0x000fe200008f0eff */
[----:B------:R3:W-:Y:S01]  /*3fd30*/  STL.64 [R1+0x8c8], R36 ;  /* 0x0008c82401007387 */ /* 0x0007e20000100a00 */
[----:B------:R-:W-:-:S03]  /*3fd40*/  IADD3 R12, P1, PT, R16, R3, RZ ;  /* 0x00000003100c7210 */ /* 0x000fc60007f3e0ff */
[----:B------:R4:W-:Y:S01]  /*3fd50*/  STL.64 [R1+0x8c0], R10 ;  /* 0x0008c00a01007387 */ /* 0x0009e20000100a00 */
[-C--:B------:R-:W-:Y:S02]  /*3fd60*/  LEA.HI.X.SX32 R13, R16, R2.reuse, 0x1, P1 ;  /* 0x00000002100d7211 */ /* 0x080fe400008f0eff */
[CC--:B--2---:R-:W-:Y:S02]  /*3fd70*/  IADD3 R38, P2, PT, R14.reuse, R3.reuse, RZ ;  /* 0x000000030e267210 */ /* 0x0c4fe40007f5e0ff */
[CC--:B---3--:R-:W-:Y:S02]  /*3fd80*/  IADD3 R36, P5, PT, R15.reuse, R3.reuse, RZ ;  /* 0x000000030f247210 */ /* 0x0c8fe40007fbe0ff */
[-C--:B------:R-:W-:Y:S02]  /*3fd90*/  LEA.HI.X.SX32 R39, R14, R2.reuse, 0x1, P2 ;  /* 0x000000020e277211 */ /* 0x080fe400010f0eff */
[-C--:B------:R-:W-:Y:S01]  /*3fda0*/  LEA.HI.X.SX32 R37, R15, R2.reuse, 0x1, P5 ;  /* 0x000000020f257211 */ /* 0x080fe200028f0eff */
[----:B----4-:R-:W-:Y:S01]  /*3fdb0*/  VIADD R10, R9, UR6 ;  /* 0x00000006090a7c36 */ /* 0x010fe20008000000 */
[CC--:B------:R-:W-:Y:S01]  /*3fdc0*/  IADD3 R14, P1, PT, R19.reuse, R3.reuse, RZ ;  /* 0x00000003130e7210 */ /* 0x0c0fe20007f3e0ff */
[----:B------:R2:W-:Y:S02]  /*3fdd0*/  STL.64 [R1+0x8b8], R38 ;  /* 0x0008b82601007387 */ /* 0x0005e40000100a00 */
[----:B------:R-:W-:Y:S01]  /*3fde0*/  VIADD R11, R10, UR6 ;  /* 0x000000060a0b7c36 */ /* 0x000fe20008000000 */
[----:B------:R-:W-:Y:S01]  /*3fdf0*/  LEA.HI.X.SX32 R15, R19, R2, 0x1, P1 ;  /* 0x00000002130f7211 */ /* 0x000fe200008f0eff */
[----:B------:R3:W-:Y:S04]  /*3fe00*/  STL.64 [R1+0x8b0], R36 ;  /* 0x0008b02401007387 */ /* 0x0007e80000100a00 */
[----:B------:R4:W-:Y:S01]  /*3fe10*/  STL.64 [R1+0x8a8], R12 ;  /* 0x0008a80c01007387 */ /* 0x0009e20000100a00 */
[----:B--2---:R-:W-:-:S02]  /*3fe20*/  IADD3 R38, P2, PT, R17, R3, RZ ;  /* 0x0000000311267210 */ /* 0x004fc40007f5e0ff */
[CC--:B---3--:R-:W-:Y:S02]  /*3fe30*/  IADD3 R36, P5, PT, R18.reuse, R3.reuse, RZ ;  /* 0x0000000312247210 */ /* 0x0c8fe40007fbe0ff */
[-C--:B------:R-:W-:Y:S02]  /*3fe40*/  LEA.HI.X.SX32 R39, R17, R2.reuse, 0x1, P2 ;  /* 0x0000000211277211 */ /* 0x080fe400010f0eff */
[-C--:B------:R-:W-:Y:S01]  /*3fe50*/  LEA.HI.X.SX32 R37, R18, R2.reuse, 0x1, P5 ;  /* 0x0000000212257211 */ /* 0x080fe200028f0eff */
[----:B----4-:R-:W-:Y:S01]  /*3fe60*/  VIADD R12, R11, UR6 ;  /* 0x000000060b0c7c36 */ /* 0x010fe20008000000 */
[CC--:B------:R-:W-:Y:S01]  /*3fe70*/  IADD3 R16, P5, PT, R21.reuse, R3.reuse, RZ ;  /* 0x0000000315107210 */ /* 0x0c0fe20007fbe0ff */
[----:B------:R-:W-:Y:S02]  /*3fe80*/  STL.64 [R1+0x8a0], R38 ;  /* 0x0008a02601007387 */ /* 0x000fe40000100a00 */
[----:B------:R-:W-:Y:S01]  /*3fe90*/  VIADD R13, R12, UR6 ;  /* 0x000000060c0d7c36 */ /* 0x000fe20008000000 */
[----:B------:R-:W-:Y:S01]  /*3fea0*/  LEA.HI.X.SX32 R17, R21, R2, 0x1, P5 ;  /* 0x0000000215117211 */ /* 0x000fe200028f0eff */
[----:B------:R2:W-:Y:S01]  /*3feb0*/  STL.64 [R1+0x898], R36 ;  /* 0x0008982401007387 */ /* 0x0005e20000100a00 */
[----:B------:R-:W-:-:S03]  /*3fec0*/  IADD3 R18, P5, PT, R24, R3, RZ ;  /* 0x0000000318127210 */ /* 0x000fc60007fbe0ff */
[----:B------:R3:W-:Y:S01]  /*3fed0*/  STL.64 [R1+0x890], R14 ;  /* 0x0008900e01007387 */ /* 0x0007e20000100a00 */
[----:B------:R-:W-:-:S03]  /*3fee0*/  LEA.HI.X.SX32 R19, R24, R2, 0x1, P5 ;  /* 0x0000000218137211 */ /* 0x000fc600028f0eff */
[----:B------:R4:W-:Y:S01]  /*3fef0*/  STL.64 [R1+0x880], R16 ;  /* 0x0008801001007387 */ /* 0x0009e20000100a00 */
[----:B--2---:R-:W-:-:S04]  /*3ff00*/  IADD3 R36, P2, PT, R20, R3, RZ ;  /* 0x0000000314247210 */ /* 0x004fc80007f5e0ff */
[-C--:B------:R-:W-:Y:S01]  /*3ff10*/  LEA.HI.X.SX32 R37, R20, R2.reuse, 0x1, P2 ;  /* 0x0000000214257211 */ /* 0x080fe200010f0eff */
[----:B---3--:R-:W-:Y:S01]  /*3ff20*/  VIADD R14, R13, UR6 ;  /* 0x000000060d0e7c36 */ /* 0x008fe20008000000 */
[CC--:B------:R-:W-:Y:S02]  /*3ff30*/  IADD3 R20, P5, PT, R25.reuse, R3.reuse, RZ ;  /* 0x0000000319147210 */ /* 0x0c0fe40007fbe0ff */
[----:B----4-:R-:W-:Y:S01]  /*3ff40*/  IADD3 R16, P1, PT, R22, R3, RZ ;  /* 0x0000000316107210 */ /* 0x010fe20007f3e0ff */
[----:B------:R2:W-:Y:S01]  /*3ff50*/  STL.64 [R1+0x888], R36 ;  /* 0x0008882401007387 */ /* 0x0005e20000100a00 */
[-C--:B------:R-:W-:Y:S01]  /*3ff60*/  LEA.HI.X.SX32 R21, R25, R2.reuse, 0x1, P5 ;  /* 0x0000000219157211 */ /* 0x080fe200028f0eff */
[----:B------:R-:W-:Y:S01]  /*3ff70*/  VIADD R15, R14, UR6 ;  /* 0x000000060e0f7c36 */ /* 0x000fe20008000000 */
[----:B------:R-:W-:-:S05]  /*3ff80*/  LEA.HI.X.SX32 R17, R22, R2, 0x1, P1 ;  /* 0x0000000216117211 */ /* 0x000fca00008f0eff */
[----:B------:R3:W-:Y:S01]  /*3ff90*/  STL.64 [R1+0x878], R16 ;  /* 0x0008781001007387 */ /* 0x0007e20000100a00 */
[----:B--2---:R-:W-:-:S03]  /*3ffa0*/  IADD3 R36, P2, PT, R23, R3, RZ ;  /* 0x0000000317247210 */ /* 0x004fc60007f5e0ff */
[----:B------:R2:W-:Y:S01]  /*3ffb0*/  STL.64 [R1+0x868], R18 ;  /* 0x0008681201007387 */ /* 0x0005e20000100a00 */
[-C--:B------:R-:W-:Y:S02]  /*3ffc0*/  LEA.HI.X.SX32 R37, R23, R2.reuse, 0x1, P2 ;  /* 0x0000000217257211 */ /* 0x080fe400010f0eff */
[CC--:B------:R-:W-:Y:S01]  /*3ffd0*/  IADD3 R22, P2, PT, R30.reuse, R3.reuse, RZ ;  /* 0x000000031e167210 */ /* 0x0c0fe20007f5e0ff */
[----:B---3--:R-:W-:Y:S02]  /*3ffe0*/  VIADD R16, R15, UR6 ;  /* 0x000000060f107c36 */ /* 0x008fe40008000000 */
[----:B------:R-:W-:Y:S01]  /*3fff0*/  STL.64 [R1+0x870], R36 ;  /* 0x0008702401007387 */ /* 0x000fe20000100a00 */
[----:B------:R-:W-:Y:S02]  /*40000*/  LEA.HI.X.SX32 R23, R30, R2, 0x1, P2 ;  /* 0x000000021e177211 */ /* 0x000fe400010f0eff */
[-C--:B------:R-:W-:Y:S01]  /*40010*/  IADD3 R30, P2, PT, R27, R3.reuse, RZ ;  /* 0x000000031b1e7210 */ /* 0x080fe20007f5e0ff */
[----:B------:R-:W-:Y:S01]  /*40020*/  VIADD R17, R16, UR6 ;  /* 0x0000000610117c36 */ /* 0x000fe20008000000 */
[----:B--2---:R-:W-:-:S04]  /*40030*/  IADD3 R18, P1, PT, R31, R3, RZ ;  /* 0x000000031f127210 */ /* 0x004fc80007f3e0ff */
[-C--:B------:R-:W-:Y:S02]  /*40040*/  LEA.HI.X.SX32 R19, R31, R2.reuse, 0x1, P1 ;  /* 0x000000021f137211 */ /* 0x080fe400008f0eff */
[----:B------:R-:W-:-:S03]  /*40050*/  LEA.HI.X.SX32 R31, R27, R2, 0x1, P2 ;  /* 0x000000021b1f7211 */ /* 0x000fc600010f0eff */
[----:B------:R2:W-:Y:S04]  /*40060*/  STL.64 [R1+0x860], R18 ;  /* 0x0008601201007387 */ /* 0x0005e80000100a00 */
[----:B------:R3:W-:Y:S04]  /*40070*/  STL.64 [R1+0x850], R20 ;  /* 0x0008501401007387 */ /* 0x0007e80000100a00 */
[----:B------:R4:W-:Y:S01]  /*40080*/  STL.64 [R1+0x858], R22 ;  /* 0x0008581601007387 */ /* 0x0009e20000100a00 */
[----:B--2---:R-:W-:Y:S01]  /*40090*/  VIADD R18, R17, UR6 ;  /* 0x0000000611127c36 */ /* 0x004fe20008000000 */
[----:B---3--:R-:W-:-:S03]  /*400a0*/  IADD3 R20, P1, PT, R26, R3, RZ ;  /* 0x000000031a147210 */ /* 0x008fc60007f3e0ff */
[----:B------:R-:W-:Y:S01]  /*400b0*/  VIADD R19, R18, UR6 ;  /* 0x0000000612137c36 */ /* 0x000fe20008000000 */
[-C--:B----4-:R-:W-:Y:S02]  /*400c0*/  IADD3 R22, P5, PT, R28, R3.reuse, RZ ;  /* 0x000000031c167210 */ /* 0x090fe40007fbe0ff */
[-C--:B------:R-:W-:Y:S02]  /*400d0*/  LEA.HI.X.SX32 R21, R26, R2.reuse, 0x1, P1 ;  /* 0x000000021a157211 */ /* 0x080fe400008f0eff */
[-C--:B------:R-:W-:Y:S02]  /*400e0*/  LEA.HI.X.SX32 R23, R28, R2.reuse, 0x1, P5 ;  /* 0x000000021c177211 */ /* 0x080fe400028f0eff */
[CC--:B------:R-:W-:Y:S01]  /*400f0*/  IADD3 R26, P2, PT, R4.reuse, R3.reuse, RZ ;  /* 0x00000003041a7210 */ /* 0x0c0fe20007f5e0ff */
[----:B------:R2:W-:Y:S01]  /*40100*/  STL.64 [R1+0x848], R20 ;  /* 0x0008481401007387 */ /* 0x0005e20000100a00 */
[C---:B------:R-:W-:Y:S02]  /*40110*/  IADD3 R24, P5, PT, R5.reuse, R3, RZ ;  /* 0x0000000305187210 */ /* 0x040fe40007fbe0ff */
[-C--:B------:R-:W-:Y:S01]  /*40120*/  LEA.HI.X.SX32 R27, R4, R2.reuse, 0x1, P2 ;  /* 0x00000002041b7211 */ /* 0x080fe200010f0eff */
[----:B------:R3:W-:Y:S01]  /*40130*/  STL.64 [R1+0x838], R22 ;  /* 0x0008381601007387 */ /* 0x0007e20000100a00 */
[----:B------:R-:W-:-:S03]  /*40140*/  LEA.HI.X.SX32 R25, R5, R2, 0x1, P5 ;  /* 0x0000000205197211 */ /* 0x000fc600028f0eff */
[----:B------:R-:W-:Y:S01]  /*40150*/  STL.64 [R1+0x840], R30 ;  /* 0x0008401e01007387 */ /* 0x000fe20000100a00 */
[----:B--2---:R-:W-:Y:S01]  /*40160*/  VIADD R20, R19, UR6 ;  /* 0x0000000613147c36 */ /* 0x004fe20008000000 */
[----:B---3--:R-:W-:-:S03]  /*40170*/  IADD3 R22, P1, PT, R29, R3, RZ ;  /* 0x000000031d167210 */ /* 0x008fc60007f3e0ff */
[----:B------:R-:W-:Y:S01]  /*40180*/  VIADD R21, R20, UR6 ;  /* 0x0000000614157c36 */ /* 0x000fe20008000000 */
[----:B------:R-:W-:Y:S02]  /*40190*/  LEA.HI.X.SX32 R23, R29, R2, 0x1, P1 ;  /* 0x000000021d177211 */ /* 0x000fe400008f0eff */
[----:B------:R-:W-:-:S03]  /*401a0*/  IADD3 R28, P1, PT, R6, R3, RZ ;  /* 0x00000003061c7210 */ /* 0x000fc60007f3e0ff */
[----:B------:R2:W-:Y:S01]  /*401b0*/  STL.64 [R1+0x830], R22 ;  /* 0x0008301601007387 */ /* 0x0005e20000100a00 */
[----:B------:R-:W-:-:S03]  /*401c0*/  LEA.HI.X.SX32 R29, R6, R2, 0x1, P1 ;  /* 0x00000002061d7211 */ /* 0x000fc600008f0eff */
[----:B------:R3:W-:Y:S04]  /*401d0*/  STL.64 [R1+0x828], R26 ;  /* 0x0008281a01007387 */ /* 0x0007e80000100a00 */
[----:B------:R4:W-:Y:S04]  /*401e0*/  STL.64 [R1+0x820], R24 ;  /* 0x0008201801007387 */ /* 0x0009e80000100a00 */
[----:B------:R0:W-:Y:S01]  /*401f0*/  STL.64 [R1+0x818], R28 ;  /* 0x0008181c01007387 */ /* 0x0001e20000100a00 */
[----:B--2---:R-:W-:Y:S01]  /*40200*/  VIADD R22, R21, UR6 ;  /* 0x0000000615167c36 */ /* 0x004fe20008000000 */
[----:B---3--:R-:W-:-:S03]  /*40210*/  IADD3 R26, P2, PT, R7, R3, RZ ;  /* 0x00000003071a7210 */ /* 0x008fc60007f5e0ff */
[----:B------:R-:W-:Y:S01]  /*40220*/  VIADD R23, R22, UR6 ;  /* 0x0000000616177c36 */ /* 0x000fe20008000000 */
[----:B----4-:R-:W-:-:S03]  /*40230*/  IADD3 R24, P5, PT, R8, R3, RZ ;  /* 0x0000000308187210 */ /* 0x010fc60007fbe0ff */
[----:B------:R-:W-:Y:S01]  /*40240*/  VIADD R5, R23, UR6 ;  /* 0x0000000617057c36 */ /* 0x000fe20008000000 */
[-C--:B------:R-:W-:Y:S02]  /*40250*/  LEA.HI.X.SX32 R27, R7, R2.reuse, 0x1, P2 ;  /* 0x00000002071b7211 */ /* 0x080fe400010f0eff */
[----:B------:R-:W-:Y:S01]  /*40260*/  LEA.HI.X.SX32 R25, R8, R2, 0x1, P5 ;  /* 0x0000000208197211 */ /* 0x000fe200028f0eff */
[----:B------:R-:W-:Y:S01]  /*40270*/  VIADD R7, R5, UR6 ;  /* 0x0000000605077c36 */ /* 0x000fe20008000000 */
[----:B0-----:R-:W-:-:S03]  /*40280*/  IADD3 R28, P2, PT, R10, R3, RZ ;  /* 0x000000030a1c7210 */ /* 0x001fc60007f5e0ff */
[----:B------:R0:W-:Y:S01]  /*40290*/  STL.64 [R1+0x808], R24 ;  /* 0x0008081801007387 */ /* 0x0001e20000100a00 */
[----:B------:R-:W-:-:S03]  /*402a0*/  LEA.HI.X.SX32 R29, R10, R2, 0x1, P2 ;  /* 0x000000020a1d7211 */ /* 0x000fc600010f0eff */
[----:B------:R2:W-:Y:S01]  /*402b0*/  STL.64 [R1+0x810], R26 ;  /* 0x0008101a01007387 */ /* 0x0005e20000100a00 */
[-C--:B0-----:R-:W-:Y:S02]  /*402c0*/  IADD3 R24, P1, PT, R9, R3.reuse, RZ ;  /* 0x0000000309187210 */ /* 0x081fe40007f3e0ff */
[-C--:B--2---:R-:W-:Y:S02]  /*402d0*/  IADD3 R26, P5, PT, R11, R3.reuse, RZ ;  /* 0x000000030b1a7210 */ /* 0x084fe40007fbe0ff */
[-C--:B------:R-:W-:Y:S02]  /*402e0*/  LEA.HI.X.SX32 R25, R9, R2.reuse, 0x1, P1 ;  /* 0x0000000209197211 */ /* 0x080fe400008f0eff */
[-C--:B------:R-:W-:Y:S02]  /*402f0*/  LEA.HI.X.SX32 R27, R11, R2.reuse, 0x1, P5 ;  /* 0x000000020b1b7211 */ /* 0x080fe400028f0eff */
[CC--:B------:R-:W-:Y:S01]  /*40300*/  IADD3 R8, P5, PT, R14.reuse, R3.reuse, RZ ;  /* 0x000000030e087210 */ /* 0x0c0fe20007fbe0ff */
[----:B------:R0:W-:Y:S03]  /*40310*/  STL.64 [R1+0x800], R24 ;  /* 0x0008001801007387 */ /* 0x0001e60000100a00 */
[----:B------:R-:W-:Y:S01]  /*40320*/  LEA.HI.X.SX32 R9, R14, R2, 0x1, P5 ;  /* 0x000000020e097211 */ /* 0x000fe200028f0eff */
[----:B------:R2:W-:Y:S04]  /*40330*/  STL.64 [R1+0x7f8], R28 ;  /* 0x0007f81c01007387 */ /* 0x0005e80000100a00 */
[----:B------:R3:W-:Y:S01]  /*40340*/  STL.64 [R1+0x7f0], R26 ;  /* 0x0007f01a01007387 */ /* 0x0007e20000100a00 */
[----:B0-----:R-:W-:Y:S01]  /*40350*/  VIADD R25, R7, UR6 ;  /* 0x0000000607197c36 */ /* 0x001fe20008000000 */
[----:B--2---:R-:W-:-:S03]  /*40360*/  IADD3 R28, P1, PT, R12, R3, RZ ;  /* 0x000000030c1c7210 */ /* 0x004fc60007f3e0ff */
[----:B------:R-:W-:Y:S01]  /*40370*/  VIADD R11, R25, UR6 ;  /* 0x00000006190b7c36 */ /* 0x000fe20008000000 */
[----:B---3--:R-:W-:-:S03]  /*40380*/  IADD3 R26, P2, PT, R13, R3, RZ ;  /* 0x000000030d1a7210 */ /* 0x008fc60007f5e0ff */
[----:B------:R-:W-:Y:S01]  /*40390*/  VIADD R24, R11, UR6 ;  /* 0x000000060b187c36 */ /* 0x000fe20008000000 */
[-C--:B------:R-:W-:Y:S02]  /*403a0*/  LEA.HI.X.SX32 R29, R12, R2.reuse, 0x1, P1 ;  /* 0x000000020c1d7211 */ /* 0x080fe400008f0eff */
[-C--:B------:R-:W-:Y:S01]  /*403b0*/  LEA.HI.X.SX32 R27, R13, R2.reuse, 0x1, P2 ;  /* 0x000000020d1b7211 */ /* 0x080fe200010f0eff */
[----:B------:R-:W-:Y:S01]  /*403c0*/  VIADD R14, R24, UR6 ;  /* 0x00000006180e7c36 */ /* 0x000fe20008000000 */
[CC--:B------:R-:W-:Y:S01]  /*403d0*/  IADD3 R12, P5, PT, R17.reuse, R3.reuse, RZ ;  /* 0x00000003110c7210 */ /* 0x0c0fe20007fbe0ff */
[----:B------:R-:W-:Y:S03]  /*403e0*/  STL.64 [R1+0x7e8], R28 ;  /* 0x0007e81c01007387 */ /* 0x000fe60000100a00 */
[----:B------:R-:W-:Y:S01]  /*403f0*/  LEA.HI.X.SX32 R13, R17, R2, 0x1, P5 ;  /* 0x00000002110d7211 */ /* 0x000fe200028f0eff */
[----:B------:R0:W-:Y:S04]  /*40400*/  STL.64 [R1+0x7d8], R8 ;  /* 0x0007d80801007387 */ /* 0x0001e80000100a00 */
[----:B------:R2:W-:Y:S01]  /*40410*/  STL.64 [R1+0x7e0], R26 ;  /* 0x0007e01a01007387 */ /* 0x0005e20000100a00 */
[----:B0-----:R-:W-:-:S02]  /*40420*/  IADD3 R8, P1, PT, R15, R3, RZ ;  /* 0x000000030f087210 */ /* 0x001fc40007f3e0ff */
[CC--:B--2---:R-:W-:Y:S02]  /*40430*/  IADD3 R26, P2, PT, R16.reuse, R3.reuse, RZ ;  /* 0x00000003101a7210 */ /* 0x0c4fe40007f5e0ff */
        /* <DEDUP_REMOVED lines=10> */
[-C--:B---3--:R-:W-:Y:S02]  /*404e0*/  IADD3 R26, P5, PT, R20, R3.reuse, RZ ;  /* 0x00000003141a7210 */ /* 0x088fe40007fbe0ff */
        /* <DEDUP_REMOVED lines=9> */
[----:B0-----:R-:W-:Y:S01]  /*40580*/  VIADD R13, R10, UR6 ;  /* 0x000000060a0d7c36 */ /* 0x001fe20008000000 */
[----:B--2---:R-:W-:-:S03]  /*40590*/  IADD3 R26, P1, PT, R21, R3, RZ ;  /* 0x00000003151a7210 */ /* 0x004fc60007f3e0ff */
[----:B------:R-:W-:Y:S01]  /*405a0*/  VIADD R6, R13, UR6 ;  /* 0x000000060d067c36 */ /* 0x000fe20008000000 */
[----:B------:R-:W-:-:S03]  /*405b0*/  LEA.HI.X.SX32 R27, R21, R2, 0x1, P1 ;  /* 0x00000002151b7211 */ /* 0x000fc600008f0eff */
[----:B------:R-:W-:Y:S01]  /*405c0*/  VIADD R4, R6, UR6 ;  /* 0x0000000606047c36 */ /* 0x000fe20008000000 */
[CC--:B------:R-:W-:Y:S01]  /*405d0*/  IADD3 R20, P1, PT, R5.reuse, R3.reuse, RZ ;  /* 0x0000000305147210 */ /* 0x0c0fe20007f3e0ff */
[----:B------:R-:W-:Y:S03]  /*405e0*/  STL.64 [R1+0x7a0], R26 ;  /* 0x0007a01a01007387 */ /* 0x000fe60000100a00 */
[----:B------:R-:W-:Y:S01]  /*405f0*/  LEA.HI.X.SX32 R21, R5, R2, 0x1, P1 ;  /* 0x0000000205157211 */ /* 0x000fe200008f0eff */
[----:B------:R-:W-:Y:S01]  /*40600*/  VIADD R12, R4, UR6 ;  /* 0x00000006040c7c36 */ /* 0x000fe20008000000 */
[----:B------:R0:W-:Y:S03]  /*40610*/  STL.64 [R1+0x798], R18 ;  /* 0x0007981201007387 */ /* 0x0001e60000100a00 */
[----:B------:R-:W-:Y:S01]  /*40620*/  VIADD R9, R12, UR6 ;  /* 0x000000060c097c36 */ /* 0x000fe20008000000 */
[----:B------:R2:W-:Y:S04]  /*40630*/  STL.64 [R1+0x790], R16 ;  /* 0x0007901001007387 */ /* 0x0005e80000100a00 */
[----:B------:R3:W-:Y:S01]  /*40640*/  STL.64 [R1+0x788], R20 ;  /* 0x0007881401007387 */ /* 0x0007e20000100a00 */
[----:B0-----:R-:W-:-:S02]  /*40650*/  IADD3 R18, P2, PT, R7, R3, RZ ;  /* 0x0000000307127210 */ /* 0x001fc40007f5e0ff */
[-C--:B--2---:R-:W-:Y:S02]  /*40660*/  IADD3 R16, P5, PT, R25, R3.reuse, RZ ;  /* 0x0000000319107210 */ /* 0x084fe40007fbe0ff */
[-C--:B------:R-:W-:Y:S01]  /*40670*/  LEA.HI.X.SX32 R19, R7, R2.reuse, 0x1, P2 ;  /* 0x0000000207137211 */ /* 0x080fe200010f0eff */
[----:B------:R-:W-:Y:S01]  /*40680*/  VIADD R7, R9, UR6 ;  /* 0x0000000609077c36 */ /* 0x000fe20008000000 */
[-C--:B------:R-:W-:Y:S02]  /*40690*/  LEA.HI.X.SX32 R17, R25, R2.reuse, 0x1, P5 ;  /* 0x0000000219117211 */ /* 0x080fe400028f0eff */
[C---:B---3--:R-:W-:Y:S01]  /*406a0*/  IADD3 R20, P1, PT, R11.reuse, R3, RZ ;  /* 0x000000030b147210 */ /* 0x048fe20007f3e0ff */
[----:B------:R0:W-:Y:S03]  /*406b0*/  STL.64 [R1+0x780], R18 ;  /* 0x0007801201007387 */ /* 0x0001e60000100a00 */
[----:B------:R-:W-:Y:S01]  /*406c0*/  LEA.HI.X.SX32 R21, R11, R2, 0x1, P1 ;  /* 0x000000020b157211 */ /* 0x000fe200008f0eff */
[----:B------:R2:W-:Y:S01]  /*406d0*/  STL.64 [R1+0x778], R16 ;  /* 0x0007781001007387 */ /* 0x0005e20000100a00 */
[----:B------:R-:W-:-:S03]  /*406e0*/  VIADD R11, R7, UR6 ;  /* 0x00000006070b7c36 */ /* 0x000fc60008000000 */
[----:B------:R3:W-:Y:S01]  /*406f0*/  STL.64 [R1+0x770], R20 ;  /* 0x0007701401007387 */ /* 0x0007e20000100a00 */
[----:B------:R-:W-:Y:S01]  /*40700*/  VIADD R5, R11, UR6 ;  /* 0x000000060b057c36 */ /* 0x000fe20008000000 */
[-C--:B0-----:R-:W-:Y:S02]  /*40710*/  IADD3 R18, P2, PT, R24, R3.reuse, RZ ;  /* 0x0000000318127210 */ /* 0x081fe40007f5e0ff */
[-C--:B--2---:R-:W-:Y:S02]  /*40720*/  IADD3 R16, P5, PT, R14, R3.reuse, RZ ;  /* 0x000000030e107210 */ /* 0x084fe40007fbe0ff */
[-C--:B------:R-:W-:Y:S02]  /*40730*/  LEA.HI.X.SX32 R19, R24, R2.reuse, 0x1, P2 ;  /* 0x0000000218137211 */ /* 0x080fe400010f0eff */
[-C--:B------:R-:W-:Y:S02]  /*40740*/  LEA.HI.X.SX32 R17, R14, R2.reuse, 0x1, P5 ;  /* 0x000000020e117211 */ /* 0x080fe400028f0eff */
[C---:B---3--:R-:W-:Y:S01]  /*40750*/  IADD3 R20, P1, PT, R8.reuse, R3, RZ ;  /* 0x0000000308147210 */ /* 0x048fe20007f3e0ff */
[----:B------:R0:W-:Y:S03]  /*40760*/  STL.64 [R1+0x768], R18 ;  /* 0x0007681201007387 */ /* 0x0001e60000100a00 */
[----:B------:R-:W-:Y:S01]  /*40770*/  LEA.HI.X.SX32 R21, R8, R2, 0x1, P1 ;  /* 0x0000000208157211 */ /* 0x000fe200008f0eff */
[----:B------:R2:W-:Y:S01]  /*40780*/  STL.64 [R1+0x760], R16 ;  /* 0x0007601001007387 */ /* 0x0005e20000100a00 */
[----:B------:R-:W-:-:S03]  /*40790*/  VIADD R8, R5, UR6 ;  /* 0x0000000605087c36 */ /* 0x000fc60008000000 */
[----:B------:R-:W-:Y:S01]  /*407a0*/  STL.64 [R1+0x758], R20 ;  /* 0x0007581401007387 */ /* 0x000fe20000100a00 */
[CC--:B0-----:R-:W-:Y:S02]  /*407b0*/  IADD3 R18, P2, PT, R10.reuse, R3.reuse, RZ ;  /* 0x000000030a127210 */ /* 0x0c1fe40007f5e0ff */
[CC--:B--2---:R-:W-:Y:S02]  /*407c0*/  IADD3 R16, P5, PT, R13.reuse, R3.reuse, RZ ;  /* 0x000000030d107210 */ /* 0x0c4fe40007fbe0ff */
[-C--:B------:R-:W-:Y:S01]  /*407d0*/  LEA.HI.X.SX32 R19, R10, R2.reuse, 0x1, P2 ;  /* 0x000000020a137211 */ /* 0x080fe200010f0eff */
[----:B------:R-:W-:Y:S01]  /*407e0*/  VIADD R10, R8, UR6 ;  /* 0x00000006080a7c36 */ /* 0x000fe20008000000 */
[-C--:B------:R-:W-:Y:S02]  /*407f0*/  LEA.HI.X.SX32 R17, R13, R2.reuse, 0x1, P5 ;  /* 0x000000020d117211 */ /* 0x080fe400028f0eff */
[CC--:B------:R-:W-:Y:S01]  /*40800*/  IADD3 R14, P5, PT, R12.reuse, R3.reuse, RZ ;  /* 0x000000030c0e7210 */ /* 0x0c0fe20007fbe0ff */
[----:B------:R0:W-:Y:S03]  /*40810*/  STL.64 [R1+0x750], R18 ;  /* 0x0007501201007387 */ /* 0x0001e60000100a00 */
[----:B------:R-:W-:Y:S01]  /*40820*/  LEA.HI.X.SX32 R15, R12, R2, 0x1, P5 ;  /* 0x000000020c0f7211 */ /* 0x000fe200028f0eff */
[----:B------:R2:W-:Y:S01]  /*40830*/  STL.64 [R1+0x748], R16 ;  /* 0x0007481001007387 */ /* 0x0005e20000100a00 */
[----:B0-----:R-:W-:-:S02]  /*40840*/  IADD3 R18, P1, PT, R6, R3, RZ ;  /* 0x0000000306127210 */ /* 0x001fc40007f3e0ff */
[----:B--2---:R-:W-:Y:S02]  /*40850*/  IADD3 R16, P2, PT, R4, R3, RZ ;  /* 0x0000000304107210 */ /* 0x004fe40007f5e0ff */
[-C--:B------:R-:W-:Y:S01]  /*40860*/  LEA.HI.X.SX32 R19, R6, R2.reuse, 0x1, P1 ;  /* 0x0000000206137211 */ /* 0x080fe200008f0eff */
[----:B------:R-:W-:Y:S01]  /*40870*/  VIADD R6, R10, UR6 ;  /* 0x000000060a067c36 */ /* 0x000fe20008000000 */
[----:B------:R-:W-:-:S03]  /*40880*/  LEA.HI.X.SX32 R17, R4, R2, 0x1, P2 ;  /* 0x0000000204117211 */ /* 0x000fc600010f0eff */
[----:B------:R0:W-:Y:S01]  /*40890*/  STL.64 [R1+0x740], R18 ;  /* 0x0007401201007387 */ /* 0x0001e20000100a00 */
[----:B------:R-:W-:-:S03]  /*408a0*/  VIADD R4, R6, UR6 ;  /* 0x0000000606047c36 */ /* 0x000fc60008000000 */
[----:B------:R2:W-:Y:S04]  /*408b0*/  STL.64 [R1+0x738], R16 ;  /* 0x0007381001007387 */ /* 0x0005e80000100a00 */
[----:B------:R3:W-:Y:S01]  /*408c0*/  STL.64 [R1+0x730], R14 ;  /* 0x0007300e01007387 */ /* 0x0007e20000100a00 */
[-C--:B0-----:R-:W-:Y:S02]  /*408d0*/  IADD3 R18, P1, PT, R9, R3.reuse, RZ ;  /* 0x0000000309127210 */ /* 0x081fe40007f3e0ff */
[-C--:B--2---:R-:W-:Y:S02]  /*408e0*/  IADD3 R16, P2, PT, R7, R3.reuse, RZ ;  /* 0x0000000307107210 */ /* 0x084fe40007f5e0ff */
[----:B------:R-:W-:Y:S01]  /*408f0*/  LEA.HI.X.SX32 R19, R9, R2, 0x1, P1 ;  /* 0x0000000209137211 */ /* 0x000fe200008f0eff */
[----:B------:R-:W-:Y:S01]  /*40900*/  VIADD R9, R4, UR6 ;  /* 0x0000000604097c36 */ /* 0x000fe20008000000 */
[----:B---3--:R-:W-:-:S02]  /*40910*/  IADD3 R14, P5, PT, R11, R3, RZ ;  /* 0x000000030b0e7210 */ /* 0x008fc40007fbe0ff */
[-C--:B------:R-:W-:Y:S01]  /*40920*/  LEA.HI.X.SX32 R17, R7, R2.reuse, 0x1, P2 ;  /* 0x0000000207117211 */ /* 0x080fe200010f0eff */
[----:B------:R-:W-:Y:S01]  /*40930*/  STL.64 [R1+0x728], R18 ;  /* 0x0007281201007387 */ /* 0x000fe20000100a00 */
[-C--:B------:R-:W-:Y:S01]  /*40940*/  LEA.HI.X.SX32 R15, R11, R2.reuse, 0x1, P5 ;  /* 0x000000020b0f7211 */ /* 0x080fe200028f0eff */
[C---:B------:R-:W-:Y:S01]  /*40950*/  VIADD R7, R9.reuse, UR6 ;  /* 0x0000000609077c36 */ /* 0x040fe20008000000 */
[CC--:B------:R-:W-:Y:S01]  /*40960*/  IADD3 R12, P5, PT, R10.reuse, R3.reuse, RZ ;  /* 0x000000030a0c7210 */ /* 0x0c0fe20007fbe0ff */
[----:B------:R0:W-:Y:S03]  /*40970*/  STL.64 [R1+0x720], R16 ;  /* 0x0007201001007387 */ /* 0x0001e60000100a00 */
[----:B------:R-:W-:Y:S01]  /*40980*/  LEA.HI.X.SX32 R13, R10, R2, 0x1, P5 ;  /* 0x000000020a0d7211 */ /* 0x000fe200028f0eff */
[----:B------:R2:W-:Y:S01]  /*40990*/  STL.64 [R1+0x718], R14 ;  /* 0x0007180e01007387 */ /* 0x0005e20000100a00 */
[----:B------:R-:W-:-:S04]  /*409a0*/  IADD3 R86, P5, PT, R9, R3, RZ ;  /* 0x0000000309567210 */ /* 0x000fc80007fbe0ff */
[-C--:B------:R-:W-:Y:S02]  /*409b0*/  LEA.HI.X.SX32 R87, R9, R2.reuse, 0x1, P5 ;  /* 0x0000000209577211 */ /* 0x080fe400028f0eff */
[CC--:B0-----:R-:W-:Y:S02]  /*409c0*/  IADD3 R16, P1, PT, R5.reuse, R3.reuse, RZ ;  /* 0x0000000305107210 */ /* 0x0c1fe40007f3e0ff */
[CC--:B--2---:R-:W-:Y:S02]  /*409d0*/  IADD3 R14, P2, PT, R8.reuse, R3.reuse, RZ ;  /* 0x00000003080e7210 */ /* 0x0c4fe40007f5e0ff */
[-C--:B------:R-:W-:Y:S01]  /*409e0*/  LEA.HI.X.SX32 R17, R5, R2.reuse, 0x1, P1 ;  /* 0x0000000205117211 */ /* 0x080fe200008f0eff */
[----:B------:R-:W-:Y:S01]  /*409f0*/  VIADD R5, R7, UR6 ;  /* 0x0000000607057c36 */ /* 0x000fe20008000000 */
[-C--:B------:R-:W-:Y:S02]  /*40a00*/  LEA.HI.X.SX32 R15, R8, R2.reuse, 0x1, P2 ;  /* 0x00000002080f7211 */ /* 0x080fe400010f0eff */
[-C--:B------:R-:W-:Y:S01]  /*40a10*/  IADD3 R90, P1, PT, R6, R3.reuse, RZ ;  /* 0x00000003065a7210 */ /* 0x080fe20007f3e0ff */
[----:B------:R-:W-:Y:S01]  /*40a20*/  VIADD R8, R5, UR6 ;  /* 0x0000000605087c36 */ /* 0x000fe20008000000 */
[-C--:B------:R-:W-:Y:S01]  /*40a30*/  IADD3 R88, P2, PT, R4, R3.reuse, RZ ;  /* 0x0000000304587210 */ /* 0x080fe20007f5e0ff */
[----:B------:R-:W-:Y:S01]  /*40a40*/  STL.64 [R1+0x710], R16 ;  /* 0x0007101001007387 */ /* 0x000fe20000100a00 */
[-C--:B------:R-:W-:Y:S01]  /*40a50*/  LEA.HI.X.SX32 R91, R6, R2.reuse, 0x1, P1 ;  /* 0x00000002065b7211 */ /* 0x080fe200008f0eff */
[----:B------:R-:W-:Y:S01]  /*40a60*/  VIADD R6, R8, UR6 ;  /* 0x0000000608067c36 */ /* 0x000fe20008000000 */
[-C--:B------:R-:W-:Y:S01]  /*40a70*/  LEA.HI.X.SX32 R89, R4, R2.reuse, 0x1, P2 ;  /* 0x0000000204597211 */ /* 0x080fe200010f0eff */
[----:B------:R-:W-:Y:S01]  /*40a80*/  STL.64 [R1+0x708], R14 ;  /* 0x0007080e01007387 */ /* 0x000fe20000100a00 */
[-C--:B------:R-:W-:Y:S01]  /*40a90*/  IADD3 R84, P1, PT, R7, R3.reuse, RZ ;  /* 0x0000000307547210 */ /* 0x080fe20007f3e0ff */
[----:B------:R-:W-:Y:S01]  /*40aa0*/  VIADD R4, R6, UR6 ;  /* 0x0000000606047c36 */ /* 0x000fe20008000000 */
[-C--:B------:R-:W-:Y:S01]  /*40ab0*/  IADD3 R82, P2, PT, R5, R3.reuse, RZ ;  /* 0x0000000305527210 */ /* 0x080fe20007f5e0ff */
[----:B------:R-:W-:Y:S01]  /*40ac0*/  STL.64 [R1+0x700], R12 ;  /* 0x0007000c01007387 */ /* 0x000fe20000100a00 */
[-C--:B------:R-:W-:Y:S01]  /*40ad0*/  LEA.HI.X.SX32 R85, R7, R2.reuse, 0x1, P1 ;  /* 0x0000000207557211 */ /* 0x080fe200008f0eff */
[----:B------:R-:W-:Y:S01]  /*40ae0*/  VIADD R7, R4, UR6 ;  /* 0x0000000604077c36 */ /* 0x000fe20008000000 */
[-C--:B------:R-:W-:Y:S01]  /*40af0*/  IADD3 R80, P5, PT, R8, R3.reuse, RZ ;  /* 0x0000000308507210 */ /* 0x080fe20007fbe0ff */
[----:B------:R-:W-:Y:S01]  /*40b00*/  STL [R1+0xff8], R90 ;  /* 0x000ff85a01007387 */ /* 0x000fe20000100800 */
[-C--:B------:R-:W-:Y:S01]  /*40b10*/  LEA.HI.X.SX32 R83, R5, R2.reuse, 0x1, P2 ;  /* 0x0000000205537211 */ /* 0x080fe200010f0eff */
[----:B------:R-:W-:Y:S01]  /*40b20*/  VIADD R5, R7, UR6 ;  /* 0x0000000607057c36 */ /* 0x000fe20008000000 */
[----:B------:R-:W-:Y:S01]  /*40b30*/  IADD3 R78, P1, PT, R6, R3, RZ ;  /* 0x00000003064e7210 */ /* 0x000fe20007f3e0ff */
[----:B------:R-:W-:Y:S01]  /*40b40*/  STL [R1+0xff4], R91 ;  /* 0x000ff45b01007387 */ /* 0x000fe20000100800 */
[----:B------:R-:W-:-:S02]  /*40b50*/  LEA.HI.X.SX32 R81, R8, R2, 0x1, P5 ;  /* 0x0000000208517211 */ /* 0x000fc400028f0eff */
[-C--:B------:R-:W-:Y:S01]  /*40b60*/  IADD3 R76, P2, PT, R4, R3.reuse, RZ ;  /* 0x00000003044c7210 */ /* 0x080fe20007f5e0ff */
[----:B------:R-:W-:Y:S01]  /*40b70*/  STL [R1+0xff0], R88 ;  /* 0x000ff05801007387 */ /* 0x000fe20000100800 */
[-C--:B------:R-:W-:Y:S01]  /*40b80*/  LEA.HI.X.SX32 R79, R6, R2.reuse, 0x1, P1 ;  /* 0x00000002064f7211 */ /* 0x080fe200008f0eff */
[----:B------:R-:W-:Y:S01]  /*40b90*/  VIADD R6, R5, UR6 ;  /* 0x0000000605067c36 */ /* 0x000fe20008000000 */
        /* <DEDUP_REMOVED lines=11> */
[-C--:B------:R-:W-:Y:S01]  /*40c50*/  LEA.HI.X.SX32 R71, R6, R2.reuse, 0x1, P2 ;  /* 0x0000000206477211 */ /* 0x080fe200010f0eff */
[----:B------:R-:W-:Y:S01]  /*40c60*/  STL [R1+0xfe8], R84 ;  /* 0x000fe85401007387 */ /* 0x000fe20000100800 */
[-C--:B------:R-:W-:Y:S02]  /*40c70*/  IADD3 R68, P1, PT, R4, R3.reuse, RZ ;  /* 0x0000000304447210 */ /* 0x080fe40007f3e0ff */
[----:B------:R-:W-:Y:S01]  /*40c80*/  ISETP.LT.AND P2, PT, R32, UR18, !P0 ;  /* 0x0000001220007c0c */ /* 0x000fe2000c741270 */
[----:B------:R-:W-:Y:S01]  /*40c90*/  STL [R1+0xfe4], R85 ;  /* 0x000fe45501007387 */ /* 0x000fe20000100800 */
[----:B------:R-:W-:Y:S01]  /*40ca0*/  LEA.HI.X.SX32 R69, R4, R2, 0x1, P1 ;  /* 0x0000000204457211 */ /* 0x000fe200008f0eff */
[----:B------:R-:W0:Y:S01]  /*40cb0*/  LDCU UR18, c[0x0][0x39c] ;  /* 0x00007380ff1277ac */ /* 0x000e220008000800 */
[----:B------:R-:W-:Y:S01]  /*40cc0*/  IADD3 R92, P1, PT, R11, R3, RZ ;  /* 0x000000030b5c7210 */ /* 0x000fe20007f3e0ff */
[----:B------:R-:W-:Y:S01]  /*40cd0*/  STL [R1+0x1008], R82 ;  /* 0x0010085201007387 */ /* 0x000fe20000100800 */
[C---:B------:R-:W-:Y:S01]  /*40ce0*/  ISETP.LT.AND P5, PT, R0.reuse, UR14, !P0 ;  /* 0x0000000e00007c0c */ /* 0x040fe2000c7a1270 */
[----:B------:R-:W-:Y:S01]  /*40cf0*/  VIADD R4, R0, 0x5 ;  /* 0x0000000500047836 */ /* 0x000fe20000000000 */
[----:B------:R-:W2:Y:S01]  /*40d00*/  LDCU UR14, c[0x0][0x39c] ;  /* 0x00007380ff0e77ac */ /* 0x000ea20008000800 */
        /* <DEDUP_REMOVED lines=15> */
[----:B---3--:R-:W3:Y:S01]  /*40e00*/  LDL.LU R3, [R1+0x940] ;  /* 0x0009400001037983 */ /* 0x008ee20000300800 */
[----:B-----5:R-:W-:-:S02]  /*40e10*/  F2FP.SATFINITE.E5M2.F32.PACK_AB_MERGE_C R72, R33, R34, RZ ;  /* 0x000000222148723e */ /* 0x020fc400048060ff */
[----:B---3--:R-:W-:Y:S02]  /*40e20*/  LEA.HI.X.SX32 R93, R3, R2, 0x1, P1 ;  /* 0x00000002035d7211 */ /* 0x008fe400008f0eff */
[----:B------:R-:W-:Y:S01]  /*40e30*/  ISETP.LT.AND P1, PT, R4, UR19, !P0 ;  /* 0x0000001304007c0c */ /* 0x000fe2000c721270 */
[----:B------:R-:W3:Y:S01]  /*40e40*/  LDCU UR19, c[0x0][0x39c] ;  /* 0x00007380ff1377ac */ /* 0x000ee20008000800 */
[----:B------:R-:W-:Y:S01]  /*40e50*/  PRMT R4, R72, 0x9910, RZ ;  /* 0x0000991048047816 */ /* 0x000fe200000000ff */
[----:B------:R-:W-:Y:S04]  /*40e60*/  STL [R1+0xfc0], R93 ;  /* 0x000fc05d01007387 */ /* 0x000fe80000100800 */
[----:B------:R-:W-:Y:S04]  /*40e70*/  STL [R1+0xfbc], R2 ;  /* 0x000fbc0201007387 */ /* 0x000fe80000100800 */
[----:B------:R4:W-:Y:S02]  /*40e80*/  STL [R1+0x101c], R4 ;  /* 0x00101c0401007387 */ /* 0x0009e40000100800 */
[----:B----4-:R-:W4:Y:S02]  /*40e90*/  LDTM.x64 R4, tmem[UR8+0x40] ;  /* 0x00004008000479ee */ /* 0x010f240008340000 */
[----:B----4-:R-:W-:Y:S01]  /*40ea0*/  STL.64 [R1+0x558], R26 ;  /* 0x0005581a01007387 */ /* 0x010fe20000100a00 */
[----:B------:R-:W-:-:S02]  /*40eb0*/  IMAD.MOV.U32 R78, RZ, RZ, R4 ;  /* 0x000000ffff4e7224 */ /* 0x000fc400078e0004 */
[----:B------:R-:W-:Y:S01]  /*40ec0*/  IMAD.MOV.U32 R79, RZ, RZ, R5 ;  /* 0x000000ffff4f7224 */ /* 0x000fe200078e0005 */
[----:B------:R-:W-:Y:S01]  /*40ed0*/  STL.64 [R1+0x560], R28 ;  /* 0x0005601c01007387 */ /* 0x000fe20000100a00 */
[----:B------:R-:W-:Y:S02]  /*40ee0*/  IMAD.MOV.U32 R82, RZ, RZ, R6 ;  /* 0x000000ffff527224 */ /* 0x000fe400078e0006 */
[----:B------:R-:W-:Y:S01]  /*40ef0*/  IMAD.MOV.U32 R83, RZ, RZ, R7 ;  /* 0x000000ffff537224 */ /* 0x000fe200078e0007 */
[----:B------:R-:W-:Y:S01]  /*40f00*/  STL.64 [R1+0x568], R30 ;  /* 0x0005681e01007387 */ /* 0x000fe20000100a00 */
[----:B------:R-:W-:Y:S02]  /*40f10*/  IMAD.MOV.U32 R86, RZ, RZ, R8 ;  /* 0x000000ffff567224 */ /* 0x000fe400078e0008 */
[----:B------:R-:W-:Y:S01]  /*40f20*/  IMAD.MOV.U32 R87, RZ, RZ, R9 ;  /* 0x000000ffff577224 */ /* 0x000fe200078e0009 */
[----:B------:R-:W-:Y:S01]  /*40f30*/  STL.64 [R1+0x570], R32 ;  /* 0x0005702001007387 */ /* 0x000fe20000100a00 */
        /* <DEDUP_REMOVED lines=23> */
[----:B------:R-:W-:Y:S04]  /*410b0*/  STL.64 [R1+0x5b0], R48 ;  /* 0x0005b03001007387 */ /* 0x000fe80000100a00 */
        /* <DEDUP_REMOVED lines=8> */
[----:B------:R4:W-:Y:S02]  /*41140*/  STL.64 [R1+0x5f8], R66 ;  /* 0x0005f84201007387 */ /* 0x0009e40000100a00 */
[----:B----4-:R-:W4:Y:S02]  /*41150*/  LDTM.x64 R4, tmem[UR8+0x80] ;  /* 0x00008008000479ee */ /* 0x010f240008340000 */
[----:B----4-:R4:W-:Y:S04]  /*41160*/  STL.64 [R1+0x400], R4 ;  /* 0x0004000401007387 */ /* 0x0109e80000100a00 */
        /* <DEDUP_REMOVED lines=30> */
[----:B------:R5:W-:Y:S04]  /*41350*/  STL.64 [R1+0x4f8], R66 ;  /* 0x0004f84201007387 */ /* 0x000be80000100a00 */
[----:B----4-:R-:W4:Y:S02]  /*41360*/  LDL.LU R4, [R1+0x101c] ;  /* 0x00101c0001047983 */ /* 0x010f240000300800 */
[----:B----4-:R-:W-:-:S02]  /*41370*/  IMAD.MOV.U32 R73, RZ, RZ, R4 ;  /* 0x000000ffff497224 */ /* 0x010fc400078e0004 */
[----:B-----5:R-:W4:Y:S02]  /*41380*/  LDTM.x64 R4, tmem[UR8+0xc0] ;  /* 0x0000c008000479ee */ /* 0x020f240008340000 */
[----:B----4-:R-:W-:Y:S04]  /*41390*/  STL.64 [R1+0x300], R4 ;  /* 0x0003000401007387 */ /* 0x010fe80000100a00 */
        /* <DEDUP_REMOVED lines=98> */
[----:B----4-:R-:W-:Y:S04]  /*419c0*/  STL.64 [R1], R4 ;  /* 0x0000000401007387 */ /* 0x010fe80000100a00 */
        /* <DEDUP_REMOVED lines=31> */
[----:B----4-:R-:W4:Y:S01]  /*41bc0*/  LDTM.x64 R4, tmem[UR8+0x1c0] ;  /* 0x0001c008000479ee */ /* 0x010f220008340000 */
[----:B------:R-:W-:Y:S01]  /*41bd0*/  NOP ;  /* 0x0000000000007918 */ /* 0x000fe20000000000 */
[----:B------:R-:W5:Y:S01]  /*41be0*/  LDCU UR8, c[0x0][0x39c] ;  /* 0x00007380ff0877ac */ /* 0x000f620008000800 */
[----:B----4-:R4:W-:Y:S02]  /*41bf0*/  STL.64 [R1+0xf70], R4 ;  /* 0x000f700401007387 */ /* 0x0109e40000100a00 */
[----:B----4-:R-:W-:-:S02]  /*41c00*/  IMAD.MOV.U32 R4, RZ, RZ, R72 ;  /* 0x000000ffff047224 */ /* 0x010fc400078e0048 */
[----:B------:R-:W4:Y:S04]  /*41c10*/  LDL.LU R72, [R1+0x1018] ;  /* 0x0010180001487983 */ /* 0x000f280000300800 */
[----:B------:R-:W2:Y:S04]  /*41c20*/  LDL.LU R5, [R1+0x60c] ;  /* 0x00060c0001057983 */ /* 0x000ea80000300800 */
[----:B------:R0:W-:Y:S04]  /*41c30*/  STL.64 [R1+0xf68], R6 ;  /* 0x000f680601007387 */ /* 0x0001e80000100a00 */
[----:B0-----:R-:W2:Y:S01]  /*41c40*/  LDL.LU R7, [R1+0x608] ;  /* 0x0006080001077983 */ /* 0x001ea20000300800 */
[----:B------:R-:W-:-:S03]  /*41c50*/  IMAD.MOV.U32 R6, RZ, RZ, R4 ;  /* 0x000000ffff067224 */ /* 0x000fc600078e0004 */
[----:B------:R0:W-:Y:S04]  /*41c60*/  STL.64 [R1+0xf60], R8 ;  /* 0x000f600801007387 */ /* 0x0001e80000100a00 */
[----:B0-----:R-:W2:Y:S04]  /*41c70*/  LDL.LU R8, [R1+0x614] ;  /* 0x0006140001087983 */ /* 0x001ea80000300800 */
[----:B------:R0:W-:Y:S04]  /*41c80*/  STL.64 [R1+0xf58], R10 ;  /* 0x000f580a01007387 */ /* 0x0001e80000100a00 */
[----:B0-----:R-:W2:Y:S04]  /*41c90*/  LDL.LU R11, [R1+0x610] ;  /* 0x00061000010b7983 */ /* 0x001ea80000300800 */
[----:B------:R0:W-:Y:S04]  /*41ca0*/  STL.64 [R1+0xf50], R12 ;  /* 0x000f500c01007387 */ /* 0x0001e80000100a00 */
[----:B0-----:R-:W2:Y:S04]  /*41cb0*/  LDL.LU.64 R12, [R1+0x928] ;  /* 0x00092800010c7983 */ /* 0x001ea80000300a00 */
[----:B------:R0:W-:Y:S04]  /*41cc0*/  STL.64 [R1+0xf48], R14 ;  /* 0x000f480e01007387 */ /* 0x0001e80000100a00 */
[----:B0-----:R-:W2:Y:S04]  /*41cd0*/  LDL.LU.64 R14, [R1+0x930] ;  /* 0x00093000010e7983 */ /* 0x001ea80000300a00 */
[----:B------:R0:W-:Y:S04]  /*41ce0*/  STL.64 [R1+0xf40], R16 ;  /* 0x000f401001007387 */ /* 0x0001e80000100a00 */
[----:B0-----:R-:W2:Y:S04]  /*41cf0*/  LDL.LU.64 R16, [R1+0x938] ;  /* 0x0009380001107983 */ /* 0x001ea80000300a00 */
[----:B------:R0:W-:Y:S04]  /*41d00*/  STL.64 [R1+0xf38], R18 ;  /* 0x000f381201007387 */ /* 0x0001e80000100a00 */
[----:B0-----:R-:W3:Y:S04]  /*41d10*/  LDL.LU.64 R18, [R1+0x920] ;  /* 0x0009200001127983 */ /* 0x001ee80000300a00 */
        /* <DEDUP_REMOVED lines=13> */
[----:B------:R-:W-:Y:S01]  /*41df0*/  STL.64 [R1+0xec8], R46 ;  /* 0x000ec82e01007387 */ /* 0x000fe20000100a00 */
[----:B------:R-:W-:-:S03]  /*41e00*/  VIADD R4, R0, 0x6 ;  /* 0x0000000600047836 */ /* 0x000fc60000000000 */
        /* <DEDUP_REMOVED lines=10> */
[----:B--2---:R0:W-:Y:S01]  /*41eb0*/  @P5 STG.E.U8 desc[UR42][R16.64], R6 ;  /* 0x0000000610005986 */ /* 0x0041e2000c10112a */
[----:B------:R-:W-:Y:S01]  /*41ec0*/  ISETP.LT.AND P5, PT, R4, UR4, !P0 ;  /* 0x0000000404007c0c */ /* 0x000fe2000c7a1270 */
[----:B------:R-:W2:Y:S01]  /*41ed0*/  LDCU UR4, c[0x0][0x39c] ;  /* 0x00007380ff0477ac */ /* 0x000ea20008000800 */
[----:B------:R-:W-:-:S05]  /*41ee0*/  SHF.R.S32.HI R4, RZ, 0x8, R73 ;  /* 0x00000008ff047819 */ /* 0x000fca0000011449 */
[----:B------:R1:W-:Y:S04]  /*41ef0*/  @P3 STG.E.U8 desc[UR42][R14.64], R4 ;  /* 0x000000040e003986 */ /* 0x0003e8000c10112a */
[----:B0-----:R-:W4:Y:S04]  /*41f00*/  LDL.LU.64 R16, [R1+0x918] ;  /* 0x0009180001107983 */ /* 0x001f280000300a00 */
[----:B------:R-:W5:Y:S04]  /*41f10*/  LDL.LU R73, [R1+0x1014] ;  /* 0x0010140001497983 */ /* 0x000f680000300800 */
[----:B------:R-:W5:Y:S04]  /*41f20*/  LDL.LU R9, [R1+0x618] ;  /* 0x0006180001097983 */ /* 0x000f680000300800 */
[----:B------:R-:W5:Y:S04]  /*41f30*/  LDL.LU R6, [R1+0x61c] ;  /* 0x00061c0001067983 */ /* 0x000f680000300800 */
[----:B-1----:R-:W5:Y:S01]  /*41f40*/  LDL.LU.64 R14, [R1+0x910] ;  /* 0x00091000010e7983 */ /* 0x002f620000300a00 */
[----:B------:R-:W-:Y:S01]  /*41f50*/  F2FP.SATFINITE.E5M2.F32.PACK_AB_MERGE_C R7, R5, R7, RZ ;  /* 0x000000070507723e */ /* 0x000fe200048060ff */
[----:B------:R-:W-:-:S03]  /*41f60*/  VIADD R5, R0, 0x7 ;  /* 0x0000000700057836 */ /* 0x000fc60000000000 */
[----:B------:R-:W-:Y:S01]  /*41f70*/  PRMT R4, R7, 0x9910, RZ ;  /* 0x0000991007047816 */ /* 0x000fe200000000ff */
[----:B------:R0:W-:Y:S01]  /*41f80*/  @P4 STG.E.U8 desc[UR42][R12.64], R7 ;  /* 0x000000070c004986 */ /* 0x0001e2000c10112a */
[----:B------:R-:W-:Y:S01]  /*41f90*/  ISETP.LT.AND P3, PT, R5, UR7, !P0 ;  /* 0x0000000705007c0c */ /* 0x000fe2000c761270 */
[----:B------:R-:W1:Y:S01]  /*41fa0*/  LDCU UR7, c[0x0][0x39c] ;  /* 0x00007380ff0777ac */ /* 0x000e620008000800 */
[----:B------:R-:W-:Y:S01]  /*41fb0*/  VIADD R5, R0, 0x8 ;  /* 0x0000000800057836 */ /* 0x000fe20000000000 */
[----:B------:R-:W-:Y:S02]  /*41fc0*/  SHF.R.S32.HI R4, RZ, 0x8, R4 ;  /* 0x00000008ff047819 */ /* 0x000fe40000011404 */
[----:B------:R-:W-:Y:S01]  /*41fd0*/  F2FP.SATFINITE.E5M2.F32.PACK_AB_MERGE_C R10, R8, R11, RZ ;  /* 0x0000000b080a723e */ /* 0x000fe200048060ff */
[----:B0-----:R-:W5:Y:S01]  /*41fe0*/  LDL.LU.64 R12, [R1+0x908] ;  /* 0x00090800010c7983 */ /* 0x001f620000300a00 */
[----:B------:R-:W-:Y:S01]  /*41ff0*/  ISETP.LT.AND P4, PT, R5, UR9, !P0 ;  /* 0x0000000905007c0c */ /* 0x000fe2000c781270 */
[----:B------:R-:W-:Y:S01]  /*42000*/  VIADD R8, R0, 0x9 ;  /* 0x0000000900087836 */ /* 0x000fe20000000000 */
[----:B------:R-:W0:Y:S01]  /*42010*/  LDCU UR9, c[0x0][0x39c] ;  /* 0x00007380ff0977ac */ /* 0x000e220008000800 */
[----:B------:R-:W5:Y:S04]  /*42020*/  LDL.LU R7, [R1+0x620] ;  /* 0x0006200001077983 */ /* 0x000f680000300800 */
[----:B------:R-:W5:Y:S04]  /*42030*/  LDL.LU R5, [R1+0x624] ;  /* 0x0006240001057983 */ /* 0x000f680000300800 */
[----:B---3--:R3:W-:Y:S01]  /*42040*/  @P6 STG.E.U8 desc[UR42][R18.64], R4 ;  /* 0x0000000412006986 */ /* 0x0087e2000c10112a */
[----:B--2---:R-:W-:Y:S01]  /*42050*/  ISETP.LT.AND P6, PT, R8, UR4, !P0 ;  /* 0x0000000408007c0c */ /* 0x004fe2000c7c1270 */
[----:B------:R-:W-:Y:S01]  /*42060*/  VIADD R8, R0, 0xa ;  /* 0x0000000a00087836 */ /* 0x000fe20000000000 */
[----:B------:R-:W2:Y:S01]  /*42070*/  LDCU UR4, c[0x0][0x39c] ;  /* 0x00007380ff0477ac */ /* 0x000ea20008000800 */
[----:B---3--:R-:W3:Y:S01]  /*42080*/  LDL.LU.64 R18, [R1+0x900] ;  /* 0x0009000001127983 */ /* 0x008ee20000300a00 */
[----:B------:R-:W-:-:S04]  /*42090*/  PRMT R4, R10, 0x9910, RZ ;  /* 0x000099100a047816 */ /* 0x000fc800000000ff */
[----:B------:R-:W-:Y:S01]  /*420a0*/  SHF.R.S32.HI R4, RZ, 0x8, R4 ;  /* 0x00000008ff047819 */ /* 0x000fe20000011404 */
[----:B----4-:R4:W-:Y:S01]  /*420b0*/  @P2 STG.E.U8 desc[UR42][R16.64], R10 ;  /* 0x0000000a10002986 */ /* 0x0109e2000c10112a */
[----:B-1----:R-:W-:Y:S01]  /*420c0*/  ISETP.LT.AND P2, PT, R8, UR7, !P0 ;  /* 0x0000000708007c0c */ /* 0x002fe2000c741270 */
[----:B------:R-:W1:Y:S02]  /*420d0*/  LDCU UR7, c[0x0][0x39c] ;  /* 0x00007380ff0777ac */ /* 0x000e640008000800 */
[----:B----4-:R-:W4:Y:S04]  /*420e0*/  LDL.LU.64 R16, [R1+0x8f8] ;  /* 0x0008f80001107983 */ /* 0x010f280000300a00 */
[----:B------:R-:W4:Y:S04]  /*420f0*/  LDL.LU R11, [R1+0x628] ;  /* 0x00062800010b7983 */ /* 0x000f280000300800 */
[----:B------:R-:W4:Y:S04]  /*42100*/  LDL.LU R8, [R1+0x62c] ;  /* 0x00062c0001087983 */ /* 0x000f280000300800 */
[----:B-----5:R5:W-:Y:S04]  /*42110*/  @P1 STG.E.U8 desc[UR42][R14.64], R4 ;  /* 0x000000040e001986 */ /* 0x020be8000c10112a */
[----:B-----5:R-:W5:Y:S01]  /*42120*/  LDL.LU.64 R14, [R1+0x8f0] ;  /* 0x0008f000010e7983 */ /* 0x020f620000300a00 */
        /* <DEDUP_REMOVED lines=10> */
[----:B--2---:R-:W-:Y:S01]  /*421d0*/  ISETP.LT.AND P5, PT, R6, UR4, !P0 ;  /* 0x0000000406007c0c */ /* 0x004fe2000c7a1270 */
[C---:B------:R-:W-:Y:S01]  /*421e0*/  VIADD R5, R0.reuse, 0xd ;  /* 0x0000000d00057836 */ /* 0x040fe20000000000 */
[----:B------:R-:W0:Y:S01]  /*421f0*/  LDCU UR4, c[0x0][0x39c] ;  /* 0x00007380ff0477ac */ /* 0x000e220008000800 */
[----:B------:R-:W2:Y:S04]  /*42200*/  LDL.LU R9, [R1+0x630] ;  /* 0x0006300001097983 */ /* 0x000ea80000300800 */
[----:B------:R-:W2:Y:S04]  /*42210*/  LDL.LU R6, [R1+0x634] ;  /* 0x0006340001067983 */ /* 0x000ea80000300800 */
[----:B---3--:R3:W-:Y:S01]  /*42220*/  @P3 STG.E.U8 desc[UR42][R18.64], R4 ;  /* 0x0000000412003986 */ /* 0x0087e2000c10112a */
[----:B-1----:R-:W-:Y:S01]  /*42230*/  ISETP.LT.AND P3, PT, R5, UR7, !P0 ;  /* 0x0000000705007c0c */ /* 0x002fe2000c761270 */
[----:B------:R-:W-:Y:S01]  /*42240*/  VIADD R5, R0, 0xe ;  /* 0x0000000e00057836 */ /* 0x000fe20000000000 */
[----:B------:R-:W1:Y:S01]  /*42250*/  LDCU UR7, c[0x0][0x39c] ;  /* 0x00007380ff0777ac */ /* 0x000e620008000800 */
[----:B---3--:R-:W3:Y:S01]  /*42260*/  LDL.LU.64 R18, [R1+0x8e0] ;  /* 0x0008e00001127983 */ /* 0x008ee20000300a00 */
[----:B------:R-:W-:-:S04]  /*42270*/  PRMT R4, R7, 0x9910, RZ ;  /* 0x0000991007047816 */ /* 0x000fc800000000ff */
[----:B------:R-:W-:Y:S01]  /*42280*/  SHF.R.S32.HI R4, RZ, 0x8, R4 ;  /* 0x00000008ff047819 */ /* 0x000fe20000011404 */
[----:B----4-:R4:W-:Y:S01]  /*42290*/  @P4 STG.E.U8 desc[UR42][R16.64], R7 ;  /* 0x0000000710004986 */ /* 0x0109e2000c10112a */
[----:B------:R-:W-:Y:S01]  /*422a0*/  ISETP.LT.AND P4, PT, R5, UR8, !P0 ;  /* 0x0000000805007c0c */ /* 0x000fe2000c781270 */
[----:B------:R-:W0:Y:S02]  /*422b0*/  LDCU UR8, c[0x0][0x39c] ;  /* 0x00007380ff0877ac */ /* 0x000e240008000800 */
        /* <DEDUP_REMOVED lines=9> */
[----:B0-----:R-:W-:Y:S01]  /*42350*/  ISETP.LT.AND P6, PT, R8, UR4, !P0 ;  /* 0x0000000408007c0c */ /* 0x001fe2000c7c1270 */
[----:B------:R-:W0:Y:S01]  /*42360*/  LDCU UR4, c[0x0][0x39c] ;  /* 0x00007380ff0477ac */ /* 0x000e220008000800 */
[----:B------:R-:W-:Y:S01]  /*42370*/  VIADD R8, R0, 0x10 ;  /* 0x0000001000087836 */ /* 0x000fe20000000000 */
[----:B------:R-:W-:Y:S01]  /*42380*/  SHF.R.S32.HI R4, RZ, 0x8, R4 ;  /* 0x00000008ff047819 */ /* 0x000fe20000011404 */
[----:B-1----:R-:W5:Y:S03]  /*42390*/  LDL.LU.64 R12, [R1+0x8c8] ;  /* 0x0008c800010c7983 */ /* 0x002f660000300a00 */
[----:B------:R-:W-:Y:S01]  /*423a0*/  ISETP.LT.AND P2, PT, R8, UR7, !P0 ;  /* 0x0000000708007c0c */ /* 0x000fe2000c741270 */
[----:B------:R-:W1:Y:S01]  /*423b0*/  LDCU UR7, c[0x0][0x39c] ;  /* 0x00007380ff0777ac */ /* 0x000e620008000800 */
[----:B--2---:R-:W-:Y:S01]  /*423c0*/  F2FP.SATFINITE.E5M2.F32.PACK_AB_MERGE_C R9, R6, R9, RZ ;  /* 0x000000090609723e */ /* 0x004fe200048060ff */
[----:B------:R-:W2:Y:S01]  /*423d0*/  LDL.LU R11, [R1+0x640] ;  /* 0x00064000010b7983 */ /* 0x000ea20000300800 */
[----:B------:R-:W-:-:S03]  /*423e0*/  VIADD R6, R0, 0x11 ;  /* 0x0000001100067836 */ /* 0x000fc60000000000 */
[----:B------:R-:W2:Y:S04]  /*423f0*/  LDL.LU R8, [R1+0x644] ;  /* 0x0006440001087983 */ /* 0x000ea80000300800 */
[----:B---3--:R3:W-:Y:S01]  /*42400*/  @P1 STG.E.U8 desc[UR42][R18.64], R4 ;  /* 0x0000000412001986 */ /* 0x0087e2000c10112a */
[----:B------:R-:W-:Y:S01]  /*42410*/  ISETP.LT.AND P1, PT, R6, UR8, !P0 ;  /* 0x0000000806007c0c */ /* 0x000fe2000c721270 */
[----:B------:R-:W-:Y:S01]  /*42420*/  VIADD R6, R0, 0x12 ;  /* 0x0000001200067836 */ /* 0x000fe20000000000 */
[----:B------:R-:W0:Y:S01]  /*42430*/  LDCU UR8, c[0x0][0x39c] ;  /* 0x00007380ff0877ac */ /* 0x000e220008000800 */
[----:B---3--:R-:W3:Y:S01]  /*42440*/  LDL.LU.64 R18, [R1+0x8c0] ;  /* 0x0008c00001127983 */ /* 0x008ee20000300a00 */
[----:B------:R-:W-:-:S04]  /*42450*/  PRMT R4, R9, 0x9910, RZ ;  /* 0x0000991009047816 */ /* 0x000fc800000000ff */
[----:B------:R-:W-:Y:S01]  /*42460*/  SHF.R.S32.HI R4, RZ, 0x8, R4 ;  /* 0x00000008ff047819 */ /* 0x000fe20000011404 */
[----:B----4-:R4:W-:Y:S01]  /*42470*/  @P5 STG.E.U8 desc[UR42][R16.64], R9 ;  /* 0x0000000910005986 */ /* 0x0109e2000c10112a */
[----:B0-----:R-:W-:Y:S01]  /*42480*/  ISETP.LT.AND P5, PT, R6, UR4, !P0 ;  /* 0x0000000406007c0c */ /* 0x001fe2000c7a1270 */
        /* <DEDUP_REMOVED lines=10> */
[----:B-1----:R-:W-:Y:S01]  /*42530*/  ISETP.LT.AND P3, PT, R5, UR7, !P0 ;  /* 0x0000000705007c0c */ /* 0x002fe2000c761270 */
[----:B------:R-:W1:Y:S01]  /*42540*/  LDCU UR7, c[0x0][0x39c] ;  /* 0x00007380ff0777ac */ /* 0x000e620008000800 */
[----:B------:R-:W-:Y:S01]  /*42550*/  VIADD R5, R0, 0x14 ;  /* 0x0000001400057836 */ /* 0x000fe20000000000 */
[----:B------:R-:W-:Y:S01]  /*42560*/  SHF.R.S32.HI R4, RZ, 0x8, R4 ;  /* 0x00000008ff047819 */ /* 0x000fe20000011404 */
[----:B0-----:R-:W5:Y:S03]  /*42570*/  LDL.LU.64 R12, [R1+0x8a8] ;  /* 0x0008a800010c7983 */ /* 0x001f660000300a00 */
[----:B------:R-:W-:Y:S01]  /*42580*/  ISETP.LT.AND P4, PT, R5, UR8, !P0 ;  /* 0x0000000805007c0c */ /* 0x000fe2000c781270 */
[----:B------:R-:W0:Y:S01]  /*42590*/  LDCU UR8, c[0x0][0x39c] ;  /* 0x00007380ff0877ac */ /* 0x000e220008000800 */
        /* <DEDUP_REMOVED lines=290> */
[----:B------:R-:W-:-:S02]  /*437c0*/  VIADD R6, R0, 0x3b ;  /* 0x0000003b00067836 */ /* 0x000fc40000000000 */
[----:B------:R-:W5:Y:S03]  /*437d0*/  LDL.LU.64 R20, [R1+0x768] ;  /* 0x0007680001147983 */ /* 0x000f660000300a00 */
[----:B-1----:R-:W-:Y:S01]  /*437e0*/  ISETP.LT.AND P1, PT, R6, UR8, !P0 ;  /* 0x0000000806007c0c */ /* 0x002fe2000c721270 */
[----:B------:R-:W-:Y:S01]  /*437f0*/  VIADD R6, R0, 0x3c ;  /* 0x0000003c00067836 */ /* 0x000fe20000000000 */
[----:B------:R-:W-:Y:S01]  /*43800*/  PRMT R4, R9, 0x9910, RZ ;  /* 0x0000991009047816 */ /* 0x000fe200000000ff */
[----:B------:R1:W-:Y:S01]  /*43810*/  @P5 STG.E.U8 desc[UR42][R10.64], R9 ;  /* 0x000000090a005986 */ /* 0x0003e2000c10112a */
[----:B------:R-:W0:Y:S02]  /*43820*/  LDCU UR8, c[0x0][0x39c] ;  /* 0x00007380ff0877ac */ /* 0x000e240008000800 */
[----:B------:R-:W-:Y:S02]  /*43830*/  ISETP.LT.AND P5, PT, R6, UR4, !P0 ;  /* 0x0000000406007c0c */ /* 0x000fe4000c7a1270 */
[----:B------:R-:W-:Y:S01]  /*43840*/  SHF.R.S32.HI R4, RZ, 0x8, R4 ;  /* 0x00000008ff047819 */ /* 0x000fe20000011404 */
[----:B------:R-:W0:Y:S01]  /*43850*/  LDCU UR4, c[0x0][0x39c] ;  /* 0x00007380ff0477ac */ /* 0x000e220008000800 */
[----:B--2---:R-:W-:Y:S01]  /*43860*/  F2FP.SATFINITE.E5M2.F32.PACK_AB_MERGE_C R5, R5, R7, RZ ;  /* 0x000000070505723e */ /* 0x004fe200048060ff */
[----:B-1----:R-:W2:Y:S04]  /*43870*/  LDL.LU R9, [R1+0x6f0] ;  /* 0x0006f00001097983 */ /* 0x002ea80000300800 */
[----:B------:R-:W2:Y:S01]  /*43880*/  LDL.LU R6, [R1+0x6f4] ;  /* 0x0006f40001067983 */ /* 0x000ea20000300800 */
[----:B------:R-:W-:-:S03]  /*43890*/  VIADD R7, R0, 0x3d ;  /* 0x0000003d00077836 */ /* 0x000fc60000000000 */
[----:B------:R-:W2:Y:S04]  /*438a0*/  LDL.LU.64 R10, [R1+0x760] ;  /* 0x00076000010a7983 */ /* 0x000ea80000300a00 */
[----:B---3--:R1:W-:Y:S01]  /*438b0*/  @P3 STG.E.U8 desc[UR42][R18.64], R4 ;  /* 0x0000000412003986 */ /* 0x0083e2000c10112a */
[----:B0-----:R-:W-:Y:S01]  /*438c0*/  ISETP.LT.AND P3, PT, R7, UR7, !P0 ;  /* 0x0000000707007c0c */ /* 0x001fe2000c761270 */
[----:B------:R-:W0:Y:S01]  /*438d0*/  LDCU UR7, c[0x0][0x39c] ;  /* 0x00007380ff0777ac */ /* 0x000e220008000800 */
[----:B-1----:R-:W-:Y:S01]  /*438e0*/  PRMT R4, R5, 0x9910, RZ ;  /* 0x0000991005047816 */ /* 0x002fe200000000ff */
[----:B------:R-:W3:Y:S03]  /*438f0*/  LDL.LU.64 R18, [R1+0x758] ;  /* 0x0007580001127983 */ /* 0x000ee60000300a00 */
[----:B------:R-:W-:Y:S01]  /*43900*/  SHF.R.S32.HI R4, RZ, 0x8, R4 ;  /* 0x00000008ff047819 */ /* 0x000fe20000011404 */
[----:B------:R-:W3:Y:S04]  /*43910*/  LDL.LU R7, [R1+0x6f8] ;  /* 0x0006f80001077983 */ /* 0x000ee80000300800 */
[----:B----4-:R1:W-:Y:S04]  /*43920*/  @P4 STG.E.U8 desc[UR42][R16.64], R5 ;  /* 0x0000000510004986 */ /* 0x0103e8000c10112a */
[----:B-1----:R-:W4:Y:S04]  /*43930*/  LDL.LU R5, [R1+0x6fc] ;  /* 0x0006fc0001057983 */ /* 0x002f280000300800 */
[----:B------:R-:W4:Y:S04]  /*43940*/  LDL.LU.64 R16, [R1+0x750] ;  /* 0x0007500001107983 */ /* 0x000f280000300a00 */
[----:B-----5:R1:W-:Y:S04]  /*43950*/  @P6 STG.E.U8 desc[UR42][R14.64], R4 ;  /* 0x000000040e006986 */ /* 0x0203e8000c10112a */
[----:B-1----:R-:W5:Y:S01]  /*43960*/  LDL.LU.64 R14, [R1+0x748] ;  /* 0x00074800010e7983 */ /* 0x002f620000300a00 */
[----:B------:R-:W-:-:S05]  /*43970*/  VIADD R12, R0, 0x3e ;  /* 0x0000003e000c7836 */ /* 0x000fca0000000000 */
[----:B------:R-:W-:Y:S01]  /*43980*/  ISETP.LT.AND P4, PT, R12, UR8, !P0 ;  /* 0x000000080c007c0c */ /* 0x000fe2000c781270 */
[----:B------:R-:W1:Y:S01]  /*43990*/  LDCU UR8, c[0x0][0x39c] ;  /* 0x00007380ff0877ac */ /* 0x000e620008000800 */
[----:B------:R-:W-:Y:S01]  /*439a0*/  F2FP.SATFINITE.E5M2.F32.PACK_AB_MERGE_C R12, R8, R13, RZ ;  /* 0x0000000d080c723e */ /* 0x000fe200048060ff */
[----:B------:R-:W-:-:S05]  /*439b0*/  VIADD R8, R0, 0x3f ;  /* 0x0000003f00087836 */ /* 0x000fca0000000000 */
[----:B------:R-:W-:Y:S01]  /*439c0*/  ISETP.LT.AND P6, PT, R8, UR4, !P0 ;  /* 0x0000000408007c0c */ /* 0x000fe2000c7c1270 */
[----:B------:R-:W1:Y:S01]  /*439d0*/  LDCU UR4, c[0x0][0x39c] ;  /* 0x00007380ff0477ac */ /* 0x000e620008000800 */
[----:B------:R-:W-:Y:S01]  /*439e0*/  VIADD R8, R0, 0x40 ;  /* 0x0000004000087836 */ /* 0x000fe20000000000 */
[----:B------:R-:W-:Y:S01]  /*439f0*/  PRMT R4, R12, 0x9910, RZ ;  /* 0x000099100c047816 */ /* 0x000fe200000000ff */
[----:B------:R1:W-:Y:S03]  /*43a00*/  @P2 STG.E.U8 desc[UR42][R20.64], R12 ;  /* 0x0000000c14002986 */ /* 0x0003e6000c10112a */
[----:B0-----:R-:W-:Y:S01]  /*43a10*/  ISETP.LT.AND P2, PT, R8, UR7, !P0 ;  /* 0x0000000708007c0c */ /* 0x001fe2000c741270 */
[----:B------:R-:W0:Y:S01]  /*43a20*/  LDCU UR7, c[0x0][0x39c] ;  /* 0x00007380ff0777ac */ /* 0x000e220008000800 */
[----:B------:R-:W-:Y:S02]  /*43a30*/  SHF.R.S32.HI R4, RZ, 0x8, R4 ;  /* 0x00000008ff047819 */ /* 0x000fe40000011404 */
[----:B--2---:R-:W-:Y:S01]  /*43a40*/  F2FP.SATFINITE.E5M2.F32.PACK_AB_MERGE_C R8, R6, R9, RZ ;  /* 0x000000090608723e */ /* 0x004fe200048060ff */
[----:B------:R-:W-:Y:S01]  /*43a50*/  VIADD R6, R0, 0x41 ;  /* 0x0000004100067836 */ /* 0x000fe20000000000 */
[----:B-1----:R-:W2:Y:S04]  /*43a60*/  LDL.LU.64 R12, [R1+0x740] ;  /* 0x00074000010c7983 */ /* 0x002ea80000300a00 */
[----:B------:R1:W-:Y:S01]  /*43a70*/  @P1 STG.E.U8 desc[UR42][R10.64], R4 ;  /* 0x000000040a001986 */ /* 0x0003e2000c10112a */
[----:B------:R-:W-:Y:S01]  /*43a80*/  ISETP.LT.AND P1, PT, R6, UR8, !P0 ;  /* 0x0000000806007c0c */ /* 0x000fe2000c721270 */
[----:B------:R-:W-:Y:S01]  /*43a90*/  VIADD R6, R0, 0x42 ;  /* 0x0000004200067836 */ /* 0x000fe20000000000 */
[----:B------:R-:W0:Y:S01]  /*43aa0*/  LDCU UR8, c[0x0][0x39c] ;  /* 0x00007380ff0877ac */ /* 0x000e220008000800 */
[----:B---3--:R3:W-:Y:S03]  /*43ab0*/  @P5 STG.E.U8 desc[UR42][R18.64], R8 ;  /* 0x0000000812005986 */ /* 0x0087e6000c10112a */
[----:B------:R-:W-:Y:S01]  /*43ac0*/  ISETP.LT.AND P5, PT, R6, UR4, !P0 ;  /* 0x0000000406007c0c */ /* 0x000fe2000c7a1270 */
[----:B------:R-:W0:Y:S01]  /*43ad0*/  LDCU UR4, c[0x0][0x39c] ;  /* 0x00007380ff0477ac */ /* 0x000e220008000800 */
[----:B-1----:R-:W2:Y:S01]  /*43ae0*/  LDL.LU.64 R10, [R1+0x738] ;  /* 0x00073800010a7983 */ /* 0x002ea20000300a00 */
[----:B------:R-:W-:-:S03]  /*43af0*/  PRMT R4, R8, 0x9910, RZ ;  /* 0x0000991008047816 */ /* 0x000fc600000000ff */
[----:B---3--:R-:W3:Y:S01]  /*43b00*/  LDL.LU.64 R8, [R1+0x730] ;  /* 0x0007300001087983 */ /* 0x008ee20000300a00 */
[----:B------:R-:W-:-:S03]  /*43b10*/  SHF.R.S32.HI R4, RZ, 0x8, R4 ;  /* 0x00000008ff047819 */ /* 0x000fc60000011404 */
[----:B------:R-:W3:Y:S01]  /*43b20*/  LDL.LU.64 R18, [R1+0x728] ;  /* 0x0007280001127983 */ /* 0x000ee20000300a00 */
[----:B----4-:R-:W-:-:S03]  /*43b30*/  F2FP.SATFINITE.E5M2.F32.PACK_AB_MERGE_C R6, R5, R7, RZ ;  /* 0x000000070506723e */ /* 0x010fc600048060ff */
[----:B------:R1:W-:Y:S02]  /*43b40*/  @P3 STG.E.U8 desc[UR42][R16.64], R4 ;  /* 0x0000000410003986 */ /* 0x0003e4000c10112a */
[----:B-1----:R-:W-:Y:S02]  /*43b50*/  PRMT R4, R6, 0x9910, RZ ;  /* 0x0000991006047816 */ /* 0x002fe400000000ff */
[----:B------:R-:W4:Y:S04]  /*43b60*/  LDL.LU.64 R16, [R1+0x720] ;  /* 0x0007200001107983 */ /* 0x000f280000300a00 */
[----:B-----5:R1:W-:Y:S02]  /*43b70*/  @P4 STG.E.U8 desc[UR42][R14.64], R6 ;  /* 0x000000060e004986 */ /* 0x0203e4000c10112a */
[----:B-1----:R-:W-:-:S02]  /*43b80*/  F2FP.SATFINITE.E5M2.F32.PACK_AB_MERGE_C R6, R79, R78, RZ ;  /* 0x0000004e4f06723e */ /* 0x002fc400048060ff */
[----:B------:R-:W5:Y:S04]  /*43b90*/  LDL.LU R78, [R1+0x1010] ;  /* 0x00101000014e7983 */ /* 0x000f680000300800 */
[----:B------:R-:W5:Y:S04]  /*43ba0*/  LDL.LU R79, [R1+0x100c] ;  /* 0x00100c00014f7983 */ /* 0x000f680000300800 */
[----:B------:R-:W5:Y:S01]  /*43bb0*/  LDL.LU.64 R14, [R1+0x718] ;  /* 0x00071800010e7983 */ /* 0x000f620000300a00 */
[----:B------:R-:W-:Y:S01]  /*43bc0*/  SHF.R.S32.HI R4, RZ, 0x8, R4 ;  /* 0x00000008ff047819 */ /* 0x000fe20000011404 */
[----:B------:R-:W-:-:S04]  /*43bd0*/  VIADD R5, R0, 0x43 ;  /* 0x0000004300057836 */ /* 0x000fc80000000000 */
[----:B--2---:R1:W-:Y:S01]  /*43be0*/  @P6 STG.E.U8 desc[UR42][R12.64], R4 ;  /* 0x000000040c006986 */ /* 0x0043e2000c10112a */
[----:B0-----:R-:W-:Y:S01]  /*43bf0*/  ISETP.LT.AND P3, PT, R5, UR7, !P0 ;  /* 0x0000000705007c0c */ /* 0x001fe2000c761270 */
[----:B------:R-:W-:Y:S01]  /*43c00*/  VIADD R5, R0, 0x44 ;  /* 0x0000004400057836 */ /* 0x000fe20000000000 */
[----:B------:R-:W0:Y:S01]  /*43c10*/  LDCU UR7, c[0x0][0x39c] ;  /* 0x00007380ff0777ac */ /* 0x000e220008000800 */
[----:B-1----:R-:W-:Y:S01]  /*43c20*/  PRMT R4, R6, 0x9910, RZ ;  /* 0x0000991006047816 */ /* 0x002fe200000000ff */
[----:B------:R-:W2:Y:S03]  /*43c30*/  LDL.LU.64 R12, [R1+0x710] ;  /* 0x00071000010c7983 */ /* 0x000ea60000300a00 */
[----:B------:R-:W-:Y:S01]  /*43c40*/  SHF.R.S32.HI R4, RZ, 0x8, R4 ;  /* 0x00000008ff047819 */ /* 0x000fe20000011404 */
[----:B------:R1:W-:Y:S01]  /*43c50*/  @P2 STG.E.U8 desc[UR42][R10.64], R6 ;  /* 0x000000060a002986 */ /* 0x0003e2000c10112a */
[----:B------:R-:W-:Y:S01]  /*43c60*/  ISETP.LT.AND P4, PT, R5, UR8, !P0 ;  /* 0x0000000805007c0c */ /* 0x000fe2000c781270 */
[----:B------:R-:W0:Y:S02]  /*43c70*/  LDCU UR8, c[0x0][0x39c] ;  /* 0x00007380ff0877ac */ /* 0x000e240008000800 */
[----:B---3--:R3:W-:Y:S01]  /*43c80*/  @P1 STG.E.U8 desc[UR42][R8.64], R4 ;  /* 0x0000000408001986 */ /* 0x0087e2000c10112a */
[----:B-1----:R-:W-:-:S03]  /*43c90*/  F2FP.SATFINITE.E5M2.F32.PACK_AB_MERGE_C R6, R83, R82, RZ ;  /* 0x000000525306723e */ /* 0x002fc600048060ff */
[----:B------:R-:W2:Y:S01]  /*43ca0*/  LDL.LU R82, [R1+0x1008] ;  /* 0x0010080001527983 */ /* 0x000ea20000300800 */
[----:B---3--:R-:W-:-:S03]  /*43cb0*/  PRMT R4, R6, 0x9910, RZ ;  /* 0x0000991006047816 */ /* 0x008fc600000000ff */
[----:B------:R-:W3:Y:S04]  /*43cc0*/  LDL.LU R83, [R1+0x1004] ;  /* 0x0010040001537983 */ /* 0x000ee80000300800 */
[----:B------:R-:W3:Y:S01]  /*43cd0*/  LDL.LU.64 R10, [R1+0x708] ;  /* 0x00070800010a7983 */ /* 0x000ee20000300a00 */
[----:B------:R-:W-:-:S03]  /*43ce0*/  SHF.R.S32.HI R4, RZ, 0x8, R4 ;  /* 0x00000008ff047819 */ /* 0x000fc60000011404 */
[----:B------:R1:W-:Y:S04]  /*43cf0*/  @P5 STG.E.U8 desc[UR42][R18.64], R6 ;  /* 0x0000000612005986 */ /* 0x0003e8000c10112a */
[----:B------:R-:W3:Y:S01]  /*43d00*/  LDL.LU.64 R8, [R1+0x700] ;  /* 0x0007000001087983 */ /* 0x000ee20000300a00 */
[----:B-1----:R-:W-:-:S03]  /*43d10*/  F2FP.SATFINITE.E5M2.F32.PACK_AB_MERGE_C R6, R87, R86, RZ ;  /* 0x000000565706723e */ /* 0x002fc600048060ff */
[----:B------:R-:W3:Y:S04]  /*43d20*/  LDL.LU R86, [R1+0x1000] ;  /* 0x0010000001567983 */ /* 0x000ee80000300800 */
[----:B------:R-:W3:Y:S04]  /*43d30*/  LDL.LU R87, [R1+0xffc] ;  /* 0x000ffc0001577983 */ /* 0x000ee80000300800 */
[----:B----4-:R1:W-:Y:S02]  /*43d40*/  @P3 STG.E.U8 desc[UR42][R16.64], R4 ;  /* 0x0000000410003986 */ /* 0x0103e4000c10112a */
[----:B-1----:R-:W-:-:S02]  /*43d50*/  PRMT R4, R6, 0x9910, RZ ;  /* 0x0000991006047816 */ /* 0x002fc400000000ff */
[----:B-----5:R1:W-:Y:S02]  /*43d60*/  @P4 STG.E.U8 desc[UR42][R14.64], R6 ;  /* 0x000000060e004986 */ /* 0x0203e4000c10112a */
[----:B-1----:R-:W-:Y:S02]  /*43d70*/  F2FP.SATFINITE.E5M2.F32.PACK_AB_MERGE_C R6, R91, R90, RZ ;  /* 0x0000005a5b06723e */ /* 0x002fe400048060ff */
[----:B------:R-:W4:Y:S04]  /*43d80*/  LDL.LU R90, [R1+0xff8] ;  /* 0x000ff800015a7983 */ /* 0x000f280000300800 */
[----:B------:R-:W4:Y:S01]  /*43d90*/  LDL.LU R91, [R1+0xff4] ;  /* 0x000ff400015b7983 */ /* 0x000f220000300800 */
[----:B------:R-:W-:-:S05]  /*43da0*/  VIADD R5, R0, 0x45 ;  /* 0x0000004500057836 */ /* 0x000fca0000000000 */
[----:B------:R-:W-:Y:S01]  /*43db0*/  ISETP.LT.AND P6, PT, R5, UR4, !P0 ;  /* 0x0000000405007c0c */ /* 0x000fe2000c7c1270 */
[----:B------:R-:W1:Y:S01]  /*43dc0*/  LDCU UR4, c[0x0][0x39c] ;  /* 0x00007380ff0477ac */ /* 0x000e620008000800 */
[----:B------:R-:W-:-:S05]  /*43dd0*/  VIADD R5, R0, 0x46 ;  /* 0x0000004600057836 */ /* 0x000fca0000000000 */
[----:B0-----:R-:W-:Y:S01]  /*43de0*/  ISETP.LT.AND P2, PT, R5, UR7, !P0 ;  /* 0x0000000705007c0c */ /* 0x001fe2000c741270 */
[C---:B------:R-:W-:Y:S01]  /*43df0*/  VIADD R5, R0.reuse, 0x47 ;  /* 0x0000004700057836 */ /* 0x040fe20000000000 */
[----:B------:R-:W-:Y:S01]  /*43e00*/  SHF.R.S32.HI R4, RZ, 0x8, R4 ;  /* 0x00000008ff047819 */ /* 0x000fe20000011404 */
[----:B------:R-:W0:Y:S03]  /*43e10*/  LDCU UR7, c[0x0][0x39c] ;  /* 0x00007380ff0777ac */ /* 0x000e260008000800 */
[----:B------:R-:W-:Y:S01]  /*43e20*/  ISETP.LT.AND P1, PT, R5, UR8, !P0 ;  /* 0x0000000805007c0c */ /* 0x000fe2000c721270 */
[----:B------:R-:W-:Y:S01]  /*43e30*/  VIADD R5, R0, 0x48 ;  /* 0x0000004800057836 */ /* 0x000fe20000000000 */
[----:B--2---:R2:W-:Y:S01]  /*43e40*/  @P6 STG.E.U8 desc[UR42][R12.64], R4 ;  /* 0x000000040c006986 */ /* 0x0045e2000c10112a */
[----:B------:R-:W5:Y:S03]  /*43e50*/  LDCU UR8, c[0x0][0x39c] ;  /* 0x00007380ff0877ac */ /* 0x000f660008000800 */
[----:B-1----:R-:W-:Y:S01]  /*43e60*/  ISETP.LT.AND P5, PT, R5, UR4, !P0 ;  /* 0x0000000405007c0c */ /* 0x002fe2000c7a1270 */
[----:B------:R-:W1:Y:S01]  /*43e70*/  LDCU UR4, c[0x0][0x39c] ;  /* 0x00007380ff0477ac */ /* 0x000e620008000800 */
[----:B---3--:R3:W-:Y:S01]  /*43e80*/  @P2 STG.E.U8 desc[UR42][R10.64], R6 ;  /* 0x000000060a002986 */ /* 0x0087e2000c10112a */
[----:B--2---:R-:W-:-:S02]  /*43e90*/  PRMT R4, R6, 0x9910, RZ ;  /* 0x0000991006047816 */ /* 0x004fc400000000ff */
[----:B---3--:R-:W-:Y:S02]  /*43ea0*/  F2FP.SATFINITE.E5M2.F32.PACK_AB_MERGE_C R6, R89, R88, RZ ;  /* 0x000000585906723e */ /* 0x008fe400048060ff */
[----:B------:R-:W2:Y:S01]  /*43eb0*/  LDL.LU R88, [R1+0xff0] ;  /* 0x000ff00001587983 */ /* 0x000ea20000300800 */
[----:B------:R-:W-:-:S03]  /*43ec0*/  SHF.R.S32.HI R4, RZ, 0x8, R4 ;  /* 0x00000008ff047819 */ /* 0x000fc60000011404 */
[----:B------:R-:W2:Y:S04]  /*43ed0*/  LDL.LU R89, [R1+0xfec] ;  /* 0x000fec0001597983 */ /* 0x000ea80000300800 */
[----:B------:R-:W-:Y:S01]  /*43ee0*/  @P1 STG.E.U8 desc[UR42][R8.64], R4 ;  /* 0x0000000408001986 */ /* 0x000fe2000c10112a */
[----:B------:R-:W-:-:S03]  /*43ef0*/  VIADD R5, R0, 0x49 ;  /* 0x0000004900057836 */ /* 0x000fc60000000000 */
[----:B----4-:R3:W-:Y:S02]  /*43f00*/  @P5 STG.E.U8 desc[UR42][R90.64], R6 ;  /* 0x000000065a005986 */ /* 0x0107e4000c10112a */
[----:B---3--:R-:W-:Y:S02]  /*43f10*/  F2FP.SATFINITE.E5M2.F32.PACK_AB_MERGE_C R91, R85, R84, RZ ;  /* 0x00000054555b723e */ /* 0x008fe400048060ff */
[----:B------:R-:W3:Y:S04]  /*43f20*/  LDL.LU R84, [R1+0xfe8] ;  /* 0x000fe80001547983 */ /* 0x000ee80000300800 */
[----:B------:R-:W3:Y:S01]  /*43f30*/  LDL.LU R85, [R1+0xfe4] ;  /* 0x000fe40001557983 */ /* 0x000ee20000300800 */
[----:B0-----:R-:W-:Y:S01]  /*43f40*/  ISETP.LT.AND P3, PT, R5, UR7, !P0 ;  /* 0x0000000705007c0c */ /* 0x001fe2000c761270 */
[----:B------:R-:W0:Y:S01]  /*43f50*/  LDCU UR7, c[0x0][0x39c] ;  /* 0x00007380ff0777ac */ /* 0x000e220008000800 */
[----:B------:R-:W-:-:S05]  /*43f60*/  VIADD R5, R0, 0x4a ;  /* 0x0000004a00057836 */ /* 0x000fca0000000000 */
[----:B-----5:R-:W-:Y:S01]  /*43f70*/  ISETP.LT.AND P4, PT, R5, UR8, !P0 ;  /* 0x0000000805007c0c */ /* 0x020fe2000c781270 */
[----:B------:R-:W4:Y:S01]  /*43f80*/  LDCU UR8, c[0x0][0x39c] ;  /* 0x00007380ff0877ac */ /* 0x000f220008000800 */
[----:B------:R-:W-:-:S05]  /*43f90*/  VIADD R5, R0, 0x4b ;  /* 0x0000004b00057836 */ /* 0x000fca0000000000 */
[----:B-1----:R-:W-:Y:S01]  /*43fa0*/  ISETP.LT.AND P6, PT, R5, UR4, !P0 ;  /* 0x0000000405007c0c */ /* 0x002fe2000c7c1270 */
[----:B------:R-:W-:Y:S01]  /*43fb0*/  VIADD R5, R0, 0x4c ;  /* 0x0000004c00057836 */ /* 0x000fe20000000000 */
[----:B------:R-:W-:Y:S01]  /*43fc0*/  PRMT R4, R6, 0x9910, RZ ;  /* 0x0000991006047816 */ /* 0x000fe200000000ff */
[----:B------:R-:W1:Y:S03]  /*43fd0*/  LDCU UR4, c[0x0][0x39c] ;  /* 0x00007380ff0477ac */ /* 0x000e660008000800 */
[----:B0-----:R-:W-:Y:S01]  /*43fe0*/  ISETP.LT.AND P2, PT, R5, UR7, !P0 ;  /* 0x0000000705007c0c */ /* 0x001fe2000c741270 */
[C---:B------:R-:W-:Y:S01]  /*43ff0*/  VIADD R5, R0.reuse, 0x4d ;  /* 0x0000004d00057836 */ /* 0x040fe20000000000 */
[----:B------:R-:W-:Y:S01]  /*44000*/  SHF.R.S32.HI R4, RZ, 0x8, R4 ;  /* 0x00000008ff047819 */ /* 0x000fe20000011404 */
[----:B------:R-:W0:Y:S03]  /*44010*/  LDCU UR7, c[0x0][0x39c] ;  /* 0x00007380ff0777ac */ /* 0x000e260008000800 */
[----:B----4-:R-:W-:Y:S01]  /*44020*/  ISETP.LT.AND P1, PT, R5, UR8, !P0 ;  /* 0x0000000805007c0c */ /* 0x010fe2000c721270 */
[----:B------:R-:W4:Y:S01]  /*44030*/  LDCU UR8, c[0x0][0x39c] ;  /* 0x00007380ff0877ac */ /* 0x000f220008000800 */
[----:B--2---:R2:W-:Y:S04]  /*44040*/  @P3 STG.E.U8 desc[UR42][R88.64], R4 ;  /* 0x0000000458003986 */ /* 0x0045e8000c10112a */
[----:B------:R5:W-:Y:S01]  /*44050*/  @P4 STG.E.U8 desc[UR42][R86.64], R91 ;  /* 0x0000005b56004986 */ /* 0x000be2000c10112a */
[----:B--2---:R-:W-:Y:S01]  /*44060*/  VIADD R88, R0, 0x50 ;  /* 0x0000005000587836 */ /* 0x004fe20000000000 */
[----:B------:R-:W-:-:S02]  /*44070*/  PRMT R89, R91, 0x9910, RZ ;  /* 0x000099105b597816 */ /* 0x000fc400000000ff */
[----:B-----5:R-:W-:Y:S02]  /*44080*/  F2FP.SATFINITE.E5M2.F32.PACK_AB_MERGE_C R87, R81, R80, RZ ;  /* 0x000000505157723e */ /* 0x020fe400048060ff */
[----:B------:R-:W2:Y:S01]  /*44090*/  LDL.LU R80, [R1+0xfe0] ;  /* 0x000fe00001507983 */ /* 0x000ea20000300800 */
[----:B----4-:R-:W-:Y:S01]  /*440a0*/  ISETP.LT.AND P4, PT, R88, UR8, !P0 ;  /* 0x0000000858007c0c */ /* 0x010fe2000c781270 */
[C---:B------:R-:W-:Y:S02]  /*440b0*/  VIADD R5, R0.reuse, 0x4e ;  /* 0x0000004e00057836 */ /* 0x040fe40000000000 */
[----:B------:R-:W2:Y:S01]  /*440c0*/  LDL.LU R81, [R1+0xfdc] ;  /* 0x000fdc0001517983 */ /* 0x000ea20000300800 */
[----:B------:R-:W-:Y:S01]  /*440d0*/  SHF.R.S32.HI R88, RZ, 0x8, R89 ;  /* 0x00000008ff587819 */ /* 0x000fe20000011459 */
[----:B------:R-:W-:Y:S01]  /*440e0*/  VIADD R90, R0, 0x4f ;  /* 0x0000004f005a7836 */ /* 0x000fe20000000000 */
[----:B------:R-:W4:Y:S03]  /*440f0*/  LDCU UR8, c[0x0][0x39c] ;  /* 0x00007380ff0877ac */ /* 0x000f260008000800 */
[----:B---3--:R-:W-:Y:S04]  /*44100*/  @P6 STG.E.U8 desc[UR42][R84.64], R88 ;  /* 0x0000005854006986 */ /* 0x008fe8000c10112a */
[----:B------:R3:W-:Y:S02]  /*44110*/  @P2 STG.E.U8 desc[UR42][R82.64], R87 ;  /* 0x0000005752002986 */ /* 0x0007e4000c10112a */
[----:B---3--:R-:W-:-:S02]  /*44120*/  F2FP.SATFINITE.E5M2.F32.PACK_AB_MERGE_C R83, R77, R76, RZ ;  /* 0x0000004c4d53723e */ /* 0x008fc400048060ff */
[----:B------:R-:W3:Y:S04]  /*44130*/  LDL.LU R76, [R1+0xfd8] ;  /* 0x000fd800014c7983 */ /* 0x000ee80000300800 */
[----:B------:R-:W3:Y:S01]  /*44140*/  LDL.LU R77, [R1+0xfd4] ;  /* 0x000fd400014d7983 */ /* 0x000ee20000300800 */
[----:B-1----:R-:W-:Y:S01]  /*44150*/  ISETP.LT.AND P5, PT, R5, UR4, !P0 ;  /* 0x0000000405007c0c */ /* 0x002fe2000c7a1270 */
[----:B------:R-:W1:Y:S01]  /*44160*/  LDCU UR4, c[0x0][0x39c] ;  /* 0x00007380ff0477ac */ /* 0x000e620008000800 */
[----:B0-----:R-:W-:Y:S01]  /*44170*/  ISETP.LT.AND P3, PT, R90, UR7, !P0 ;  /* 0x000000075a007c0c */ /* 0x001fe2000c761270 */
[----:B------:R-:W0:Y:S01]  /*44180*/  LDCU UR7, c[0x0][0x39c] ;  /* 0x00007380ff0777ac */ /* 0x000e220008000800 */
[C---:B------:R-:W-:Y:S02]  /*44190*/  VIADD R86, R0.reuse, 0x51 ;  /* 0x0000005100567836 */ /* 0x040fe40000000000 */
[----:B------:R-:W-:Y:S01]  /*441a0*/  VIADD R84, R0, 0x52 ;  /* 0x0000005200547836 */ /* 0x000fe20000000000 */
[----:B------:R-:W-:-:S02]  /*441b0*/  PRMT R85, R87, 0x9910, RZ ;  /* 0x0000991057557816 */ /* 0x000fc400000000ff */
[----:B-1----:R-:W-:Y:S01]  /*441c0*/  ISETP.LT.AND P6, PT, R86, UR4, !P0 ;  /* 0x0000000456007c0c */ /* 0x002fe2000c7c1270 */
[----:B------:R-:W1:Y:S01]  /*441d0*/  LDCU UR4, c[0x0][0x39c] ;  /* 0x00007380ff0477ac */ /* 0x000e620008000800 */
[----:B0-----:R-:W-:Y:S01]  /*441e0*/  ISETP.LT.AND P2, PT, R84, UR7, !P0 ;  /* 0x0000000754007c0c */ /* 0x001fe2000c741270 */
[----:B------:R-:W0:Y:S01]  /*441f0*/  LDCU UR7, c[0x0][0x39c] ;  /* 0x00007380ff0777ac */ /* 0x000e220008000800 */
[----:B------:R-:W-:-:S05]  /*44200*/  SHF.R.S32.HI R84, RZ, 0x8, R85 ;  /* 0x00000008ff547819 */ /* 0x000fca0000011455 */
[----:B--2---:R2:W-:Y:S04]  /*44210*/  @P1 STG.E.U8 desc[UR42][R80.64], R84 ;  /* 0x0000005450001986 */ /* 0x0045e8000c10112a */
[----:B------:R5:W-:Y:S01]  /*44220*/  @P5 STG.E.U8 desc[UR42][R78.64], R83 ;  /* 0x000000534e005986 */ /* 0x000be2000c10112a */
[----:B--2---:R-:W-:Y:S01]  /*44230*/  VIADD R80, R0, 0x54 ;  /* 0x0000005400507836 */ /* 0x004fe20000000000 */
[----:B------:R-:W-:Y:S02]  /*44240*/  PRMT R81, R83, 0x9910, RZ ;  /* 0x0000991053517816 */ /* 0x000fe400000000ff */
[----:B-----5:R-:W-:Y:S02]  /*44250*/  F2FP.SATFINITE.E5M2.F32.PACK_AB_MERGE_C R79, R75, R74, RZ ;  /* 0x0000004a4b4f723e */ /* 0x020fe400048060ff */
[----:B------:R-:W2:Y:S01]  /*44260*/  LDL.LU R74, [R1+0xfd0] ;  /* 0x000fd000014a7983 */ /* 0x000ea20000300800 */
[----:B-1----:R-:W-:Y:S01]  /*44270*/  ISETP.LT.AND P5, PT, R80, UR4, !P0 ;  /* 0x0000000450007c0c */ /* 0x002fe2000c7a1270 */
[----:B------:R-:W-:-:S02]  /*44280*/  VIADD R78, R0, 0x55 ;  /* 0x00000055004e7836 */ /* 0x000fc40000000000 */
[----:B------:R-:W2:Y:S01]  /*44290*/  LDL.LU R75, [R1+0xfcc] ;  /* 0x000fcc00014b7983 */ /* 0x000ea20000300800 */
[----:B------:R-:W-:Y:S01]  /*442a0*/  SHF.R.S32.HI R80, RZ, 0x8, R81 ;  /* 0x00000008ff507819 */ /* 0x000fe20000011451 */
[----:B------:R-:W1:Y:S04]  /*442b0*/  LDCU UR4, c[0x0][0x39c] ;  /* 0x00007380ff0477ac */ /* 0x000e680008000800 */
[----:B---3--:R3:W-:Y:S02]  /*442c0*/  @P3 STG.E.U8 desc[UR42][R76.64], R80 ;  /* 0x000000504c003986 */ /* 0x0087e4000c10112a */
[----:B---3--:R-:W-:Y:S02]  /*442d0*/  F2FP.SATFINITE.E5M2.F32.PACK_AB_MERGE_C R77, R71, R70, RZ ;  /* 0x00000046474d723e */ /* 0x008fe400048060ff */
[----:B------:R-:W3:Y:S04]  /*442e0*/  LDL.LU R70, [R1+0xfc8] ;  /* 0x000fc80001467983 */ /* 0x000ee80000300800 */
[----:B------:R-:W3:Y:S01]  /*442f0*/  LDL.LU R71, [R1+0xfc4] ;  /* 0x000fc40001477983 */ /* 0x000ee20000300800 */
[----:B------:R-:W-:-:S02]  /*44300*/  PRMT R76, R79, 0x9910, RZ ;  /* 0x000099104f4c7816 */ /* 0x000fc400000000ff */
[----:B0-----:R-:W-:Y:S01]  /*44310*/  ISETP.LT.AND P3, PT, R78, UR7, !P0 ;  /* 0x000000074e007c0c */ /* 0x001fe2000c761270 */
[----:B------:R-:W-:Y:S01]  /*44320*/  VIADD R82, R0, 0x53 ;  /* 0x0000005300527836 */ /* 0x000fe20000000000 */
[----:B------:R-:W0:Y:S01]  /*44330*/  LDCU UR7, c[0x0][0x39c] ;  /* 0x00007380ff0777ac */ /* 0x000e220008000800 */
[----:B------:R-:W-:Y:S01]  /*44340*/  IMAD.MOV.U32 R78, RZ, RZ, R76 ;  /* 0x000000ffff4e7224 */ /* 0x000fe200078e004c */
[----:B--2---:R2:W-:Y:S04]  /*44350*/  @P4 STG.E.U8 desc[UR42][R74.64], R79 ;  /* 0x0000004f4a004986 */ /* 0x0045e8000c10112a */
[----:B--2---:R-:W-:-:S05]  /*44360*/  SHF.R.S32.HI R75, RZ, 0x8, R78 ;  /* 0x00000008ff4b7819 */ /* 0x004fca000001144e */
[----:B------:R2:W-:Y:S02]  /*44370*/  @P6 STG.E.U8 desc[UR42][R72.64], R75 ;  /* 0x0000004b48006986 */ /* 0x0005e4000c10112a */
[----:B--2---:R-:W-:Y:S02]  /*44380*/  VIADD R72, R0, 0x58 ;  /* 0x0000005800487836 */ /* 0x004fe40000000000 */
[----:B---3--:R2:W-:Y:S03]  /*44390*/  @P2 STG.E.U8 desc[UR42][R70.64], R77 ;  /* 0x0000004d46002986 */ /* 0x0085e6000c10112a */
[----:B-1----:R-:W-:Y:S02]  /*443a0*/  ISETP.LT.AND P2, PT, R72, UR4, !P0 ;  /* 0x0000000448007c0c */ /* 0x002fe4000c741270 */
[----:B----4-:R-:W-:Y:S01]  /*443b0*/  ISETP.LT.AND P1, PT, R82, UR8, !P0 ;  /* 0x0000000852007c0c */ /* 0x010fe2000c721270 */
[----:B------:R-:W1:Y:S01]  /*443c0*/  LDCU UR8, c[0x0][0x39c] ;  /* 0x00007380ff0877ac */ /* 0x000e620008000800 */
[----:B------:R-:W-:-:S02]  /*443d0*/  F2FP.SATFINITE.E5M2.F32.PACK_AB_MERGE_C R72, R2, R93, RZ ;  /* 0x0000005d0248723e */ /* 0x000fc400048060ff */
[----:B------:R-:W3:Y:S01]  /*443e0*/  LDL.LU R93, [R1+0xfc0] ;  /* 0x000fc000015d7983 */ /* 0x000ee20000300800 */
[----:B------:R-:W-:Y:S01]  /*443f0*/  VIADD R76, R0, 0x56 ;  /* 0x00000056004c7836 */ /* 0x000fe20000000000 */
[----:B------:R-:W4:Y:S02]  /*44400*/  LDCU UR4, c[0x0][0x39c] ;  /* 0x00007380ff0477ac */ /* 0x000f240008000800 */
[----:B------:R-:W5:Y:S01]  /*44410*/  LDL.LU R2, [R1+0xfbc] ;  /* 0x000fbc0001027983 */ /* 0x000f620000300800 */
[----:B--2---:R-:W-:-:S03]  /*44420*/  VIADD R71, R3, UR6 ;  /* 0x0000000603477c36 */ /* 0x004fc60008000000 */
[----:B------:R-:W2:Y:S04]  /*44430*/  LDL.LU R3, [R1+0xfb8] ;  /* 0x000fb80001037983 */ /* 0x000ea80000300800 */
        /* <DEDUP_REMOVED lines=12> */
[----:B-1----:R-:W-:Y:S01]  /*44500*/  ISETP.LT.AND P4, PT, R76, UR8, !P0 ;  /* 0x000000084c007c0c */ /* 0x002fe2000c781270 */
[----:B------:R-:W1:Y:S01]  /*44510*/  LDCU UR8, c[0x0][0x39c] ;  /* 0x00007380ff0877ac */ /* 0x000e620008000800 */
[----:B------:R-:W-:Y:S01]  /*44520*/  PRMT R76, R77, 0x9910, RZ ;  /* 0x000099104d4c7816 */ /* 0x000fe200000000ff */
[----:B------:R-:W-:Y:S01]  /*44530*/  VIADD R74, R0, 0x57 ;  /* 0x00000057004a7836 */ /* 0x000fe20000000000 */
[----:B------:R-:W4:Y:S03]  /*44540*/  LDL.LU R28, [R1+0x590] ;  /* 0x00059000011c7983 */ /* 0x000f260000300800 */
[----:B------:R-:W-:Y:S01]  /*44550*/  IMAD.MOV.U32 R73, RZ, RZ, R76 ;  /* 0x000000ffff497224 */ /* 0x000fe200078e004c */
[----:B------:R-:W-:Y:S01]  /*44560*/  ISETP.LT.AND P6, PT, R74, UR9, !P0 ;  /* 0x000000094a007c0c */ /* 0x000fe2000c7c1270 */
[----:B------:R-:W4:Y:S01]  /*44570*/  LDL.LU R29, [R1+0x594] ;  /* 0x00059400011d7983 */ /* 0x000f220000300800 */
[----:B------:R-:W0:Y:S02]  /*44580*/  LDCU UR9, c[0x0][0x39c] ;  /* 0x00007380ff0977ac */ /* 0x000e240008000800 */
[----:B------:R-:W-:Y:S01]  /*44590*/  SHF.R.S32.HI R70, RZ, 0x8, R73 ;  /* 0x00000008ff467819 */ /* 0x000fe20000011449 */
[----:B------:R-:W4:Y:S01]  /*445a0*/  LDL.LU R26, [R1+0x598] ;  /* 0x00059800011a7983 */ /* 0x000f220000300800 */
[----:B------:R-:W-:-:S03]  /*445b0*/  PRMT R73, R72, 0x9910, RZ ;  /* 0x0000991048497816 */ /* 0x000fc600000000ff */
[----:B------:R0:W-:Y:S04]  /*445c0*/  @P1 STG.E.U8 desc[UR42][R68.64], R70 ;  /* 0x0000004644001986 */ /* 0x0001e8000c10112a */
[----:B------:R-:W4:Y:S04]  /*445d0*/  LDL.LU R27, [R1+0x59c] ;  /* 0x00059c00011b7983 */ /* 0x000f280000300800 */
[----:B------:R-:W4:Y:S01]  /*445e0*/  LDL.LU R24, [R1+0x5a0] ;  /* 0x0005a00001187983 */ /* 0x000f220000300800 */
[----:B0-----:R-:W-:-:S03]  /*445f0*/  VIADD R70, R0, 0x59 ;  /* 0x0000005900467836 */ /* 0x001fc60000000000 */
        /* <DEDUP_REMOVED lines=21> */
[----:B---3--:R0:W-:Y:S01]  /*44750*/  @P5 STG.E.U8 desc[UR42][R92.64], R72 ;  /* 0x000000485c005986 */ /* 0x0081e2000c10112a */
[----:B--2---:R-:W-:-:S04]  /*44760*/  IADD3 R68, P1, PT, R71, R3, RZ ;  /* 0x0000000347447210 */ /* 0x004fc80007f3e0ff */
[C---:B-----5:R-:W-:Y:S01]  /*44770*/  LEA.HI.X.SX32 R69, R71.reuse, R2, 0x1, P1 ;  /* 0x0000000247457211 */ /* 0x060fe200008f0eff */
[----:B------:R-:W-:Y:S01]  /*44780*/  VIADD R71, R71, UR6 ;  /* 0x0000000647477c36 */ /* 0x000fe20008000000 */
[----:B0-----:R-:W-:Y:S02]  /*44790*/  SHF.R.S32.HI R72, RZ, 0x8, R73 ;  /* 0x00000008ff487819 */ /* 0x001fe40000011449 */
[----:B-1----:R-:W-:Y:S01]  /*447a0*/  ISETP.LT.AND P1, PT, R70, UR8, !P0 ;  /* 0x0000000846007c0c */ /* 0x002fe2000c721270 */
[----:B------:R-:W-:Y:S01]  /*447b0*/  VIADD R70, R0, 0x5a ;  /* 0x0000005a00467836 */ /* 0x000fe20000000000 */
[----:B------:R-:W0:Y:S01]  /*447c0*/  LDCU UR8, c[0x0][0x39c] ;  /* 0x00007380ff0877ac */ /* 0x000e220008000800 */
[----:B------:R1:W-:Y:S03]  /*447d0*/  @P3 STG.E.U8 desc[UR42][R68.64], R72 ;  /* 0x0000004844003986 */ /* 0x0003e6000c10112a */
[----:B------:R-:W-:Y:S01]  /*447e0*/  ISETP.LT.AND P5, PT, R70, UR7, !P0 ;  /* 0x0000000746007c0c */ /* 0x000fe2000c7a1270 */
[----:B------:R-:W-:Y:S01]  /*447f0*/  VIADD R70, R0, 0x5b ;  /* 0x0000005b00467836 */ /* 0x000fe20000000000 */
[----:B------:R-:W2:Y:S01]  /*44800*/  LDCU UR7, c[0x0][0x39c] ;  /* 0x00007380ff0777ac */ /* 0x000ea20008000800 */
[----:B-1----:R-:W-:-:S02]  /*44810*/  IADD3 R68, P3, PT, R71, R3, RZ ;  /* 0x0000000347447210 */ /* 0x002fc40007f7e0ff */
[----:B----4-:R-:W-:Y:S02]  /*44820*/  F2FP.SATFINITE.E5M2.F32.PACK_AB_MERGE_C R72, R41, R40, RZ ;  /* 0x000000282948723e */ /* 0x010fe400048060ff */
[C---:B------:R-:W-:Y:S01]  /*44830*/  LEA.HI.X.SX32 R69, R71.reuse, R2, 0x1, P3 ;  /* 0x0000000247457211 */ /* 0x040fe200018f0eff */
[----:B------:R-:W-:Y:S01]  /*44840*/  VIADD R71, R71, UR6 ;  /* 0x0000000647477c36 */ /* 0x000fe20008000000 */
[----:B------:R-:W-:Y:S01]  /*44850*/  ISETP.LT.AND P3, PT, R70, UR4, !P0 ;  /* 0x0000000446007c0c */ /* 0x000fe2000c761270 */
[----:B------:R-:W1:Y:S01]  /*44860*/  LDCU UR4, c[0x0][0x39c] ;  /* 0x00007380ff0477ac */ /* 0x000e620008000800 */
[----:B------:R-:W-:Y:S01]  /*44870*/  PRMT R75, R72, 0x9910, RZ ;  /* 0x00009910484b7816 */ /* 0x000fe200000000ff */
[----:B------:R3:W-:Y:S01]  /*44880*/  @P4 STG.E.U8 desc[UR42][R68.64], R72 ;  /* 0x0000004844004986 */ /* 0x0007e2000c10112a */
[----:B------:R-:W-:Y:S02]  /*44890*/  IADD3 R70, P4, PT, R71, R3, RZ ;  /* 0x0000000347467210 */ /* 0x000fe40007f9e0ff */
[----:B------:R-:W-:-:S02]  /*448a0*/  SHF.R.S32.HI R75, RZ, 0x8, R75 ;  /* 0x00000008ff4b7819 */ /* 0x000fc4000001144b */
[----:B------:R-:W-:Y:S01]  /*448b0*/  F2FP.SATFINITE.E5M2.F32.PACK_AB_MERGE_C R74, R39, R38, RZ ;  /* 0x00000026274a723e */ /* 0x000fe200048060ff */
[C---:B---3--:R-:W-:Y:S01]  /*448c0*/  VIADD R72, R71.reuse, UR6 ;  /* 0x0000000647487c36 */ /* 0x048fe20008000000 */
[----:B------:R-:W-:-:S04]  /*448d0*/  LEA.HI.X.SX32 R71, R71, R2, 0x1, P4 ;  /* 0x0000000247477211 */ /* 0x000fc800020f0eff */
[----:B------:R-:W-:Y:S01]  /*448e0*/  IADD3 R68, P4, PT, R72, R3, RZ ;  /* 0x0000000348447210 */ /* 0x000fe20007f9e0ff */
[----:B------:R3:W-:Y:S01]  /*448f0*/  @P6 STG.E.U8 desc[UR42][R70.64], R75 ;  /* 0x0000004b46006986 */ /* 0x0007e2000c10112a */
[----:B------:R-:W-:Y:S02]  /*44900*/  VIADD R73, R0, 0x5c ;  /* 0x0000005c00497836 */ /* 0x000fe40000000000 */
[----:B------:R-:W-:Y:S02]  /*44910*/  LEA.HI.X.SX32 R69, R72, R2, 0x1, P4 ;  /* 0x0000000248457211 */ /* 0x000fe400020f0eff */
[----:B---3--:R-:W-:Y:S01]  /*44920*/  PRMT R70, R74, 0x9910, RZ ;  /* 0x000099104a467816 */ /* 0x008fe200000000ff */
[----:B------:R-:W-:Y:S02]  /*44930*/  VIADD R71, R72, UR6 ;  /* 0x0000000648477c36 */ /* 0x000fe40008000000 */
[----:B------:R3:W-:Y:S01]  /*44940*/  @P2 STG.E.U8 desc[UR42][R68.64], R74 ;  /* 0x0000004a44002986 */ /* 0x0007e2000c10112a */
[----:B--2---:R-:W-:Y:S01]  /*44950*/  ISETP.LT.AND P4, PT, R73, UR7, !P0 ;  /* 0x0000000749007c0c */ /* 0x004fe2000c781270 */
[----:B------:R-:W2:Y:S01]  /*44960*/  LDCU UR7, c[0x0][0x39c] ;  /* 0x00007380ff0777ac */ /* 0x000ea20008000800 */
[----:B------:R-:W-:-:S02]  /*44970*/  IMAD.MOV.U32 R72, RZ, RZ, R70 ;  /* 0x000000ffff487224 */ /* 0x000fc400078e0046 */
[----:B------:R-:W-:-:S03]  /*44980*/  VIADD R70, R0, 0x5d ;  /* 0x0000005d00467836 */ /* 0x000fc60000000000 */
[----:B------:R-:W-:Y:S02]  /*44990*/  SHF.R.S32.HI R72, RZ, 0x8, R72 ;  /* 0x00000008ff487819 */ /* 0x000fe40000011448 */
[----:B---3--:R-:W-:-:S04]  /*449a0*/  IADD3 R68, P2, PT, R71, R3, RZ ;  /* 0x0000000347447210 */ /* 0x008fc80007f5e0ff */
[C---:B------:R-:W-:Y:S01]  /*449b0*/  LEA.HI.X.SX32 R69, R71.reuse, R2, 0x1, P2 ;  /* 0x0000000247457211 */ /* 0x040fe200010f0eff */
[----:B------:R-:W-:Y:S01]  /*449c0*/  VIADD R71, R71, UR6 ;  /* 0x0000000647477c36 */ /* 0x000fe20008000000 */
[----:B-1----:R-:W-:Y:S01]  /*449d0*/  ISETP.LT.AND P2, PT, R70, UR4, !P0 ;  /* 0x0000000446007c0c */ /* 0x002fe2000c741270 */
[----:B------:R-:W1:Y:S02]  /*449e0*/  LDCU UR4, c[0x0][0x39c] ;  /* 0x00007380ff0477ac */ /* 0x000e640008000800 */
[----:B------:R3:W-:Y:S01]  /*449f0*/  @P1 STG.E.U8 desc[UR42][R68.64], R72 ;  /* 0x0000004844001986 */ /* 0x0007e2000c10112a */
[----:B------:R-:W-:Y:S02]  /*44a00*/  IADD3 R70, P1, PT, R71, R3, RZ ;  /* 0x0000000347467210 */ /* 0x000fe40007f3e0ff */
[----:B------:R-:W-:Y:S01]  /*44a10*/  F2FP.SATFINITE.E5M2.F32.PACK_AB_MERGE_C R73, R37, R36, RZ ;  /* 0x000000242549723e */ /* 0x000fe200048060ff */
[C---:B---3--:R-:W-:Y:S02]  /*44a20*/  VIADD R68, R0.reuse, 0x5e ;  /* 0x0000005e00447836 */ /* 0x048fe40000000000 */
[C---:B------:R-:W-:Y:S01]  /*44a30*/  VIADD R72, R71.reuse, UR6 ;  /* 0x0000000647487c36 */ /* 0x040fe20008000000 */
[----:B------:R-:W-:Y:S01]  /*44a40*/  LEA.HI.X.SX32 R71, R71, R2, 0x1, P1 ;  /* 0x0000000247477211 */ /* 0x000fe200008f0eff */
[----:B------:R-:W-:Y:S01]  /*44a50*/  VIADD R69, R0, 0x5f ;  /* 0x0000005f00457836 */ /* 0x000fe20000000000 */
[----:B0-----:R-:W-:Y:S01]  /*44a60*/  ISETP.LT.AND P1, PT, R68, UR8, !P0 ;  /* 0x0000000844007c0c */ /* 0x001fe2000c721270 */
[----:B------:R-:W0:Y:S01]  /*44a70*/  LDCU UR8, c[0x0][0x39c] ;  /* 0x00007380ff0877ac */ /* 0x000e220008000800 */
[----:B------:R-:W-:-:S02]  /*44a80*/  PRMT R74, R73, 0x9910, RZ ;  /* 0x00009910494a7816 */ /* 0x000fc400000000ff */
[CC--:B------:R-:W-:Y:S01]  /*44a90*/  IADD3 R68, P6, PT, R72.reuse, R3.reuse, RZ ;  /* 0x0000000348447210 */ /* 0x0c0fe20007fde0ff */
[----:B------:R3:W-:Y:S01]  /*44aa0*/  @P5 STG.E.U8 desc[UR42][R70.64], R73 ;  /* 0x0000004946005986 */ /* 0x0007e2000c10112a */
[----:B--2---:R-:W-:Y:S01]  /*44ab0*/  ISETP.LT.AND P5, PT, R69, UR7, !P0 ;  /* 0x0000000745007c0c */ /* 0x004fe2000c7a1270 */
[----:B------:R-:W2:Y:S01]  /*44ac0*/  LDCU UR7, c[0x0][0x39c] ;  /* 0x00007380ff0777ac */ /* 0x000ea20008000800 */
[C---:B------:R-:W-:Y:S02]  /*44ad0*/  LEA.HI.X.SX32 R69, R72.reuse, R2, 0x1, P6 ;  /* 0x0000000248457211 */ /* 0x040fe400030f0eff */
[----:B---3--:R-:W-:Y:S01]  /*44ae0*/  SHF.R.S32.HI R73, RZ, 0x8, R74 ;  /* 0x00000008ff497819 */ /* 0x008fe2000001144a */
[----:B------:R-:W-:Y:S02]  /*44af0*/  VIADD R71, R72, UR6 ;  /* 0x0000000648477c36 */ /* 0x000fe40008000000 */
[----:B------:R-:W-:Y:S02]  /*44b00*/  VIADD R70, R0, 0x60 ;  /* 0x0000006000467836 */ /* 0x000fe40000000000 */
[----:B------:R3:W-:Y:S03]  /*44b10*/  @P3 STG.E.U8 desc[UR42][R68.64], R73 ;  /* 0x0000004944003986 */ /* 0x0007e6000c10112a */
[----:B-1----:R-:W-:Y:S01]  /*44b20*/  ISETP.LT.AND P3, PT, R70, UR4, !P0 ;  /* 0x0000000446007c0c */ /* 0x002fe2000c761270 */
[----:B------:R-:W-:Y:S01]  /*44b30*/  VIADD R72, R0, 0x61 ;  /* 0x0000006100487836 */ /* 0x000fe20000000000 */
[----:B------:R-:W-:Y:S01]  /*44b40*/  F2FP.SATFINITE.E5M2.F32.PACK_AB_MERGE_C R70, R35, R34, RZ ;  /* 0x000000222346723e */ /* 0x000fe200048060ff */
[----:B------:R-:W1:Y:S01]  /*44b50*/  LDCU UR4, c[0x0][0x39c] ;  /* 0x00007380ff0477ac */ /* 0x000e620008000800 */
[----:B---3--:R-:W-:-:S04]  /*44b60*/  IADD3 R68, P6, PT, R71, R3, RZ ;  /* 0x0000000347447210 */ /* 0x008fc80007fde0ff */
[C---:B------:R-:W-:Y:S01]  /*44b70*/  LEA.HI.X.SX32 R69, R71.reuse, R2, 0x1, P6 ;  /* 0x0000000247457211 */ /* 0x040fe200030f0eff */
[----:B------:R-:W-:Y:S01]  /*44b80*/  VIADD R71, R71, UR6 ;  /* 0x0000000647477c36 */ /* 0x000fe20008000000 */
[----:B------:R-:W-:-:S03]  /*44b90*/  PRMT R74, R70, 0x9910, RZ ;  /* 0x00009910464a7816 */ /* 0x000fc600000000ff */
[----:B------:R3:W-:Y:S01]  /*44ba0*/  @P4 STG.E.U8 desc[UR42][R68.64], R70 ;  /* 0x0000004644004986 */ /* 0x0007e2000c10112a */
[----:B0-----:R-:W-:Y:S01]  /*44bb0*/  ISETP.LT.AND P6, PT, R72, UR8, !P0 ;  /* 0x0000000848007c0c */ /* 0x001fe2000c7c1270 */
[C---:B------:R-:W-:Y:S01]  /*44bc0*/  VIADD R72, R71.reuse, UR6 ;  /* 0x0000000647487c36 */ /* 0x040fe20008000000 */
[----:B------:R-:W-:Y:S01]  /*44bd0*/  SHF.R.S32.HI R74, RZ, 0x8, R74 ;  /* 0x00000008ff4a7819 */ /* 0x000fe2000001144a */
[----:B------:R-:W-:Y:S01]  /*44be0*/  VIADD R73, R0, 0x63 ;  /* 0x0000006300497836 */ /* 0x000fe20000000000 */
[----:B------:R-:W0:Y:S01]  /*44bf0*/  LDCU UR8, c[0x0][0x39c] ;  /* 0x00007380ff0877ac */ /* 0x000e220008000800 */
[----:B---3--:R-:W-:-:S04]  /*44c00*/  IADD3 R70, P4, PT, R71, R3, RZ ;  /* 0x0000000347467210 */ /* 0x008fc80007f9e0ff */
[----:B------:R-:W-:-:S05]  /*44c10*/  LEA.HI.X.SX32 R71, R71, R2, 0x1, P4 ;  /* 0x0000000247477211 */ /* 0x000fca00020f0eff */
[----:B------:R3:W-:Y:S02]  /*44c20*/  @P2 STG.E.U8 desc[UR42][R70.64], R74 ;  /* 0x0000004a46002986 */ /* 0x0007e4000c10112a */
[----:B---3--:R-:W-:Y:S02]  /*44c30*/  F2FP.SATFINITE.E5M2.F32.PACK_AB_MERGE_C R74, R31, R30, RZ ;  /* 0x0000001e1f4a723e */ /* 0x008fe400048060ff */
[----:B------:R-:W3:Y:S04]  /*44c40*/  LDL.LU R30, [R1+0x588] ;  /* 0x00058800011e7983 */ /* 0x000ee80000300800 */
[----:B------:R-:W3:Y:S01]  /*44c50*/  LDL.LU R31, [R1+0x58c] ;  /* 0x00058c00011f7983 */ /* 0x000ee20000300800 */
[----:B------:R-:W-:Y:S01]  /*44c60*/  VIADD R69, R0, 0x62 ;  /* 0x0000006200457836 */ /* 0x000fe20000000000 */
[----:B------:R-:W-:-:S02]  /*44c70*/  IADD3 R68, P4, PT, R72, R3, RZ ;  /* 0x0000000348447210 */ /* 0x000fc40007f9e0ff */
[----:B------:R-:W-:Y:S01]  /*44c80*/  F2FP.SATFINITE.E5M2.F32.PACK_AB_MERGE_C R70, R33, R32, RZ ;  /* 0x000000202146723e */ /* 0x000fe200048060ff */
[C---:B------:R-:W-:Y:S01]  /*44c90*/  VIADD R71, R72.reuse, UR6 ;  /* 0x0000000648477c36 */ /* 0x040fe20008000000 */
[----:B--2---:R-:W-:Y:S01]  /*44ca0*/  ISETP.LT.AND P2, PT, R69, UR7, !P0 ;  /* 0x0000000745007c0c */ /* 0x004fe2000c741270 */
[----:B------:R-:W2:Y:S01]  /*44cb0*/  LDCU UR7, c[0x0][0x39c] ;  /* 0x00007380ff0777ac */ /* 0x000ea20008000800 */
[----:B------:R-:W-:Y:S02]  /*44cc0*/  LEA.HI.X.SX32 R69, R72, R2, 0x1, P4 ;  /* 0x0000000248457211 */ /* 0x000fe400020f0eff */
[----:B-1----:R-:W-:Y:S01]  /*44cd0*/  ISETP.LT.AND P4, PT, R73, UR4, !P0 ;  /* 0x0000000449007c0c */ /* 0x002fe2000c781270 */
[----:B------:R-:W1:Y:S01]  /*44ce0*/  LDCU UR4, c[0x0][0x39c] ;  /* 0x00007380ff0477ac */ /* 0x000e620008000800 */
[----:B------:R-:W-:Y:S01]  /*44cf0*/  PRMT R72, R70, 0x9910, RZ ;  /* 0x0000991046487816 */ /* 0x000fe200000000ff */
[----:B------:R4:W-:Y:S01]  /*44d00*/  @P1 STG.E.U8 desc[UR42][R68.64], R70 ;  /* 0x0000004644001986 */ /* 0x0009e2000c10112a */
[----:B------:R-:W-:-:S03]  /*44d10*/  VIADD R73, R0, 0x64 ;  /* 0x0000006400497836 */ /* 0x000fc60000000000 */
[----:B----4-:R-:W-:Y:S01]  /*44d20*/  IMAD.MOV.U32 R69, RZ, RZ, R72 ;  /* 0x000000ffff457224 */ /* 0x010fe200078e0048 */
[C---:B------:R-:W-:Y:S01]  /*44d30*/  IADD3 R70, P1, PT, R71.reuse, R3, RZ ;  /* 0x0000000347467210 */ /* 0x040fe20007f3e0ff */
[----:B------:R-:W-:-:S03]  /*44d40*/  VIADD R72, R71, UR6 ;  /* 0x0000000647487c36 */ /* 0x000fc60008000000 */
[----:B------:R-:W-:Y:S02]  /*44d50*/  LEA.HI.X.SX32 R71, R71, R2, 0x1, P1 ;  /* 0x0000000247477211 */ /* 0x000fe400008f0eff */
[----:B------:R-:W-:Y:S02]  /*44d60*/  SHF.R.S32.HI R69, RZ, 0x8, R69 ;  /* 0x00000008ff457819 */ /* 0x000fe40000011445 */
[----:B------:R-:W-:-:S03]  /*44d70*/  IADD3 R68, P1, PT, R72, R3, RZ ;  /* 0x0000000348447210 */ /* 0x000fc60007f3e0ff */
[----:B------:R4:W-:Y:S02]  /*44d80*/  @P5 STG.E.U8 desc[UR42][R70.64], R69 ;  /* 0x0000004546005986 */ /* 0x0009e4000c10112a */
[C---:B----4-:R-:W-:Y:S01]  /*44d90*/  LEA.HI.X.SX32 R69, R72.reuse, R2, 0x1, P1 ;  /* 0x0000000248457211 */ /* 0x050fe200008f0eff */
[----:B------:R-:W-:Y:S01]  /*44da0*/  VIADD R71, R72, UR6 ;  /* 0x0000000648477c36 */ /* 0x000fe20008000000 */
[----:B-1----:R-:W-:Y:S01]  /*44db0*/  ISETP.LT.AND P1, PT, R73, UR4, !P0 ;  /* 0x0000000449007c0c */ /* 0x002fe2000c721270 */
[----:B------:R-:W1:Y:S01]  /*44dc0*/  LDCU UR4, c[0x0][0x39c] ;  /* 0x00007380ff0477ac */ /* 0x000e620008000800 */
[----:B------:R-:W-:Y:S01]  /*44dd0*/  PRMT R73, R74, 0x9910, RZ ;  /* 0x000099104a497816 */ /* 0x000fe200000000ff */
[----:B------:R4:W-:Y:S01]  /*44de0*/  @P3 STG.E.U8 desc[UR42][R68.64], R74 ;  /* 0x0000004a44003986 */ /* 0x0009e2000c10112a */
[C---:B------:R-:W-:Y:S01]  /*44df0*/  IADD3 R70, P3, PT, R71.reuse, R3, RZ ;  /* 0x0000000347467210 */ /* 0x040fe20007f7e0ff */
[----:B------:R-:W-:Y:S01]  /*44e00*/  VIADD R72, R71, UR6 ;  /* 0x0000000647487c36 */ /* 0x000fe20008000000 */
[----:B------:R-:W-:-:S02]  /*44e10*/  SHF.R.S32.HI R73, RZ, 0x8, R73 ;  /* 0x00000008ff497819 */ /* 0x000fc40000011449 */
[----:B------:R-:W-:Y:S01]  /*44e20*/  LEA.HI.X.SX32 R71, R71, R2, 0x1, P3 ;  /* 0x0000000247477211 */ /* 0x000fe200018f0eff */
[C---:B----4-:R-:W-:Y:S02]  /*44e30*/  VIADD R68, R0.reuse, 0x65 ;  /* 0x0000006500447836 */ /* 0x050fe40000000000 */
[----:B------:R-:W-:-:S03]  /*44e40*/  VIADD R69, R0, 0x66 ;  /* 0x0000006600457836 */ /* 0x000fc60000000000 */
[----:B0-----:R-:W-:Y:S01]  /*44e50*/  ISETP.LT.AND P3, PT, R68, UR8, !P0 ;  /* 0x0000000844007c0c */ /* 0x001fe2000c761270 */
[----:B------:R0:W-:Y:S01]  /*44e60*/  @P6 STG.E.U8 desc[UR42][R70.64], R73 ;  /* 0x0000004946006986 */ /* 0x0001e2000c10112a */
[C---:B------:R-:W-:Y:S01]  /*44e70*/  IADD3 R68, P5, PT, R72.reuse, R3, RZ ;  /* 0x0000000348447210 */ /* 0x040fe20007fbe0ff */
[----:B------:R-:W4:Y:S01]  /*44e80*/  LDCU UR8, c[0x0][0x39c] ;  /* 0x00007380ff0877ac */ /* 0x000f220008000800 */
[----:B--2---:R-:W-:Y:S02]  /*44e90*/  ISETP.LT.AND P6, PT, R69, UR7, !P0 ;  /* 0x0000000745007c0c */ /* 0x004fe4000c7c1270 */
[----:B------:R-:W-:Y:S01]  /*44ea0*/  LEA.HI.X.SX32 R69, R72, R2, 0x1, P5 ;  /* 0x0000000248457211 */ /* 0x000fe200028f0eff */
[----:B------:R-:W2:Y:S01]  /*44eb0*/  LDCU UR7, c[0x0][0x39c] ;  /* 0x00007380ff0777ac */ /* 0x000ea20008000800 */
[----:B0-----:R-:W-:Y:S02]  /*44ec0*/  VIADD R70, R0, 0x67 ;  /* 0x0000006700467836 */ /* 0x001fe40000000000 */
[----:B------:R-:W-:-:S03]  /*44ed0*/  VIADD R71, R72, UR6 ;  /* 0x0000000648477c36 */ /* 0x000fc60008000000 */
[----:B-1----:R-:W-:Y:S01]  /*44ee0*/  ISETP.LT.AND P5, PT, R70, UR4, !P0 ;  /* 0x0000000446007c0c */ /* 0x002fe2000c7a1270 */
[----:B------:R-:W-:Y:S01]  /*44ef0*/  VIADD R72, R71, UR6 ;  /* 0x0000000647487c36 */ /* 0x000fe20008000000 */
[----:B------:R-:W0:Y:S01]  /*44f00*/  LDCU UR4, c[0x0][0x39c] ;  /* 0x00007380ff0477ac */ /* 0x000e220008000800 */
[----:B------:R-:W-:Y:S02]  /*44f10*/  F2FP.SATFINITE.E5M2.F32.PACK_AB_MERGE_C R74, R29, R28, RZ ;  /* 0x0000001c1d4a723e */ /* 0x000fe400048060ff */
[----:B---3--:R-:W-:-:S05]  /*44f20*/  F2FP.SATFINITE.E5M2.F32.PACK_AB_MERGE_C R73, R31, R30, RZ ;  /* 0x0000001e1f49723e */ /* 0x008fca00048060ff */
[----:B------:R1:W-:Y:S01]  /*44f30*/  @P2 STG.E.U8 desc[UR42][R68.64], R73 ;  /* 0x0000004944002986 */ /* 0x0003e2000c10112a */
[-C--:B------:R-:W-:Y:S02]  /*44f40*/  IADD3 R70, P2, PT, R71, R3.reuse, RZ ;  /* 0x0000000347467210 */ /* 0x080fe40007f5e0ff */
[----:B------:R-:W-:Y:S02]  /*44f50*/  PRMT R75, R73, 0x9910, RZ ;  /* 0x00009910494b7816 */ /* 0x000fe400000000ff */
[----:B------:R-:W-:Y:S02]  /*44f60*/  LEA.HI.X.SX32 R71, R71, R2, 0x1, P2 ;  /* 0x0000000247477211 */ /* 0x000fe400010f0eff */
[----:B------:R-:W-:Y:S02]  /*44f70*/  SHF.R.S32.HI R75, RZ, 0x8, R75 ;  /* 0x00000008ff4b7819 */ /* 0x000fe4000001144b */
[----:B-1----:R-:W-:-:S03]  /*44f80*/  IADD3 R68, P2, PT, R72, R3, RZ ;  /* 0x0000000348447210 */ /* 0x002fc60007f5e0ff */
[----:B------:R1:W-:Y:S01]  /*44f90*/  @P4 STG.E.U8 desc[UR42][R70.64], R75 ;  /* 0x0000004b46004986 */ /* 0x0003e2000c10112a */
[----:B------:R-:W-:-:S05]  /*44fa0*/  LEA.HI.X.SX32 R69, R72, R2, 0x1, P2 ;  /* 0x0000000248457211 */ /* 0x000fca00010f0eff */
[----:B------:R3:W-:Y:S01]  /*44fb0*/  @P1 STG.E.U8 desc[UR42][R68.64], R74 ;  /* 0x0000004a44001986 */ /* 0x0007e2000c10112a */
[----:B-1----:R-:W-:Y:S01]  /*44fc0*/  VIADD R70, R72, UR6 ;  /* 0x0000000648467c36 */ /* 0x002fe20008000000 */
[----:B------:R-:W-:Y:S01]  /*44fd0*/  PRMT R72, R74, 0x9910, RZ ;  /* 0x000099104a487816 */ /* 0x000fe200000000ff */
[C---:B------:R-:W-:Y:S02]  /*44fe0*/  VIADD R71, R0.reuse, 0x6a ;  /* 0x0000006a00477836 */ /* 0x040fe40000000000 */
[----:B---3--:R-:W-:Y:S01]  /*44ff0*/  VIADD R69, R0, 0x69 ;  /* 0x0000006900457836 */ /* 0x008fe20000000000 */
[----:B------:R-:W-:Y:S02]  /*45000*/  IADD3 R68, P1, PT, R70, R3, RZ ;  /* 0x0000000346447210 */ /* 0x000fe40007f3e0ff */
[----:B------:R-:W-:Y:S02]  /*45010*/  SHF.R.S32.HI R72, RZ, 0x8, R72 ;  /* 0x00000008ff487819 */ /* 0x000fe40000011448 */
[----:B--2---:R-:W-:Y:S01]  /*45020*/  ISETP.LT.AND P4, PT, R69, UR7, !P0 ;  /* 0x0000000745007c0c */ /* 0x004fe2000c781270 */
[----:B------:R-:W-:Y:S01]  /*45030*/  VIADD R73, R0, 0x68 ;  /* 0x0000006800497836 */ /* 0x000fe20000000000 */
[C---:B------:R-:W-:Y:S01]  /*45040*/  LEA.HI.X.SX32 R69, R70.reuse, R2, 0x1, P1 ;  /* 0x0000000246457211 */ /* 0x040fe200008f0eff */
[----:B------:R-:W1:Y:S01]  /*45050*/  LDCU UR7, c[0x0][0x39c] ;  /* 0x00007380ff0777ac */ /* 0x000e620008000800 */
[----:B0-----:R-:W-:Y:S01]  /*45060*/  ISETP.LT.AND P1, PT, R71, UR4, !P0 ;  /* 0x0000000447007c0c */ /* 0x001fe2000c721270 */
[----:B------:R-:W-:-:S02]  /*45070*/  VIADD R71, R70, UR6 ;  /* 0x0000000646477c36 */ /* 0x000fc40008000000 */
[----:B------:R0:W-:Y:S01]  /*45080*/  @P3 STG.E.U8 desc[UR42][R68.64], R72 ;  /* 0x0000004844003986 */ /* 0x0001e2000c10112a */
[----:B----4-:R-:W-:Y:S01]  /*45090*/  ISETP.LT.AND P2, PT, R73, UR8, !P0 ;  /* 0x0000000849007c0c */ /* 0x010fe2000c741270 */
[----:B------:R-:W2:Y:S01]  /*450a0*/  LDCU UR8, c[0x0][0x39c] ;  /* 0x00007380ff0877ac */ /* 0x000ea20008000800 */
[----:B------:R-:W-:Y:S02]  /*450b0*/  IADD3 R70, P3, PT, R71, R3, RZ ;  /* 0x0000000347467210 */ /* 0x000fe40007f7e0ff */
[----:B------:R-:W-:Y:S01]  /*450c0*/  F2FP.SATFINITE.E5M2.F32.PACK_AB_MERGE_C R74, R27, R26, RZ ;  /* 0x0000001a1b4a723e */ /* 0x000fe200048060ff */
[----:B------:R-:W3:Y:S01]  /*450d0*/  LDCU UR4, c[0x0][0x39c] ;  /* 0x00007380ff0477ac */ /* 0x000ee20008000800 */
[C---:B0-----:R-:W-:Y:S01]  /*450e0*/  VIADD R72, R71.reuse, UR6 ;  /* 0x0000000647487c36 */ /* 0x041fe20008000000 */
[----:B------:R-:W-:Y:S02]  /*450f0*/  LEA.HI.X.SX32 R71, R71, R2, 0x1, P3 ;  /* 0x0000000247477211 */ /* 0x000fe400018f0eff */
[----:B------:R-:W-:-:S02]  /*45100*/  PRMT R75, R74, 0x9910, RZ ;  /* 0x000099104a4b7816 */ /* 0x000fc400000000ff */
[C---:B------:R-:W-:Y:S01]  /*45110*/  IADD3 R68, P3, PT, R72.reuse, R3, RZ ;  /* 0x0000000348447210 */ /* 0x040fe20007f7e0ff */
[----:B------:R0:W-:Y:S03]  /*45120*/  @P6 STG.E.U8 desc[UR42][R70.64], R74 ;  /* 0x0000004a46006986 */ /* 0x0001e6000c10112a */
[----:B------:R-:W-:Y:S01]  /*45130*/  LEA.HI.X.SX32 R69, R72, R2, 0x1, P3 ;  /* 0x0000000248457211 */ /* 0x000fe200018f0eff */
[----:B------:R-:W-:Y:S01]  /*45140*/  VIADD R73, R0, 0x6b ;  /* 0x0000006b00497836 */ /* 0x000fe20000000000 */
[----:B0-----:R-:W-:Y:S01]  /*45150*/  SHF.R.S32.HI R74, RZ, 0x8, R75 ;  /* 0x00000008ff4a7819 */ /* 0x001fe2000001144b */
[----:B------:R-:W-:Y:S02]  /*45160*/  VIADD R71, R72, UR6 ;  /* 0x0000000648477c36 */ /* 0x000fe40008000000 */
[----:B------:R-:W-:Y:S02]  /*45170*/  VIADD R70, R0, 0x6c ;  /* 0x0000006c00467836 */ /* 0x000fe40000000000 */
[----:B------:R0:W-:Y:S01]  /*45180*/  @P5 STG.E.U8 desc[UR42][R68.64], R74 ;  /* 0x0000004a44005986 */ /* 0x0001e2000c10112a */
[----:B------:R-:W-:-:S02]  /*45190*/  F2FP.SATFINITE.E5M2.F32.PACK_AB_MERGE_C R72, R25, R24, RZ ;  /* 0x000000181948723e */ /* 0x000fc400048060ff */
[----:B--2---:R-:W-:Y:S01]  /*451a0*/  ISETP.LT.AND P3, PT, R73, UR8, !P0 ;  /* 0x0000000849007c0c */ /* 0x004fe2000c761270 */
[----:B------:R-:W2:Y:S01]  /*451b0*/  LDCU UR8, c[0x0][0x39c] ;  /* 0x00007380ff0877ac */ /* 0x000ea20008000800 */
[----:B-1----:R-:W-:Y:S01]  /*451c0*/  ISETP.LT.AND P5, PT, R70, UR7, !P0 ;  /* 0x0000000746007c0c */ /* 0x002fe2000c7a1270 */
[----:B------:R-:W-:Y:S01]  /*451d0*/  VIADD R70, R0, 0x6d ;  /* 0x0000006d00467836 */ /* 0x000fe20000000000 */
[----:B------:R-:W-:Y:S01]  /*451e0*/  PRMT R73, R72, 0x9910, RZ ;  /* 0x0000991048497816 */ /* 0x000fe200000000ff */
[----:B------:R-:W1:Y:S01]  /*451f0*/  LDCU UR7, c[0x0][0x39c] ;  /* 0x00007380ff0777ac */ /* 0x000e620008000800 */
[----:B0-----:R-:W-:-:S04]  /*45200*/  IADD3 R68, P6, PT, R71, R3, RZ ;  /* 0x0000000347447210 */ /* 0x001fc80007fde0ff */
[CC--:B------:R-:W-:Y:S01]  /*45210*/  LEA.HI.X.SX32 R69, R71.reuse, R2.reuse, 0x1, P6 ;  /* 0x0000000247457211 */ /* 0x0c0fe200030f0eff */
[----:B------:R-:W-:Y:S01]  /*45220*/  VIADD R71, R71, UR6 ;  /* 0x0000000647477c36 */ /* 0x000fe20008000000 */
[----:B---3--:R-:W-:Y:S01]  /*45230*/  ISETP.LT.AND P6, PT, R70, UR4, !P0 ;  /* 0x0000000446007c0c */ /* 0x008fe2000c7c1270 */
[----:B------:R-:W0:Y:S02]  /*45240*/  LDCU UR4, c[0x0][0x39c] ;  /* 0x00007380ff0477ac */ /* 0x000e240008000800 */
[----:B------:R3:W-:Y:S01]  /*45250*/  @P2 STG.E.U8 desc[UR42][R68.64], R72 ;  /* 0x0000004844002986 */ /* 0x0007e2000c10112a */
[C---:B------:R-:W-:Y:S01]  /*45260*/  IADD3 R70, P2, PT, R71.reuse, R3, RZ ;  /* 0x0000000347467210 */ /* 0x040fe20007f5e0ff */
[----:B---3--:R-:W-:Y:S02]  /*45270*/  IMAD.MOV.U32 R69, RZ, RZ, R73 ;  /* 0x000000ffff457224 */ /* 0x008fe400078e0049 */
[C---:B------:R-:W-:Y:S01]  /*45280*/  VIADD R72, R71.reuse, UR6 ;  /* 0x0000000647487c36 */ /* 0x040fe20008000000 */
[----:B------:R-:W-:-:S02]  /*45290*/  LEA.HI.X.SX32 R71, R71, R2, 0x1, P2 ;  /* 0x0000000247477211 */ /* 0x000fc400010f0eff */
[----:B------:R-:W-:Y:S02]  /*452a0*/  SHF.R.S32.HI R69, RZ, 0x8, R69 ;  /* 0x00000008ff457819 */ /* 0x000fe40000011445 */
[----:B------:R-:W-:Y:S01]  /*452b0*/  IADD3 R68, P2, PT, R72, R3, RZ ;  /* 0x0000000348447210 */ /* 0x000fe20007f5e0ff */
[----:B------:R-:W-:Y:S01]  /*452c0*/  VIADD R73, R0, 0x6e ;  /* 0x0000006e00497836 */ /* 0x000fe20000000000 */
[----:B------:R-:W-:Y:S01]  /*452d0*/  F2FP.SATFINITE.E5M2.F32.PACK_AB_MERGE_C R74, R23, R22, RZ ;  /* 0x00000016174a723e */ /* 0x000fe200048060ff */
[----:B------:R3:W-:Y:S03]  /*452e0*/  @P4 STG.E.U8 desc[UR42][R70.64], R69 ;  /* 0x0000004546004986 */ /* 0x0007e6000c10112a */
[----:B-1----:R-:W-:Y:S01]  /*452f0*/  ISETP.LT.AND P4, PT, R73, UR7, !P0 ;  /* 0x0000000749007c0c */ /* 0x002fe2000c781270 */
[----:B------:R-:W1:Y:S01]  /*45300*/  LDCU UR7, c[0x0][0x39c] ;  /* 0x00007380ff0777ac */ /* 0x000e620008000800 */
[----:B------:R-:W-:-:S02]  /*45310*/  PRMT R73, R74, 0x9910, RZ ;  /* 0x000099104a497816 */ /* 0x000fc400000000ff */
[C---:B---3--:R-:W-:Y:S01]  /*45320*/  LEA.HI.X.SX32 R69, R72.reuse, R2, 0x1, P2 ;  /* 0x0000000248457211 */ /* 0x048fe200010f0eff */
[----:B------:R-:W-:-:S04]  /*45330*/  VIADD R71, R72, UR6 ;  /* 0x0000000648477c36 */ /* 0x000fc80008000000 */
[----:B------:R3:W-:Y:S01]  /*45340*/  @P1 STG.E.U8 desc[UR42][R68.64], R74 ;  /* 0x0000004a44001986 */ /* 0x0007e2000c10112a */
[C---:B------:R-:W-:Y:S01]  /*45350*/  IADD3 R70, P1, PT, R71.reuse, R3, RZ ;  /* 0x0000000347467210 */ /* 0x040fe20007f3e0ff */
[C---:B------:R-:W-:Y:S01]  /*45360*/  VIADD R72, R71.reuse, UR6 ;  /* 0x0000000647487c36 */ /* 0x040fe20008000000 */
[----:B------:R-:W-:Y:S02]  /*45370*/  SHF.R.S32.HI R73, RZ, 0x8, R73 ;  /* 0x00000008ff497819 */ /* 0x000fe40000011449 */
[----:B------:R-:W-:Y:S01]  /*45380*/  LEA.HI.X.SX32 R71, R71, R2, 0x1, P1 ;  /* 0x0000000247477211 */ /* 0x000fe200008f0eff */
[C---:B---3--:R-:W-:Y:S02]  /*45390*/  VIADD R68, R0.reuse, 0x6f ;  /* 0x0000006f00447836 */ /* 0x048fe40000000000 */
[----:B------:R-:W-:-:S03]  /*453a0*/  VIADD R69, R0, 0x70 ;  /* 0x0000007000457836 */ /* 0x000fc60000000000 */
[----:B0-----:R-:W-:Y:S01]  /*453b0*/  ISETP.LT.AND P2, PT, R68, UR4, !P0 ;  /* 0x0000000444007c0c */ /* 0x001fe2000c741270 */
[----:B------:R0:W-:Y:S01]  /*453c0*/  @P3 STG.E.U8 desc[UR42][R70.64], R73 ;  /* 0x0000004946003986 */ /* 0x0001e2000c10112a */
[C---:B------:R-:W-:Y:S01]  /*453d0*/  IADD3 R68, P1, PT, R72.reuse, R3, RZ ;  /* 0x0000000348447210 */ /* 0x040fe20007f3e0ff */
[----:B------:R-:W3:Y:S01]  /*453e0*/  LDCU UR4, c[0x0][0x39c] ;  /* 0x00007380ff0477ac */ /* 0x000ee20008000800 */
[----:B------:R-:W-:Y:S02]  /*453f0*/  ISETP.LT.AND P3, PT, R69, UR11, !P0 ;  /* 0x0000000b45007c0c */ /* 0x000fe4000c761270 */
[----:B------:R-:W-:Y:S01]  /*45400*/  LEA.HI.X.SX32 R69, R72, R2, 0x1, P1 ;  /* 0x0000000248457211 */ /* 0x000fe200008f0eff */
[----:B------:R-:W4:Y:S01]  /*45410*/  LDCU UR11, c[0x0][0x39c] ;  /* 0x00007380ff0b77ac */ /* 0x000f220008000800 */
[----:B0-----:R-:W-:Y:S01]  /*45420*/  VIADD R70, R0, 0x71 ;  /* 0x0000007100467836 */ /* 0x001fe20000000000 */
[----:B------:R-:W-:Y:S01]  /*45430*/  F2FP.SATFINITE.E5M2.F32.PACK_AB_MERGE_C R73, R21, R20, RZ ;  /* 0x000000141549723e */ /* 0x000fe200048060ff */
[----:B------:R-:W-:-:S03]  /*45440*/  VIADD R71, R72, UR6 ;  /* 0x0000000648477c36 */ /* 0x000fc60008000000 */
[----:B-1----:R-:W-:Y:S01]  /*45450*/  ISETP.LT.AND P1, PT, R70, UR7, !P0 ;  /* 0x0000000746007c0c */ /* 0x002fe2000c721270 */
[----:B------:R0:W-:Y:S01]  /*45460*/  @P5 STG.E.U8 desc[UR42][R68.64], R73 ;  /* 0x0000004944005986 */ /* 0x0001e2000c10112a */
[CC--:B------:R-:W-:Y:S01]  /*45470*/  IADD3 R70, P5, PT, R71.reuse, R3.reuse, RZ ;  /* 0x0000000347467210 */ /* 0x0c0fe20007fbe0ff */
[----:B------:R-:W-:Y:S01]  /*45480*/  VIADD R72, R71, UR6 ;  /* 0x0000000647487c36 */ /* 0x000fe20008000000 */
[----:B------:R-:W-:Y:S01]  /*45490*/  PRMT R75, R73, 0x9910, RZ ;  /* 0x00009910494b7816 */ /* 0x000fe200000000ff */
[----:B------:R-:W1:Y:S01]  /*454a0*/  LDCU UR7, c[0x0][0x39c] ;  /* 0x00007380ff0777ac */ /* 0x000e620008000800 */
[----:B------:R-:W-:Y:S02]  /*454b0*/  LEA.HI.X.SX32 R71, R71, R2, 0x1, P5 ;  /* 0x0000000247477211 */ /* 0x000fe400028f0eff */
[----:B------:R-:W-:Y:S02]  /*454c0*/  SHF.R.S32.HI R75, RZ, 0x8, R75 ;  /* 0x00000008ff4b7819 */ /* 0x000fe4000001144b */
[----:B0-----:R-:W-:-:S02]  /*454d0*/  IADD3 R68, P5, PT, R72, R3, RZ ;  /* 0x0000000348447210 */ /* 0x001fc40007fbe0ff */
[----:B------:R-:W-:Y:S02]  /*454e0*/  F2FP.SATFINITE.E5M2.F32.PACK_AB_MERGE_C R74, R19, R18, RZ ;  /* 0x00000012134a723e */ /* 0x000fe400048060ff */
[C---:B------:R-:W-:Y:S01]  /*454f0*/  LEA.HI.X.SX32 R69, R72.reuse, R2, 0x1, P5 ;  /* 0x0000000248457211 */ /* 0x040fe200028f0eff */
[----:B------:R0:W-:Y:S04]  /*45500*/  @P6 STG.E.U8 desc[UR42][R70.64], R75 ;  /* 0x0000004b46006986 */ /* 0x0001e8000c10112a */
[----:B------:R5:W-:Y:S01]  /*45510*/  @P4 STG.E.U8 desc[UR42][R68.64], R74 ;  /* 0x0000004a44004986 */ /* 0x000be2000c10112a */
[----:B0-----:R-:W-:Y:S01]  /*45520*/  VIADD R70, R72, UR6 ;  /* 0x0000000648467c36 */ /* 0x001fe20008000000 */
[----:B------:R-:W-:Y:S01]  /*45530*/  PRMT R72, R74, 0x9910, RZ ;  /* 0x000099104a487816 */ /* 0x000fe200000000ff */
[----:B------:R-:W-:-:S02]  /*45540*/  VIADD R71, R0, 0x74 ;  /* 0x0000007400477836 */ /* 0x000fc40000000000 */
[----:B-----5:R-:W-:Y:S01]  /*45550*/  VIADD R69, R0, 0x73 ;  /* 0x0000007300457836 */ /* 0x020fe20000000000 */
[----:B------:R-:W-:Y:S02]  /*45560*/  IADD3 R68, P4, PT, R70, R3, RZ ;  /* 0x0000000346447210 */ /* 0x000fe40007f9e0ff */
[----:B------:R-:W-:Y:S02]  /*45570*/  SHF.R.S32.HI R72, RZ, 0x8, R72 ;  /* 0x00000008ff487819 */ /* 0x000fe40000011448 */
[----:B-1----:R-:W-:Y:S01]  /*45580*/  ISETP.LT.AND P6, PT, R69, UR7, !P0 ;  /* 0x0000000745007c0c */ /* 0x002fe2000c7c1270 */
[----:B------:R-:W-:Y:S01]  /*45590*/  VIADD R73, R0, 0x72 ;  /* 0x0000007200497836 */ /* 0x000fe20000000000 */
[C---:B------:R-:W-:Y:S01]  /*455a0*/  LEA.HI.X.SX32 R69, R70.reuse, R2, 0x1, P4 ;  /* 0x0000000246457211 */ /* 0x040fe200020f0eff */
[----:B------:R-:W0:Y:S01]  /*455b0*/  LDCU UR7, c[0x0][0x39c] ;  /* 0x00007380ff0777ac */ /* 0x000e220008000800 */
[----:B--2---:R-:W-:Y:S01]  /*455c0*/  ISETP.LT.AND P4, PT, R71, UR8, !P0 ;  /* 0x0000000847007c0c */ /* 0x004fe2000c781270 */
[----:B------:R-:W-:-:S02]  /*455d0*/  VIADD R71, R70, UR6 ;  /* 0x0000000646477c36 */ /* 0x000fc40008000000 */
[----:B------:R1:W-:Y:S01]  /*455e0*/  @P2 STG.E.U8 desc[UR42][R68.64], R72 ;  /* 0x0000004844002986 */ /* 0x0003e2000c10112a */
[----:B---3--:R-:W-:Y:S01]  /*455f0*/  ISETP.LT.AND P5, PT, R73, UR4, !P0 ;  /* 0x0000000449007c0c */ /* 0x008fe2000c7a1270 */
[----:B------:R-:W2:Y:S01]  /*45600*/  LDCU UR4, c[0x0][0x39c] ;  /* 0x00007380ff0477ac */ /* 0x000ea20008000800 */
[----:B------:R-:W-:Y:S02]  /*45610*/  IADD3 R70, P2, PT, R71, R3, RZ ;  /* 0x0000000347467210 */ /* 0x000fe40007f5e0ff */
[----:B------:R-:W-:Y:S01]  /*45620*/  F2FP.SATFINITE.E5M2.F32.PACK_AB_MERGE_C R74, R17, R16, RZ ;  /* 0x00000010114a723e */ /* 0x000fe200048060ff */
[----:B------:R-:W3:Y:S01]  /*45630*/  LDCU UR8, c[0x0][0x39c] ;  /* 0x00007380ff0877ac */ /* 0x000ee20008000800 */
[C---:B-1----:R-:W-:Y:S01]  /*45640*/  VIADD R72, R71.reuse, UR6 ;  /* 0x0000000647487c36 */ /* 0x042fe20008000000 */
[----:B------:R-:W-:Y:S02]  /*45650*/  LEA.HI.X.SX32 R71, R71, R2, 0x1, P2 ;  /* 0x0000000247477211 */ /* 0x000fe400010f0eff */
[----:B------:R-:W-:-:S02]  /*45660*/  PRMT R75, R74, 0x9910, RZ ;  /* 0x000099104a4b7816 */ /* 0x000fc400000000ff */
[CC--:B------:R-:W-:Y:S01]  /*45670*/  IADD3 R68, P2, PT, R72.reuse, R3.reuse, RZ ;  /* 0x0000000348447210 */ /* 0x0c0fe20007f5e0ff */
[----:B------:R1:W-:Y:S03]  /*45680*/  @P3 STG.E.U8 desc[UR42][R70.64], R74 ;  /* 0x0000004a46003986 */ /* 0x0003e6000c10112a */
[----:B------:R-:W-:Y:S01]  /*45690*/  LEA.HI.X.SX32 R69, R72, R2, 0x1, P2 ;  /* 0x0000000248457211 */ /* 0x000fe200010f0eff */
[----:B------:R-:W-:Y:S01]  /*456a0*/  VIADD R73, R0, 0x75 ;  /* 0x0000007500497836 */ /* 0x000fe20000000000 */
[----:B-1----:R-:W-:Y:S01]  /*456b0*/  SHF.R.S32.HI R74, RZ, 0x8, R75 ;  /* 0x00000008ff4a7819 */ /* 0x002fe2000001144b */
[----:B------:R-:W-:Y:S02]  /*456c0*/  VIADD R71, R72, UR6 ;  /* 0x0000000648477c36 */ /* 0x000fe40008000000 */
[----:B------:R-:W-:Y:S02]  /*456d0*/  VIADD R70, R0, 0x76 ;  /* 0x0000007600467836 */ /* 0x000fe40000000000 */
[----:B------:R1:W-:Y:S01]  /*456e0*/  @P1 STG.E.U8 desc[UR42][R68.64], R74 ;  /* 0x0000004a44001986 */ /* 0x0003e2000c10112a */
[----:B--2---:R-:W-:Y:S01]  /*456f0*/  ISETP.LT.AND P2, PT, R73, UR4, !P0 ;  /* 0x0000000449007c0c */ /* 0x004fe2000c741270 */
[----:B------:R-:W2:Y:S01]  /*45700*/  LDCU UR4, c[0x0][0x39c] ;  /* 0x00007380ff0477ac */ /* 0x000ea20008000800 */
[----:B0-----:R-:W-:Y:S01]  /*45710*/  ISETP.LT.AND P3, PT, R70, UR7, !P0 ;  /* 0x0000000746007c0c */ /* 0x001fe2000c761270 */
[----:B------:R-:W-:Y:S01]  /*45720*/  VIADD R70, R0, 0x77 ;  /* 0x0000007700467836 */ /* 0x000fe20000000000 */
[----:B------:R-:W-:Y:S01]  /*45730*/  F2FP.SATFINITE.E5M2.F32.PACK_AB_MERGE_C R72, R15, R14, RZ ;  /* 0x0000000e0f48723e */ /* 0x000fe200048060ff */
[----:B------:R-:W0:Y:S01]  /*45740*/  LDCU UR7, c[0x0][0x39c] ;  /* 0x00007380ff0777ac */ /* 0x000e220008000800 */
[----:B-1----:R-:W-:-:S04]  /*45750*/  IADD3 R68, P1, PT, R71, R3, RZ ;  /* 0x0000000347447210 */ /* 0x002fc80007f3e0ff */
[C---:B------:R-:W-:Y:S01]  /*45760*/  LEA.HI.X.SX32 R69, R71.reuse, R2, 0x1, P1 ;  /* 0x0000000247457211 */ /* 0x040fe200008f0eff */
[----:B------:R-:W-:Y:S01]  /*45770*/  VIADD R71, R71, UR6 ;  /* 0x0000000647477c36 */ /* 0x000fe20008000000 */
[----:B---3--:R-:W-:Y:S02]  /*45780*/  ISETP.LT.AND P1, PT, R70, UR8, !P0 ;  /* 0x0000000846007c0c */ /* 0x008fe4000c721270 */
[----:B------:R-:W-:Y:S01]  /*45790*/  F2FP.SATFINITE.E5M2.F32.PACK_AB_MERGE_C R74, R13, R12, RZ ;  /* 0x0000000c0d4a723e */ /* 0x000fe200048060ff */
[----:B------:R1:W-:Y:S01]  /*457a0*/  @P5 STG.E.U8 desc[UR42][R68.64], R72 ;  /* 0x0000004844005986 */ /* 0x0003e2000c10112a */
[----:B------:R-:W-:Y:S01]  /*457b0*/  PRMT R75, R72, 0x9910, RZ ;  /* 0x00009910484b7816 */ /* 0x000fe200000000ff */
[----:B------:R-:W-:Y:S01]  /*457c0*/  VIADD R73, R0, 0x78 ;  /* 0x0000007800497836 */ /* 0x000fe20000000000 */
[C---:B------:R-:W-:Y:S01]  /*457d0*/  IADD3 R70, P5, PT, R71.reuse, R3, RZ ;  /* 0x0000000347467210 */ /* 0x040fe20007fbe0ff */
[----:B------:R-:W3:Y:S01]  /*457e0*/  LDCU UR8, c[0x0][0x39c] ;  /* 0x00007380ff0877ac */ /* 0x000ee20008000800 */
[----:B------:R-:W-:Y:S01]  /*457f0*/  SHF.R.S32.HI R75, RZ, 0x8, R75 ;  /* 0x00000008ff4b7819 */ /* 0x000fe2000001144b */
[C---:B-1----:R-:W-:Y:S01]  /*45800*/  VIADD R72, R71.reuse, UR6 ;  /* 0x0000000647487c36 */ /* 0x042fe20008000000 */
[----:B------:R-:W-:-:S04]  /*45810*/  LEA.HI.X.SX32 R71, R71, R2, 0x1, P5 ;  /* 0x0000000247477211 */ /* 0x000fc800028f0eff */
[C---:B------:R-:W-:Y:S01]  /*45820*/  IADD3 R68, P5, PT, R72.reuse, R3, RZ ;  /* 0x0000000348447210 */ /* 0x040fe20007fbe0ff */
[----:B------:R1:W-:Y:S03]  /*45830*/  @P6 STG.E.U8 desc[UR42][R70.64], R75 ;  /* 0x0000004b46006986 */ /* 0x0003e6000c10112a */
[----:B------:R-:W-:Y:S02]  /*45840*/  LEA.HI.X.SX32 R69, R72, R2, 0x1, P5 ;  /* 0x0000000248457211 */ /* 0x000fe400028f0eff */
[----:B--2---:R-:W-:Y:S01]  /*45850*/  ISETP.LT.AND P5, PT, R73, UR4, !P0 ;  /* 0x0000000449007c0c */ /* 0x004fe2000c7a1270 */
[----:B------:R-:W2:Y:S01]  /*45860*/  LDCU UR4, c[0x0][0x39c] ;  /* 0x00007380ff0477ac */ /* 0x000ea20008000800 */
[----:B-1----:R-:W-:Y:S01]  /*45870*/  PRMT R70, R74, 0x9910, RZ ;  /* 0x000099104a467816 */ /* 0x002fe200000000ff */
[----:B------:R-:W-:Y:S01]  /*45880*/  VIADD R71, R72, UR6 ;  /* 0x0000000648477c36 */ /* 0x000fe20008000000 */
[----:B------:R1:W-:Y:S03]  /*45890*/  @P4 STG.E.U8 desc[UR42][R68.64], R74 ;  /* 0x0000004a44004986 */ /* 0x0003e6000c10112a */
[----:B------:R-:W-:-:S02]  /*458a0*/  IMAD.MOV.U32 R72, RZ, RZ, R70 ;  /* 0x000000ffff487224 */ /* 0x000fc400078e0046 */
[----:B------:R-:W-:-:S03]  /*458b0*/  VIADD R70, R0, 0x79 ;  /* 0x0000007900467836 */ /* 0x000fc60000000000 */
[----:B------:R-:W-:Y:S02]  /*458c0*/  SHF.R.S32.HI R72, RZ, 0x8, R72 ;  /* 0x00000008ff487819 */ /* 0x000fe40000011448 */
[----:B-1----:R-:W-:-:S04]  /*458d0*/  IADD3 R68, P4, PT, R71, R3, RZ ;  /* 0x0000000347447210 */ /* 0x002fc80007f9e0ff */
[C---:B------:R-:W-:Y:S01]  /*458e0*/  LEA.HI.X.SX32 R69, R71.reuse, R2, 0x1, P4 ;  /* 0x0000000247457211 */ /* 0x040fe200020f0eff */
[----:B------:R-:W-:Y:S01]  /*458f0*/  VIADD R71, R71, UR6 ;  /* 0x0000000647477c36 */ /* 0x000fe20008000000 */
[----:B0-----:R-:W-:Y:S01]  /*45900*/  ISETP.LT.AND P4, PT, R70, UR7, !P0 ;  /* 0x0000000746007c0c */ /* 0x001fe2000c781270 */
[----:B------:R-:W0:Y:S02]  /*45910*/  LDCU UR7, c[0x0][0x39c] ;  /* 0x00007380ff0777ac */ /* 0x000e240008000800 */
[----:B------:R1:W-:Y:S01]  /*45920*/  @P2 STG.E.U8 desc[UR42][R68.64], R72 ;  /* 0x0000004844002986 */ /* 0x0003e2000c10112a */
[----:B------:R-:W-:Y:S02]  /*45930*/  IADD3 R70, P2, PT, R71, R3, RZ ;  /* 0x0000000347467210 */ /* 0x000fe40007f5e0ff */
[----:B------:R-:W-:Y:S01]  /*45940*/  F2FP.SATFINITE.E5M2.F32.PACK_AB_MERGE_C R73, R11, R10, RZ ;  /* 0x0000000a0b49723e */ /* 0x000fe200048060ff */
[C---:B-1----:R-:W-:Y:S02]  /*45950*/  VIADD R68, R0.reuse, 0x7a ;  /* 0x0000007a00447836 */ /* 0x042fe40000000000 */
[C---:B------:R-:W-:Y:S01]  /*45960*/  VIADD R72, R71.reuse, UR6 ;  /* 0x0000000647487c36 */ /* 0x040fe20008000000 */
[----:B------:R-:W-:Y:S01]  /*45970*/  LEA.HI.X.SX32 R71, R71, R2, 0x1, P2 ;  /* 0x0000000247477211 */ /* 0x000fe200010f0eff */
[----:B------:R-:W-:Y:S01]  /*45980*/  VIADD R69, R0, 0x7b ;  /* 0x0000007b00457836 */ /* 0x000fe20000000000 */
[----:B--2---:R-:W-:Y:S01]  /*45990*/  ISETP.LT.AND P2, PT, R68, UR4, !P0 ;  /* 0x0000000444007c0c */ /* 0x004fe2000c741270 */
[----:B------:R-:W1:Y:S01]  /*459a0*/  LDCU UR4, c[0x0][0x39c] ;  /* 0x00007380ff0477ac */ /* 0x000e620008000800 */
[----:B------:R-:W-:-:S02]  /*459b0*/  PRMT R74, R73, 0x9910, RZ ;  /* 0x00009910494a7816 */ /* 0x000fc400000000ff */
[CC--:B------:R-:W-:Y:S01]  /*459c0*/  IADD3 R68, P6, PT, R72.reuse, R3.reuse, RZ ;  /* 0x0000000348447210 */ /* 0x0c0fe20007fde0ff */
[----:B------:R2:W-:Y:S01]  /*459d0*/  @P3 STG.E.U8 desc[UR42][R70.64], R73 ;  /* 0x0000004946003986 */ /* 0x0005e2000c10112a */
[----:B---3--:R-:W-:Y:S01]  /*459e0*/  ISETP.LT.AND P3, PT, R69, UR8, !P0 ;  /* 0x0000000845007c0c */ /* 0x008fe2000c761270 */
[----:B------:R-:W3:Y:S01]  /*459f0*/  LDCU UR8, c[0x0][0x39c] ;  /* 0x00007380ff0877ac */ /* 0x000ee20008000800 */
[C---:B------:R-:W-:Y:S02]  /*45a00*/  LEA.HI.X.SX32 R69, R72.reuse, R2, 0x1, P6 ;  /* 0x0000000248457211 */ /* 0x040fe400030f0eff */
[----:B--2---:R-:W-:Y:S01]  /*45a10*/  SHF.R.S32.HI R73, RZ, 0x8, R74 ;  /* 0x00000008ff497819 */ /* 0x004fe2000001144a */
[----:B------:R-:W-:Y:S02]  /*45a20*/  VIADD R71, R72, UR6 ;  /* 0x0000000648477c36 */ /* 0x000fe40008000000 */
[----:B------:R-:W-:Y:S02]  /*45a30*/  VIADD R70, R0, 0x7c ;  /* 0x0000007c00467836 */ /* 0x000fe40000000000 */
[----:B------:R2:W-:Y:S03]  /*45a40*/  @P1 STG.E.U8 desc[UR42][R68.64], R73 ;  /* 0x0000004944001986 */ /* 0x0005e6000c10112a */
[----:B0-----:R-:W-:Y:S01]  /*45a50*/  ISETP.LT.AND P1, PT, R70, UR7, !P0 ;  /* 0x0000000746007c0c */ /* 0x001fe2000c721270 */
[----:B------:R-:W-:Y:S01]  /*45a60*/  VIADD R72, R0, 0x7d ;  /* 0x0000007d00487836 */ /* 0x000fe20000000000 */
[----:B------:R-:W-:Y:S01]  /*45a70*/  F2FP.SATFINITE.E5M2.F32.PACK_AB_MERGE_C R70, R9, R8, RZ ;  /* 0x000000080946723e */ /* 0x000fe200048060ff */
[----:B------:R-:W0:Y:S01]  /*45a80*/  LDCU UR7, c[0x0][0x39c] ;  /* 0x00007380ff0777ac */ /* 0x000e220008000800 */
[----:B--2---:R-:W-:-:S04]  /*45a90*/  IADD3 R68, P6, PT, R71, R3, RZ ;  /* 0x0000000347447210 */ /* 0x004fc80007fde0ff */
[C---:B------:R-:W-:Y:S01]  /*45aa0*/  LEA.HI.X.SX32 R69, R71.reuse, R2, 0x1, P6 ;  /* 0x0000000247457211 */ /* 0x040fe200030f0eff */
[----:B------:R-:W-:Y:S01]  /*45ab0*/  VIADD R71, R71, UR6 ;  /* 0x0000000647477c36 */ /* 0x000fe20008000000 */
[----:B------:R-:W-:-:S03]  /*45ac0*/  PRMT R74, R70, 0x9910, RZ ;  /* 0x00009910464a7816 */ /* 0x000fc600000000ff */
[----:B------:R2:W-:Y:S01]  /*45ad0*/  @P5 STG.E.U8 desc[UR42][R68.64], R70 ;  /* 0x0000004644005986 */ /* 0x0005e2000c10112a */
[----:B-1----:R-:W-:Y:S01]  /*45ae0*/  ISETP.LT.AND P5, PT, R72, UR4, !P0 ;  /* 0x0000000448007c0c */ /* 0x002fe2000c7a1270 */
[C---:B------:R-:W-:Y:S01]  /*45af0*/  VIADD R72, R71.reuse, UR6 ;  /* 0x0000000647487c36 */ /* 0x040fe20008000000 */
[----:B------:R-:W-:Y:S01]  /*45b00*/  SHF.R.S32.HI R74, RZ, 0x8, R74 ;  /* 0x00000008ff4a7819 */ /* 0x000fe2000001144a */
[----:B------:R-:W1:Y:S01]  /*45b10*/  LDCU UR4, c[0x0][0x39c] ;  /* 0x00007380ff0477ac */ /* 0x000e620008000800 */
[----:B--2---:R-:W-:-:S04]  /*45b20*/  IADD3 R70, P6, PT, R71, R3, RZ ;  /* 0x0000000347467210 */ /* 0x004fc80007fde0ff */
[----:B------:R-:W-:-:S05]  /*45b30*/  LEA.HI.X.SX32 R71, R71, R2, 0x1, P6 ;  /* 0x0000000247477211 */ /* 0x000fca00030f0eff */
[----:B------:R2:W-:Y:S02]  /*45b40*/  @P4 STG.E.U8 desc[UR42][R70.64], R74 ;  /* 0x0000004a46004986 */ /* 0x0005e4000c10112a */
[----:B--2---:R-:W-:Y:S02]  /*45b50*/  F2FP.SATFINITE.E5M2.F32.PACK_AB_MERGE_C R74, R5, R4, RZ ;  /* 0x00000004054a723e */ /* 0x004fe400048060ff */
[----:B------:R-:W2:Y:S04]  /*45b60*/  LDL.LU R4, [R1+0x5f8] ;  /* 0x0005f80001047983 */ /* 0x000ea80000300800 */
[----:B------:R-:W2:Y:S04]  /*45b70*/  LDL.LU R5, [R1+0x5fc] ;  /* 0x0005fc0001057983 */ /* 0x000ea80000300800 */
[----:B------:R-:W5:Y:S04]  /*45b80*/  LDL.LU R40, [R1+0x400] ;  /* 0x0004000001287983 */ /* 0x000f680000300800 */
[----:B------:R-:W5:Y:S04]  /*45b90*/  LDL.LU R41, [R1+0x404] ;  /* 0x0004040001297983 */ /* 0x000f680000300800 */
        /* <DEDUP_REMOVED lines=14> */
[----:B------:R-:W-:Y:S01]  /*45c80*/  VIADD R69, R0, 0x7e ;  /* 0x0000007e00457836 */ /* 0x000fe20000000000 */
[----:B------:R-:W-:-:S02]  /*45c90*/  IADD3 R68, P6, PT, R72, R3, RZ ;  /* 0x0000000348447210 */ /* 0x000fc40007fde0ff */
[----:B------:R-:W-:Y:S01]  /*45ca0*/  F2FP.SATFINITE.E5M2.F32.PACK_AB_MERGE_C R70, R7, R6, RZ ;  /* 0x000000060746723e */ /* 0x000fe200048060ff */
[----:B------:R-:W-:Y:S01]  /*45cb0*/  VIADD R71, R72, UR6 ;  /* 0x0000000648477c36 */ /* 0x000fe20008000000 */
[----:B---3--:R-:W-:Y:S01]  /*45cc0*/  ISETP.LT.AND P4, PT, R69, UR8, !P0 ;  /* 0x0000000845007c0c */ /* 0x008fe2000c781270 */
[----:B------:R-:W-:Y:S01]  /*45cd0*/  VIADD R73, R0, 0x7f ;  /* 0x0000007f00497836 */ /* 0x000fe20000000000 */
[-C--:B------:R-:W-:Y:S01]  /*45ce0*/  LEA.HI.X.SX32 R69, R72, R2.reuse, 0x1, P6 ;  /* 0x0000000248457211 */ /* 0x080fe200030f0eff */
[----:B------:R-:W3:Y:S01]  /*45cf0*/  LDCU UR8, c[0x0][0x39c] ;  /* 0x00007380ff0877ac */ /* 0x000ee20008000800 */
[----:B------:R-:W-:Y:S01]  /*45d00*/  PRMT R72, R70, 0x9910, RZ ;  /* 0x0000991046487816 */ /* 0x000fe200000000ff */
[----:B------:R-:W4:Y:S04]  /*45d10*/  LDL.LU R24, [R1+0x448] ;  /* 0x0004480001187983 */ /* 0x000f280000300800 */
[----:B------:R1:W-:Y:S01]  /*45d20*/  @P2 STG.E.U8 desc[UR42][R68.64], R70 ;  /* 0x0000004644002986 */ /* 0x0003e2000c10112a */
[----:B0-----:R-:W-:Y:S01]  /*45d30*/  ISETP.LT.AND P6, PT, R73, UR7, !P0 ;  /* 0x0000000749007c0c */ /* 0x001fe2000c7c1270 */
[----:B------:R-:W0:Y:S01]  /*45d40*/  LDCU UR7, c[0x0][0x39c] ;  /* 0x00007380ff0777ac */ /* 0x000e220008000800 */
[----:B------:R-:W-:Y:S01]  /*45d50*/  VIADD R73, R0, 0x80 ;  /* 0x0000008000497836 */ /* 0x000fe20000000000 */
[----:B------:R-:W4:Y:S04]  /*45d60*/  LDL.LU R25, [R1+0x44c] ;  /* 0x00044c0001197983 */ /* 0x000f280000300800 */
[----:B------:R-:W4:Y:S01]  /*45d70*/  LDL.LU R22, [R1+0x458] ;  /* 0x0004580001167983 */ /* 0x000f220000300800 */
[----:B-1----:R-:W-:Y:S01]  /*45d80*/  IMAD.MOV.U32 R69, RZ, RZ, R72 ;  /* 0x000000ffff457224 */ /* 0x002fe200078e0048 */
[C---:B------:R-:W-:Y:S01]  /*45d90*/  IADD3 R70, P2, PT, R71.reuse, R3, RZ ;  /* 0x0000000347467210 */ /* 0x040fe20007f5e0ff */
[C---:B------:R-:W-:Y:S01]  /*45da0*/  VIADD R72, R71.reuse, UR6 ;  /* 0x0000000647487c36 */ /* 0x040fe20008000000 */
[----:B------:R-:W4:Y:S02]  /*45db0*/  LDL.LU R23, [R1+0x45c] ;  /* 0x00045c0001177983 */ /* 0x000f240000300800 */
[----:B------:R-:W-:-:S02]  /*45dc0*/  LEA.HI.X.SX32 R71, R71, R2, 0x1, P2 ;  /* 0x0000000247477211 */ /* 0x000fc400010f0eff */
[----:B------:R-:W-:Y:S01]  /*45dd0*/  SHF.R.S32.HI R69, RZ, 0x8, R69 ;  /* 0x00000008ff457819 */ /* 0x000fe20000011445 */
[----:B------:R-:W4:Y:S01]  /*45de0*/  LDL.LU R20, [R1+0x468] ;  /* 0x0004680001147983 */ /* 0x000f220000300800 */
[----:B------:R-:W-:-:S03]  /*45df0*/  IADD3 R68, P2, PT, R72, R3, RZ ;  /* 0x0000000348447210 */ /* 0x000fc60007f5e0ff */
[----:B------:R1:W-:Y:S04]  /*45e00*/  @P3 STG.E.U8 desc[UR42][R70.64], R69 ;  /* 0x0000004546003986 */ /* 0x0003e8000c10112a */
[----:B------:R-:W4:Y:S04]  /*45e10*/  LDL.LU R21, [R1+0x46c] ;  /* 0x00046c0001157983 */ /* 0x000f280000300800 */
[----:B------:R-:W4:Y:S01]  /*45e20*/  LDL.LU R18, [R1+0x478] ;  /* 0x0004780001127983 */ /* 0x000f220000300800 */
[CC--:B-1----:R-:W-:Y:S01]  /*45e30*/  LEA.HI.X.SX32 R69, R72.reuse, R2.reuse, 0x1, P2 ;  /* 0x0000000248457211 */ /* 0x0c2fe200010f0eff */
[----:B------:R-:W-:Y:S01]  /*45e40*/  VIADD R71, R72, UR6 ;  /* 0x0000000648477c36 */ /* 0x000fe20008000000 */
[----:B------:R-:W-:Y:S01]  /*45e50*/  ISETP.LT.AND P2, PT, R73, UR4, !P0 ;  /* 0x0000000449007c0c */ /* 0x000fe2000c741270 */
[----:B------:R-:W1:Y:S01]  /*45e60*/  LDCU UR4, c[0x0][0x39c] ;  /* 0x00007380ff0477ac */ /* 0x000e620008000800 */
[----:B------:R-:W-:Y:S01]  /*45e70*/  PRMT R73, R74, 0x9910, RZ ;  /* 0x000099104a497816 */ /* 0x000fe200000000ff */
[----:B------:R0:W-:Y:S01]  /*45e80*/  @P1 STG.E.U8 desc[UR42][R68.64], R74 ;  /* 0x0000004a44001986 */ /* 0x0001e2000c10112a */
[C---:B------:R-:W-:Y:S01]  /*45e90*/  IADD3 R70, P1, PT, R71.reuse, R3, RZ ;  /* 0x0000000347467210 */ /* 0x040fe20007f3e0ff */
[C---:B------:R-:W-:Y:S01]  /*45ea0*/  VIADD R72, R71.reuse, UR6 ;  /* 0x0000000647487c36 */ /* 0x040fe20008000000 */
[----:B------:R-:W-:Y:S01]  /*45eb0*/  SHF.R.S32.HI R73, RZ, 0x8, R73 ;  /* 0x00000008ff497819 */ /* 0x000fe20000011449 */
[----:B------:R-:W4:Y:S01]  /*45ec0*/  LDL.LU R19, [R1+0x47c] ;  /* 0x00047c0001137983 */ /* 0x000f220000300800 */
[----:B------:R-:W-:-:S03]  /*45ed0*/  LEA.HI.X.SX32 R71, R71, R2, 0x1, P1 ;  /* 0x0000000247477211 */ /* 0x000fc600008f0eff */
[----:B------:R-:W4:Y:S01]  /*45ee0*/  LDL.LU R16, [R1+0x488] ;  /* 0x0004880001107983 */ /* 0x000f220000300800 */
[C---:B0-----:R-:W-:Y:S02]  /*45ef0*/  VIADD R68, R0.reuse, 0x81 ;  /* 0x0000008100447836 */ /* 0x041fe40000000000 */
[----:B------:R-:W-:Y:S01]  /*45f00*/  VIADD R69, R0, 0x82 ;  /* 0x0000008200457836 */ /* 0x000fe20000000000 */
[----:B------:R0:W-:Y:S02]  /*45f10*/  @P5 STG.E.U8 desc[UR42][R70.64], R73 ;  /* 0x0000004946005986 */ /* 0x0001e4000c10112a */
[----:B------:R-:W-:Y:S01]  /*45f20*/  ISETP.LT.AND P1, PT, R68, UR7, !P0 ;  /* 0x0000000744007c0c */ /* 0x000fe2000c721270 */
[----:B------:R-:W2:Y:S01]  /*45f30*/  LDCU UR7, c[0x0][0x39c] ;  /* 0x00007380ff0777ac */ /* 0x000ea20008000800 */
[C---:B------:R-:W-:Y:S01]  /*45f40*/  IADD3 R68, P3, PT, R72.reuse, R3, RZ ;  /* 0x0000000348447210 */ /* 0x040fe20007f7e0ff */
[----:B------:R-:W4:Y:S01]  /*45f50*/  LDL.LU R17, [R1+0x48c] ;  /* 0x00048c0001117983 */ /* 0x000f220000300800 */
[----:B---3--:R-:W-:Y:S01]  /*45f60*/  ISETP.LT.AND P5, PT, R69, UR8, !P0 ;  /* 0x0000000845007c0c */ /* 0x008fe2000c7a1270 */
[----:B------:R-:W3:Y:S01]  /*45f70*/  LDCU UR8, c[0x0][0x39c] ;  /* 0x00007380ff0877ac */ /* 0x000ee20008000800 */
[----:B------:R-:W-:Y:S01]  /*45f80*/  LEA.HI.X.SX32 R69, R72, R2, 0x1, P3 ;  /* 0x0000000248457211 */ /* 0x000fe200018f0eff */
[----:B------:R-:W4:Y:S01]  /*45f90*/  LDL.LU R14, [R1+0x498] ;  /* 0x00049800010e7983 */ /* 0x000f220000300800 */
[----:B0-----:R-:W-:-:S03]  /*45fa0*/  VIADD R70, R0, 0x83 ;  /* 0x0000008300467836 */ /* 0x001fc60000000000 */
[----:B------:R-:W4:Y:S01]  /*45fb0*/  LDL.LU R15, [R1+0x49c] ;  /* 0x00049c00010f7983 */ /* 0x000f220000300800 */
[----:B------:R-:W-:Y:S01]  /*45fc0*/  VIADD R71, R72, UR6 ;  /* 0x0000000648477c36 */ /* 0x000fe20008000000 */
[----:B-1----:R-:W-:-:S03]  /*45fd0*/  ISETP.LT.AND P3, PT, R70, UR4, !P0 ;  /* 0x0000000446007c0c */ /* 0x002fc6000c761270 */
[----:B------:R-:W-:Y:S01]  /*45fe0*/  VIADD R72, R71, UR6 ;  /* 0x0000000647487c36 */ /* 0x000fe20008000000 */
[----:B------:R-:W0:Y:S01]  /*45ff0*/  LDCU UR4, c[0x0][0x39c] ;  /* 0x00007380ff0477ac */ /* 0x000e220008000800 */
[----:B------:R-:W4:Y:S04]  /*46000*/  LDL.LU R12, [R1+0x4a0] ;  /* 0x0004a000010c7983 */ /* 0x000f280000300800 */
[----:B------:R-:W4:Y:S04]  /*46010*/  LDL.LU R13, [R1+0x4a4] ;  /* 0x0004a400010d7983 */ /* 0x000f280000300800 */
[----:B------:R-:W4:Y:S04]  /*46020*/  LDL.LU R10, [R1+0x4a8] ;  /* 0x0004a800010a7983 */ /* 0x000f280000300800 */
[----:B------:R-:W4:Y:S04]  /*46030*/  LDL.LU R11, [R1+0x4ac] ;  /* 0x0004ac00010b7983 */ /* 0x000f280000300800 */
[----:B------:R-:W4:Y:S04]  /*46040*/  LDL.LU R8, [R1+0x4b0] ;  /* 0x0004b00001087983 */ /* 0x000f280000300800 */
[----:B------:R-:W4:Y:S01]  /*46050*/  LDL.LU R9, [R1+0x4b4] ;  /* 0x0004b40001097983 */ /* 0x000f220000300800 */
[----:B--2---:R-:W-:-:S03]  /*46060*/  F2FP.SATFINITE.E5M2.F32.PACK_AB_MERGE_C R73, R5, R4, RZ ;  /* 0x000000040549723e */ /* 0x004fc600048060ff */
[----:B------:R-:W2:Y:S04]  /*46070*/  LDL.LU R4, [R1+0x4b8] ;  /* 0x0004b80001047983 */ /* 0x000ea80000300800 */
[----:B------:R1:W-:Y:S01]  /*46080*/  @P4 STG.E.U8 desc[UR42][R68.64], R73 ;  /* 0x0000004944004986 */ /* 0x0003e2000c10112a */
[-C--:B------:R-:W-:Y:S02]  /*46090*/  IADD3 R70, P4, PT, R71, R3.reuse, RZ ;  /* 0x0000000347467210 */ /* 0x080fe40007f9e0ff */
[----:B------:R-:W-:Y:S01]  /*460a0*/  PRMT R75, R73, 0x9910, RZ ;  /* 0x00009910494b7816 */ /* 0x000fe200000000ff */
[----:B------:R-:W2:Y:S01]  /*460b0*/  LDL.LU R5, [R1+0x4bc] ;  /* 0x0004bc0001057983 */ /* 0x000ea20000300800 */
[----:B------:R-:W-:Y:S02]  /*460c0*/  LEA.HI.X.SX32 R71, R71, R2, 0x1, P4 ;  /* 0x0000000247477211 */ /* 0x000fe400020f0eff */
[----:B------:R-:W-:Y:S01]  /*460d0*/  SHF.R.S32.HI R75, RZ, 0x8, R75 ;  /* 0x00000008ff4b7819 */ /* 0x000fe2000001144b */
[----:B------:R-:W2:Y:S01]  /*460e0*/  LDL.LU R6, [R1+0x4c0] ;  /* 0x0004c00001067983 */ /* 0x000ea20000300800 */
[----:B-1----:R-:W-:-:S02]  /*460f0*/  IADD3 R68, P4, PT, R72, R3, RZ ;  /* 0x0000000348447210 */ /* 0x002fc40007f9e0ff */
[----:B-----5:R-:W-:Y:S01]  /*46100*/  F2FP.SATFINITE.E5M2.F32.PACK_AB_MERGE_C R74, R41, R40, RZ ;  /* 0x00000028294a723e */ /* 0x020fe200048060ff */
[----:B------:R1:W-:Y:S01]  /*46110*/  @P6 STG.E.U8 desc[UR42][R70.64], R75 ;  /* 0x0000004b46006986 */ /* 0x0003e2000c10112a */
[----:B------:R-:W-:Y:S01]  /*46120*/  LEA.HI.X.SX32 R69, R72, R2, 0x1, P4 ;  /* 0x0000000248457211 */ /* 0x000fe200020f0eff */
[----:B------:R-:W-:Y:S02]  /*46130*/  VIADD R73, R0, 0x84 ;  /* 0x0000008400497836 */ /* 0x000fe40000000000 */
[----:B------:R-:W5:Y:S04]  /*46140*/  LDL.LU R7, [R1+0x4c4] ;  /* 0x0004c40001077983 */ /* 0x000f680000300800 */
[----:B------:R0:W-:Y:S01]  /*46150*/  @P2 STG.E.U8 desc[UR42][R68.64], R74 ;  /* 0x0000004a44002986 */ /* 0x0001e2000c10112a */
[----:B-1----:R-:W-:Y:S01]  /*46160*/  VIADD R70, R72, UR6 ;  /* 0x0000000648467c36 */ /* 0x002fe20008000000 */
[----:B------:R-:W-:Y:S01]  /*46170*/  PRMT R72, R74, 0x9910, RZ ;  /* 0x000099104a487816 */ /* 0x000fe200000000ff */
[----:B------:R-:W-:-:S02]  /*46180*/  VIADD R71, R0, 0x86 ;  /* 0x0000008600477836 */ /* 0x000fc40000000000 */
[----:B0-----:R-:W-:Y:S01]  /*46190*/  VIADD R69, R0, 0x85 ;  /* 0x0000008500457836 */ /* 0x001fe20000000000 */
[CC--:B------:R-:W-:Y:S02]  /*461a0*/  IADD3 R68, P2, PT, R70.reuse, R3.reuse, RZ ;  /* 0x0000000346447210 */ /* 0x0c0fe40007f5e0ff */
[----:B------:R-:W-:Y:S02]  /*461b0*/  SHF.R.S32.HI R72, RZ, 0x8, R72 ;  /* 0x00000008ff487819 */ /* 0x000fe40000011448 */
[----:B------:R-:W-:Y:S01]  /*461c0*/  ISETP.LT.AND P6, PT, R69, UR7, !P0 ;  /* 0x0000000745007c0c */ /* 0x000fe2000c7c1270 */
[----:B------:R-:W0:Y:S01]  /*461d0*/  LDCU UR7, c[0x0][0x39c] ;  /* 0x00007380ff0777ac */ /* 0x000e220008000800 */
[C---:B------:R-:W-:Y:S02]  /*461e0*/  LEA.HI.X.SX32 R69, R70.reuse, R2, 0x1, P2 ;  /* 0x0000000246457211 */ /* 0x040fe400010f0eff */
[----:B---3--:R-:W-:Y:S01]  /*461f0*/  ISETP.LT.AND P2, PT, R71, UR8, !P0 ;  /* 0x0000000847007c0c */ /* 0x008fe2000c741270 */
[----:B------:R-:W-:Y:S01]  /*46200*/  VIADD R71, R70, UR6 ;  /* 0x0000000646477c36 */ /* 0x000fe20008000000 */
[----:B------:R-:W-:Y:S01]  /*46210*/  ISETP.LT.AND P4, PT, R73, UR4, !P0 ;  /* 0x0000000449007c0c */ /* 0x000fe2000c781270 */
[----:B------:R1:W-:Y:S01]  /*46220*/  @P1 STG.E.U8 desc[UR42][R68.64], R72 ;  /* 0x0000004844001986 */ /* 0x0003e2000c10112a */
[----:B------:R-:W3:Y:S02]  /*46230*/  LDCU UR4, c[0x0][0x39c] ;  /* 0x00007380ff0477ac */ /* 0x000ee40008000800 */
[----:B------:R-:W-:-:S02]  /*46240*/  IADD3 R70, P1, PT, R71, R3, RZ ;  /* 0x0000000347467210 */ /* 0x000fc40007f3e0ff */
[----:B----4-:R-:W-:Y:S01]  /*46250*/  F2FP.SATFINITE.E5M2.F32.PACK_AB_MERGE_C R74, R39, R38, RZ ;  /* 0x00000026274a723e */ /* 0x010fe200048060ff */
[----:B------:R-:W4:Y:S01]  /*46260*/  LDCU UR8, c[0x0][0x39c] ;  /* 0x00007380ff0877ac */ /* 0x000f220008000800 */
[C---:B-1----:R-:W-:Y:S01]  /*46270*/  VIADD R72, R71.reuse, UR6 ;  /* 0x0000000647487c36 */ /* 0x042fe20008000000 */
[-C--:B------:R-:W-:Y:S02]  /*46280*/  LEA.HI.X.SX32 R71, R71, R2.reuse, 0x1, P1 ;  /* 0x0000000247477211 */ /* 0x080fe400008f0eff */
[----:B------:R-:W-:Y:S02]  /*46290*/  PRMT R75, R74, 0x9910, RZ ;  /* 0x000099104a4b7816 */ /* 0x000fe400000000ff */
[C---:B------:R-:W-:Y:S01]  /*462a0*/  IADD3 R68, P1, PT, R72.reuse, R3, RZ ;  /* 0x0000000348447210 */ /* 0x040fe20007f3e0ff */
[----:B------:R1:W-:Y:S03]  /*462b0*/  @P5 STG.E.U8 desc[UR42][R70.64], R74 ;  /* 0x0000004a46005986 */ /* 0x0003e6000c10112a */
[----:B------:R-:W-:Y:S01]  /*462c0*/  LEA.HI.X.SX32 R69, R72, R2, 0x1, P1 ;  /* 0x0000000248457211 */ /* 0x000fe200008f0eff */
[----:B------:R-:W-:Y:S01]  /*462d0*/  VIADD R73, R0, 0x87 ;  /* 0x0000008700497836 */ /* 0x000fe20000000000 */
[----:B-1----:R-:W-:Y:S01]  /*462e0*/  SHF.R.S32.HI R74, RZ, 0x8, R75 ;  /* 0x00000008ff4a7819 */ /* 0x002fe2000001144b */
[----:B------:R-:W-:-:S02]  /*462f0*/  VIADD R71, R72, UR6 ;  /* 0x0000000648477c36 */ /* 0x000fc40008000000 */
[----:B------:R-:W-:Y:S02]  /*46300*/  VIADD R70, R0, 0x88 ;  /* 0x0000008800467836 */ /* 0x000fe40000000000 */
[----:B------:R1:W-:Y:S01]  /*46310*/  @P3 STG.E.U8 desc[UR42][R68.64], R74 ;  /* 0x0000004a44003986 */ /* 0x0003e2000c10112a */
[----:B---3--:R-:W-:Y:S01]  /*46320*/  ISETP.LT.AND P1, PT, R73, UR4, !P0 ;  /* 0x0000000449007c0c */ /* 0x008fe2000c721270 */
[----:B------:R-:W3:Y:S01]  /*46330*/  LDCU UR4, c[0x0][0x39c] ;  /* 0x00007380ff0477ac */ /* 0x000ee20008000800 */
[----:B0-----:R-:W-:Y:S01]  /*46340*/  ISETP.LT.AND P5, PT, R70, UR7, !P0 ;  /* 0x0000000746007c0c */ /* 0x001fe2000c7a1270 */
[----:B------:R-:W-:Y:S01]  /*46350*/  VIADD R70, R0, 0x89 ;  /* 0x0000008900467836 */ /* 0x000fe20000000000 */
[----:B------:R-:W-:Y:S01]  /*46360*/  F2FP.SATFINITE.E5M2.F32.PACK_AB_MERGE_C R72, R37, R36, RZ ;  /* 0x000000242548723e */ /* 0x000fe200048060ff */
[----:B------:R-:W0:Y:S01]  /*46370*/  LDCU UR7, c[0x0][0x39c] ;  /* 0x00007380ff0777ac */ /* 0x000e220008000800 */
[----:B-1----:R-:W-:-:S04]  /*46380*/  IADD3 R68, P3, PT, R71, R3, RZ ;  /* 0x0000000347447210 */ /* 0x002fc80007f7e0ff */
[C---:B------:R-:W-:Y:S01]  /*46390*/  LEA.HI.X.SX32 R69, R71.reuse, R2, 0x1, P3 ;  /* 0x0000000247457211 */ /* 0x040fe200018f0eff */
[----:B------:R-:W-:Y:S01]  /*463a0*/  VIADD R71, R71, UR6 ;  /* 0x0000000647477c36 */ /* 0x000fe20008000000 */
[----:B----4-:R-:W-:Y:S02]  /*463b0*/  ISETP.LT.AND P3, PT, R70, UR8, !P0 ;  /* 0x0000000846007c0c */ /* 0x010fe4000c761270 */
[----:B------:R-:W-:Y:S01]  /*463c0*/  F2FP.SATFINITE.E5M2.F32.PACK_AB_MERGE_C R74, R35, R34, RZ ;  /* 0x00000022234a723e */ /* 0x000fe200048060ff */
[----:B------:R1:W-:Y:S01]  /*463d0*/  @P4 STG.E.U8 desc[UR42][R68.64], R72 ;  /* 0x0000004844004986 */ /* 0x0003e2000c10112a */
[----:B------:R-:W-:Y:S01]  /*463e0*/  PRMT R75, R72, 0x9910, RZ ;  /* 0x00009910484b7816 */ /* 0x000fe200000000ff */
[----:B------:R-:W-:Y:S01]  /*463f0*/  VIADD R73, R0, 0x8a ;  /* 0x0000008a00497836 */ /* 0x000fe20000000000 */
[C---:B------:R-:W-:Y:S01]  /*46400*/  IADD3 R70, P4, PT, R71.reuse, R3, RZ ;  /* 0x0000000347467210 */ /* 0x040fe20007f9e0ff */
[----:B------:R-:W4:Y:S01]  /*46410*/  LDCU UR8, c[0x0][0x39c] ;  /* 0x00007380ff0877ac */ /* 0x000f220008000800 */
[----:B------:R-:W-:Y:S01]  /*46420*/  SHF.R.S32.HI R75, RZ, 0x8, R75 ;  /* 0x00000008ff4b7819 */ /* 0x000fe2000001144b */
[C---:B-1----:R-:W-:Y:S01]  /*46430*/  VIADD R72, R71.reuse, UR6 ;  /* 0x0000000647487c36 */ /* 0x042fe20008000000 */
[----:B------:R-:W-:-:S04]  /*46440*/  LEA.HI.X.SX32 R71, R71, R2, 0x1, P4 ;  /* 0x0000000247477211 */ /* 0x000fc800020f0eff */
[C---:B------:R-:W-:Y:S01]  /*46450*/  IADD3 R68, P4, PT, R72.reuse, R3, RZ ;  /* 0x0000000348447210 */ /* 0x040fe20007f9e0ff */
[----:B------:R1:W-:Y:S03]  /*46460*/  @P6 STG.E.U8 desc[UR42][R70.64], R75 ;  /* 0x0000004b46006986 */ /* 0x0003e6000c10112a */
[----:B------:R-:W-:Y:S02]  /*46470*/  LEA.HI.X.SX32 R69, R72, R2, 0x1, P4 ;  /* 0x0000000248457211 */ /* 0x000fe400020f0eff */
[----:B---3--:R-:W-:Y:S01]  /*46480*/  ISETP.LT.AND P4, PT, R73, UR4, !P0 ;  /* 0x0000000449007c0c */ /* 0x008fe2000c781270 */
[----:B------:R-:W3:Y:S01]  /*46490*/  LDCU UR4, c[0x0][0x39c] ;  /* 0x00007380ff0477ac */ /* 0x000ee20008000800 */
        /* <DEDUP_REMOVED lines=18> */
[----:B---3--:R-:W-:Y:S01]  /*465c0*/  ISETP.LT.AND P1, PT, R68, UR4, !P0 ;  /* 0x0000000444007c0c */ /* 0x008fe2000c721270 */
[----:B------:R-:W1:Y:S01]  /*465d0*/  LDCU UR4, c[0x0][0x39c] ;  /* 0x00007380ff0477ac */ /* 0x000e620008000800 */
[----:B------:R-:W-:-:S02]  /*465e0*/  PRMT R74, R73, 0x9910, RZ ;  /* 0x00009910494a7816 */ /* 0x000fc400000000ff */
[CC--:B------:R-:W-:Y:S01]  /*465f0*/  IADD3 R68, P6, PT, R72.reuse, R3.reuse, RZ ;  /* 0x0000000348447210 */ /* 0x0c0fe20007fde0ff */
[----:B------:R3:W-:Y:S01]  /*46600*/  @P5 STG.E.U8 desc[UR42][R70.64], R73 ;  /* 0x0000004946005986 */ /* 0x0007e2000c10112a */
[----:B----4-:R-:W-:Y:S01]  /*46610*/  ISETP.LT.AND P5, PT, R69, UR8, !P0 ;  /* 0x0000000845007c0c */ /* 0x010fe2000c7a1270 */
[----:B------:R-:W4:Y:S01]  /*46620*/  LDCU UR8, c[0x0][0x39c] ;  /* 0x00007380ff0877ac */ /* 0x000f220008000800 */
[C---:B------:R-:W-:Y:S02]  /*46630*/  LEA.HI.X.SX32 R69, R72.reuse, R2, 0x1, P6 ;  /* 0x0000000248457211 */ /* 0x040fe400030f0eff */
[----:B---3--:R-:W-:Y:S01]  /*46640*/  SHF.R.S32.HI R73, RZ, 0x8, R74 ;  /* 0x00000008ff497819 */ /* 0x008fe2000001144a */
[----:B------:R-:W-:Y:S02]  /*46650*/  VIADD R71, R72, UR6 ;  /* 0x0000000648477c36 */ /* 0x000fe40008000000 */
[----:B------:R-:W-:Y:S02]  /*46660*/  VIADD R70, R0, 0x8e ;  /* 0x0000008e00467836 */ /* 0x000fe40000000000 */
[----:B------:R3:W-:Y:S03]  /*46670*/  @P3 STG.E.U8 desc[UR42][R68.64], R73 ;  /* 0x0000004944003986 */ /* 0x0007e6000c10112a */
[----:B0-----:R-:W-:Y:S01]  /*46680*/  ISETP.LT.AND P3, PT, R70, UR7, !P0 ;  /* 0x0000000746007c0c */ /* 0x001fe2000c761270 */
[----:B------:R-:W-:Y:S01]  /*46690*/  VIADD R72, R0, 0x8f ;  /* 0x0000008f00487836 */ /* 0x000fe20000000000 */
[----:B------:R-:W-:Y:S01]  /*466a0*/  F2FP.SATFINITE.E5M2.F32.PACK_AB_MERGE_C R70, R31, R30, RZ ;  /* 0x0000001e1f46723e */ /* 0x000fe200048060ff */
[----:B------:R-:W0:Y:S01]  /*466b0*/  LDCU UR7, c[0x0][0x39c] ;  /* 0x00007380ff0777ac */ /* 0x000e220008000800 */
[----:B---3--:R-:W-:-:S04]  /*466c0*/  IADD3 R68, P6, PT, R71, R3, RZ ;  /* 0x0000000347447210 */ /* 0x008fc80007fde0ff */
        /* <DEDUP_REMOVED lines=17> */
[----:B------:R-:W-:Y:S01]  /*467e0*/  VIADD R71, R72, UR6 ;  /* 0x0000000648477c36 */ /* 0x000fe20008000000 */
[----:B----4-:R-:W-:Y:S01]  /*467f0*/  ISETP.LT.AND P2, PT, R69, UR8, !P0 ;  /* 0x0000000845007c0c */ /* 0x010fe2000c741270 */
[----:B------:R-:W-:Y:S01]  /*46800*/  VIADD R73, R0, 0x91 ;  /* 0x0000009100497836 */ /* 0x000fe20000000000 */
[----:B------:R-:W-:Y:S01]  /*46810*/  LEA.HI.X.SX32 R69, R72, R2, 0x1, P6 ;  /* 0x0000000248457211 */ /* 0x000fe200030f0eff */
[----:B------:R-:W4:Y:S01]  /*46820*/  LDCU UR8, c[0x0][0x39c] ;  /* 0x00007380ff0877ac */ /* 0x000f220008000800 */
[----:B------:R-:W-:-:S03]  /*46830*/  PRMT R72, R70, 0x9910, RZ ;  /* 0x0000991046487816 */ /* 0x000fc600000000ff */
[----:B------:R1:W-:Y:S01]  /*46840*/  @P1 STG.E.U8 desc[UR42][R68.64], R70 ;  /* 0x0000004644001986 */ /* 0x0003e2000c10112a */
[----:B0-----:R-:W-:Y:S01]  /*46850*/  ISETP.LT.AND P6, PT, R73, UR7, !P0 ;  /* 0x0000000749007c0c */ /* 0x001fe2000c7c1270 */
[----:B------:R-:W0:Y:S01]  /*46860*/  LDCU UR7, c[0x0][0x39c] ;  /* 0x00007380ff0777ac */ /* 0x000e220008000800 */
[----:B-1----:R-:W-:Y:S01]  /*46870*/  IMAD.MOV.U32 R69, RZ, RZ, R72 ;  /* 0x000000ffff457224 */ /* 0x002fe200078e0048 */
[C---:B------:R-:W-:Y:S01]  /*46880*/  IADD3 R70, P1, PT, R71.reuse, R3, RZ ;  /* 0x0000000347467210 */ /* 0x040fe20007f3e0ff */
[----:B------:R-:W-:-:S03]  /*46890*/  VIADD R72, R71, UR6 ;  /* 0x0000000647487c36 */ /* 0x000fc60008000000 */
[-C--:B------:R-:W-:Y:S02]  /*468a0*/  LEA.HI.X.SX32 R71, R71, R2.reuse, 0x1, P1 ;  /* 0x0000000247477211 */ /* 0x080fe400008f0eff */
[----:B------:R-:W-:Y:S02]  /*468b0*/  SHF.R.S32.HI R69, RZ, 0x8, R69 ;  /* 0x00000008ff457819 */ /* 0x000fe40000011445 */
[----:B------:R-:W-:Y:S01]  /*468c0*/  IADD3 R68, P1, PT, R72, R3, RZ ;  /* 0x0000000348447210 */ /* 0x000fe20007f3e0ff */
[----:B------:R-:W-:Y:S02]  /*468d0*/  VIADD R73, R0, 0x92 ;  /* 0x0000009200497836 */ /* 0x000fe40000000000 */
[----:B------:R1:W-:Y:S02]  /*468e0*/  @P5 STG.E.U8 desc[UR42][R70.64], R69 ;  /* 0x0000004546005986 */ /* 0x0003e4000c10112a */
[C---:B-1----:R-:W-:Y:S01]  /*468f0*/  LEA.HI.X.SX32 R69, R72.reuse, R2, 0x1, P1 ;  /* 0x0000000248457211 */ /* 0x042fe200008f0eff */
[----:B------:R-:W-:Y:S01]  /*46900*/  VIADD R71, R72, UR6 ;  /* 0x0000000648477c36 */ /* 0x000fe20008000000 */
[----:B------:R-:W-:-:S02]  /*46910*/  PRMT R70, R74, 0x9910, RZ ;  /* 0x000099104a467816 */ /* 0x000fc400000000ff */
[----:B------:R-:W-:Y:S01]  /*46920*/  ISETP.LT.AND P1, PT, R73, UR4, !P0 ;  /* 0x0000000449007c0c */ /* 0x000fe2000c721270 */
[----:B------:R-:W1:Y:S01]  /*46930*/  LDCU UR4, c[0x0][0x39c] ;  /* 0x00007380ff0477ac */ /* 0x000e620008000800 */
[----:B------:R0:W-:Y:S01]  /*46940*/  @P3 STG.E.U8 desc[UR42][R68.64], R74 ;  /* 0x0000004a44003986 */ /* 0x0001e2000c10112a */
[----:B------:R-:W-:Y:S02]  /*46950*/  IMAD.MOV.U32 R72, RZ, RZ, R70 ;  /* 0x000000ffff487224 */ /* 0x000fe400078e0046 */
[----:B------:R-:W-:-:S03]  /*46960*/  VIADD R70, R0, 0x93 ;  /* 0x0000009300467836 */ /* 0x000fc60000000000 */
[----:B------:R-:W-:Y:S02]  /*46970*/  SHF.R.S32.HI R72, RZ, 0x8, R72 ;  /* 0x00000008ff487819 */ /* 0x000fe40000011448 */
[----:B0-----:R-:W-:Y:S02]  /*46980*/  IADD3 R68, P3, PT, R71, R3, RZ ;  /* 0x0000000347447210 */ /* 0x001fe40007f7e0ff */
[----:B------:R-:W-:Y:S02]  /*46990*/  F2FP.SATFINITE.E5M2.F32.PACK_AB_MERGE_C R74, R25, R24, RZ ;  /* 0x00000018194a723e */ /* 0x000fe400048060ff */
[----:B------:R-:W2:Y:S01]  /*469a0*/  LDL.LU R24, [R1+0x450] ;  /* 0x0004500001187983 */ /* 0x000ea20000300800 */
[----:B------:R-:W-:-:S03]  /*469b0*/  LEA.HI.X.SX32 R69, R71, R2, 0x1, P3 ;  /* 0x0000000247457211 */ /* 0x000fc600018f0eff */
[----:B------:R-:W2:Y:S01]  /*469c0*/  LDL.LU R25, [R1+0x454] ;  /* 0x0004540001197983 */ /* 0x000ea20000300800 */
[----:B------:R-:W-:Y:S01]  /*469d0*/  VIADD R71, R71, UR6 ;  /* 0x0000000647477c36 */ /* 0x000fe20008000000 */
[----:B------:R-:W-:Y:S02]  /*469e0*/  ISETP.LT.AND P3, PT, R70, UR7, !P0 ;  /* 0x0000000746007c0c */ /* 0x000fe4000c761270 */
[----:B------:R0:W-:Y:S01]  /*469f0*/  @P4 STG.E.U8 desc[UR42][R68.64], R72 ;  /* 0x0000004844004986 */ /* 0x0001e2000c10112a */
[C---:B------:R-:W-:Y:S01]  /*46a00*/  VIADD R70, R0.reuse, 0x95 ;  /* 0x0000009500467836 */ /* 0x040fe20000000000 */
[----:B------:R-:W1:Y:S01]  /*46a10*/  LDCU UR7, c[0x0][0x39c] ;  /* 0x00007380ff0777ac */ /* 0x000e620008000800 */
[----:B0-----:R-:W-:Y:S01]  /*46a20*/  VIADD R69, R0, 0x94 ;  /* 0x0000009400457836 */ /* 0x001fe20000000000 */
[----:B------:R-:W-:-:S04]  /*46a30*/  IADD3 R68, P5, PT, R71, R3, RZ ;  /* 0x0000000347447210 */ /* 0x000fc80007fbe0ff */
[----:B----4-:R-:W-:Y:S01]  /*46a40*/  ISETP.LT.AND P4, PT, R69, UR8, !P0 ;  /* 0x0000000845007c0c */ /* 0x010fe2000c781270 */
[----:B------:R-:W-:Y:S01]  /*46a50*/  VIADD R73, R0, 0x96 ;  /* 0x0000009600497836 */ /* 0x000fe20000000000 */
[C---:B------:R-:W-:Y:S01]  /*46a60*/  LEA.HI.X.SX32 R69, R71.reuse, R2, 0x1, P5 ;  /* 0x0000000247457211 */ /* 0x040fe200028f0eff */
[----:B------:R-:W0:Y:S01]  /*46a70*/  LDCU UR8, c[0x0][0x39c] ;  /* 0x00007380ff0877ac */ /* 0x000e220008000800 */
[----:B-1----:R-:W-:Y:S01]  /*46a80*/  ISETP.LT.AND P5, PT, R70, UR4, !P0 ;  /* 0x0000000446007c0c */ /* 0x002fe2000c7a1270 */
[----:B------:R-:W-:Y:S01]  /*46a90*/  VIADD R71, R71, UR6 ;  /* 0x0000000647477c36 */ /* 0x000fe20008000000 */
[----:B------:R-:W1:Y:S01]  /*46aa0*/  LDCU UR4, c[0x0][0x39c] ;  /* 0x00007380ff0477ac */ /* 0x000e620008000800 */
[----:B---3--:R-:W-:-:S04]  /*46ab0*/  F2FP.SATFINITE.E5M2.F32.PACK_AB_MERGE_C R70, R27, R26, RZ ;  /* 0x0000001a1b46723e */ /* 0x008fc800048060ff */
[----:B------:R-:W-:Y:S01]  /*46ac0*/  PRMT R72, R70, 0x9910, RZ ;  /* 0x0000991046487816 */ /* 0x000fe200000000ff */
[----:B------:R3:W-:Y:S04]  /*46ad0*/  @P2 STG.E.U8 desc[UR42][R68.64], R70 ;  /* 0x0000004644002986 */ /* 0x0007e8000c10112a */
[----:B---3--:R-:W-:Y:S01]  /*46ae0*/  IMAD.MOV.U32 R69, RZ, RZ, R72 ;  /* 0x000000ffff457224 */ /* 0x008fe200078e0048 */
[C---:B------:R-:W-:Y:S01]  /*46af0*/  IADD3 R70, P2, PT, R71.reuse, R3, RZ ;  /* 0x0000000347467210 */ /* 0x040fe20007f5e0ff */
[----:B------:R-:W-:-:S03]  /*46b00*/  VIADD R72, R71, UR6 ;  /* 0x0000000647487c36 */ /* 0x000fc60008000000 */
[----:B------:R-:W-:Y:S02]  /*46b10*/  LEA.HI.X.SX32 R71, R71, R2, 0x1, P2 ;  /* 0x0000000247477211 */ /* 0x000fe400010f0eff */
[----:B------:R-:W-:Y:S02]  /*46b20*/  SHF.R.S32.HI R69, RZ, 0x8, R69 ;  /* 0x00000008ff457819 */ /* 0x000fe40000011445 */
[----:B------:R-:W-:-:S03]  /*46b30*/  IADD3 R68, P2, PT, R72, R3, RZ ;  /* 0x0000000348447210 */ /* 0x000fc60007f5e0ff */
[----:B------:R3:W-:Y:S02]  /*46b40*/  @P6 STG.E.U8 desc[UR42][R70.64], R69 ;  /* 0x0000004546006986 */ /* 0x0007e4000c10112a */
[----:B---3--:R-:W-:Y:S02]  /*46b50*/  LEA.HI.X.SX32 R69, R72, R2, 0x1, P2 ;  /* 0x0000000248457211 */ /* 0x008fe400010f0eff */
[----:B------:R-:W-:-:S03]  /*46b60*/  PRMT R70, R74, 0x9910, RZ ;  /* 0x000099104a467816 */ /* 0x000fc600000000ff */
[----:B------:R3:W-:Y:S02]  /*46b70*/  @P1 STG.E.U8 desc[UR42][R68.64], R74 ;  /* 0x0000004a44001986 */ /* 0x0007e4000c10112a */
[----:B---3--:R-:W-:Y:S02]  /*46b80*/  F2FP.SATFINITE.E5M2.F32.PACK_AB_MERGE_C R74, R23, R22, RZ ;  /* 0x00000016174a723e */ /* 0x008fe400048060ff */
[----:B------:R-:W3:Y:S04]  /*46b90*/  LDL.LU R22, [R1+0x460] ;  /* 0x0004600001167983 */ /* 0x000ee80000300800 */
[----:B------:R-:W3:Y:S01]  /*46ba0*/  LDL.LU R23, [R1+0x464] ;  /* 0x0004640001177983 */ /* 0x000ee20000300800 */
[----:B------:R-:W-:Y:S02]  /*46bb0*/  VIADD R71, R72, UR6 ;  /* 0x0000000648477c36 */ /* 0x000fe40008000000 */
[----:B------:R-:W-:-:S03]  /*46bc0*/  IMAD.MOV.U32 R72, RZ, RZ, R70 ;  /* 0x000000ffff487224 */ /* 0x000fc600078e0046 */
[CC--:B------:R-:W-:Y:S02]  /*46bd0*/  IADD3 R68, P1, PT, R71.reuse, R3.reuse, RZ ;  /* 0x0000000347447210 */ /* 0x0c0fe40007f3e0ff */
[----:B------:R-:W-:Y:S02]  /*46be0*/  SHF.R.S32.HI R72, RZ, 0x8, R72 ;  /* 0x00000008ff487819 */ /* 0x000fe40000011448 */
[C---:B------:R-:W-:Y:S01]  /*46bf0*/  LEA.HI.X.SX32 R69, R71.reuse, R2, 0x1, P1 ;  /* 0x0000000247457211 */ /* 0x040fe200008f0eff */
[----:B------:R-:W-:Y:S02]  /*46c00*/  VIADD R70, R0, 0x97 ;  /* 0x0000009700467836 */ /* 0x000fe40000000000 */
[----:B------:R-:W-:Y:S02]  /*46c10*/  VIADD R71, R71, UR6 ;  /* 0x0000000647477c36 */ /* 0x000fe40008000000 */
[----:B------:R4:W-:Y:S01]  /*46c20*/  @P3 STG.E.U8 desc[UR42][R68.64], R72 ;  /* 0x0000004844003986 */ /* 0x0009e2000c10112a */
[----:B------:R-:W-:Y:S01]  /*46c30*/  ISETP.LT.AND P1, PT, R70, UR10, !P0 ;  /* 0x0000000a46007c0c */ /* 0x000fe2000c721270 */
[C---:B------:R-:W-:Y:S01]  /*46c40*/  VIADD R70, R0.reuse, 0x99 ;  /* 0x0000009900467836 */ /* 0x040fe20000000000 */
[----:B------:R-:W-:Y:S01]  /*46c50*/  ISETP.LT.AND P2, PT, R73, UR9, !P0 ;  /* 0x0000000949007c0c */ /* 0x000fe2000c741270 */
[C---:B----4-:R-:W-:Y:S01]  /*46c60*/  VIADD R69, R0.reuse, 0x98 ;  /* 0x0000009800457836 */ /* 0x050fe20000000000 */
[----:B------:R-:W-:Y:S01]  /*46c70*/  IADD3 R68, P6, PT, R71, R3, RZ ;  /* 0x0000000347447210 */ /* 0x000fe20007fde0ff */
[----:B------:R-:W-:Y:S01]  /*46c80*/  VIADD R73, R0, 0x9a ;  /* 0x0000009a00497836 */ /* 0x000fe20000000000 */
[----:B------:R-:W-:Y:S01]  /*46c90*/  F2FP.SATFINITE.E5M2.F32.PACK_AB_MERGE_C R75, R17, R16, RZ ;  /* 0x00000010114b723e */ /* 0x000fe200048060ff */
[----:B------:R-:W4:Y:S01]  /*46ca0*/  LDCU UR10, c[0x0][0x39c] ;  /* 0x00007380ff0a77ac */ /* 0x000f220008000800 */
[----:B------:R-:W-:-:S02]  /*46cb0*/  ISETP.LT.AND P3, PT, R69, UR7, !P0 ;  /* 0x0000000745007c0c */ /* 0x000fc4000c761270 */
[----:B------:R-:W-:Y:S01]  /*46cc0*/  LEA.HI.X.SX32 R69, R71, R2, 0x1, P6 ;  /* 0x0000000247457211 */ /* 0x000fe200030f0eff */
[----:B------:R-:W0:Y:S01]  /*46cd0*/  LDCU UR9, c[0x0][0x39c] ;  /* 0x00007380ff0977ac */ /* 0x000e220008000800 */
[----:B------:R-:W-:Y:S02]  /*46ce0*/  ISETP.LT.AND P6, PT, R70, UR11, !P0 ;  /* 0x0000000b46007c0c */ /* 0x000fe4000c7c1270 */
[----:B--2---:R-:W-:Y:S01]  /*46cf0*/  F2FP.SATFINITE.E5M2.F32.PACK_AB_MERGE_C R70, R25, R24, RZ ;  /* 0x000000181946723e */ /* 0x004fe200048060ff */
[----:B------:R-:W-:Y:S01]  /*46d00*/  VIADD R71, R71, UR6 ;  /* 0x0000000647477c36 */ /* 0x000fe20008000000 */
[----:B------:R-:W2:Y:S02]  /*46d10*/  LDCU UR7, c[0x0][0x39c] ;  /* 0x00007380ff0777ac */ /* 0x000ea40008000800 */
[----:B------:R-:W-:Y:S01]  /*46d20*/  PRMT R72, R70, 0x9910, RZ ;  /* 0x0000991046487816 */ /* 0x000fe200000000ff */
[----:B------:R0:W-:Y:S01]  /*46d30*/  @P4 STG.E.U8 desc[UR42][R68.64], R70 ;  /* 0x0000004644004986 */ /* 0x0001e2000c10112a */
[----:B------:R-:W-:Y:S01]  /*46d40*/  F2FP.SATFINITE.E5M2.F32.PACK_AB_MERGE_C R77, R15, R14, RZ ;  /* 0x0000000e0f4d723e */ /* 0x000fe200048060ff */
[C---:B------:R-:W-:Y:S01]  /*46d50*/  VIADD R78, R0.reuse, 0xac ;  /* 0x000000ac004e7836 */ /* 0x040fe20000000000 */
[----:B------:R-:W-:Y:S01]  /*46d60*/  F2FP.SATFINITE.E5M2.F32.PACK_AB_MERGE_C R81, R13, R12, RZ ;  /* 0x0000000c0d51723e */ /* 0x000fe200048060ff */
[C---:B------:R-:W-:Y:S01]  /*46d70*/  VIADD R82, R0.reuse, 0xae ;  /* 0x000000ae00527836 */ /* 0x040fe20000000000 */
[----:B------:R-:W-:Y:S01]  /*46d80*/  F2FP.SATFINITE.E5M2.F32.PACK_AB_MERGE_C R90, R9, R8, RZ ;  /* 0x00000008095a723e */ /* 0x000fe200048060ff */
[----:B------:R-:W-:Y:S01]  /*46d90*/  VIADD R88, R0, 0xb0 ;  /* 0x000000b000587836 */ /* 0x000fe20000000000 */
[----:B------:R-:W-:Y:S01]  /*46da0*/  F2FP.SATFINITE.E5M2.F32.PACK_AB_MERGE_C R4, R5, R4, RZ ;  /* 0x000000040504723e */ /* 0x000fe200048060ff */
[----:B------:R-:W1:Y:S01]  /*46db0*/  LDCU UR11, c[0x0][0x39c] ;  /* 0x00007380ff0b77ac */ /* 0x000e620008000800 */
[----:B0-----:R-:W-:Y:S01]  /*46dc0*/  IMAD.MOV.U32 R69, RZ, RZ, R72 ;  /* 0x000000ffff457224 */ /* 0x001fe200078e0048 */
[C---:B------:R-:W-:Y:S01]  /*46dd0*/  IADD3 R70, P4, PT, R71.reuse, R3, RZ ;  /* 0x0000000347467210 */ /* 0x040fe20007f9e0ff */
[----:B------:R-:W-:-:S03]  /*46de0*/  VIADD R72, R71, UR6 ;  /* 0x0000000647487c36 */ /* 0x000fc60008000000 */
[----:B------:R-:W-:Y:S02]  /*46df0*/  LEA.HI.X.SX32 R71, R71, R2, 0x1, P4 ;  /* 0x0000000247477211 */ /* 0x000fe400020f0eff */
[----:B------:R-:W-:Y:S02]  /*46e00*/  SHF.R.S32.HI R69, RZ, 0x8, R69 ;  /* 0x00000008ff457819 */ /* 0x000fe40000011445 */
[----:B------:R-:W-:-:S03]  /*46e10*/  IADD3 R68, P4, PT, R72, R3, RZ ;  /* 0x0000000348447210 */ /* 0x000fc60007f9e0ff */
[----:B------:R0:W-:Y:S02]  /*46e20*/  @P5 STG.E.U8 desc[UR42][R70.64], R69 ;  /* 0x0000004546005986 */ /* 0x0001e4000c10112a */
[C---:B0-----:R-:W-:Y:S01]  /*46e30*/  LEA.HI.X.SX32 R69, R72.reuse, R2, 0x1, P4 ;  /* 0x0000000248457211 */ /* 0x041fe200020f0eff */
[----:B------:R-:W-:Y:S01]  /*46e40*/  VIADD R71, R72, UR6 ;  /* 0x0000000648477c36 */ /* 0x000fe20008000000 */
[----:B------:R-:W-:-:S03]  /*46e50*/  PRMT R70, R74, 0x9910, RZ ;  /* 0x000099104a467816 */ /* 0x000fc600000000ff */
[----:B------:R0:W-:Y:S02]  /*46e60*/  @P2 STG.E.U8 desc[UR42][R68.64], R74 ;  /* 0x0000004a44002986 */ /* 0x0001e4000c10112a */
        /* <DEDUP_REMOVED lines=9> */
[----:B-1----:R-:W-:Y:S02]  /*46f00*/  ISETP.LT.AND P2, PT, R70, UR4, !P0 ;  /* 0x0000000446007c0c */ /* 0x002fe4000c741270 */
[----:B------:R0:W-:Y:S01]  /*46f10*/  @P1 STG.E.U8 desc[UR42][R68.64], R72 ;  /* 0x0000004844001986 */ /* 0x0001e2000c10112a */
[C---:B------:R-:W-:Y:S01]  /*46f20*/  VIADD R70, R0.reuse, 0x9d ;  /* 0x0000009d00467836 */ /* 0x040fe20000000000 */
[----:B------:R-:W-:Y:S01]  /*46f30*/  ISETP.LT.AND P4, PT, R73, UR8, !P0 ;  /* 0x0000000849007c0c */ /* 0x000fe2000c781270 */
[----:B------:R-:W1:Y:S01]  /*46f40*/  LDCU UR4, c[0x0][0x39c] ;  /* 0x00007380ff0477ac */ /* 0x000e620008000800 */
[C---:B0-----:R-:W-:Y:S01]  /*46f50*/  VIADD R69, R0.reuse, 0x9c ;  /* 0x0000009c00457836 */ /* 0x041fe20000000000 */
[----:B------:R-:W-:Y:S01]  /*46f60*/  IADD3 R68, P5, PT, R71, R3, RZ ;  /* 0x0000000347447210 */ /* 0x000fe20007fbe0ff */
[----:B------:R-:W-:Y:S01]  /*46f70*/  VIADD R73, R0, 0x9e ;  /* 0x0000009e00497836 */ /* 0x000fe20000000000 */
[----:B------:R-:W0:Y:S02]  /*46f80*/  LDCU UR8, c[0x0][0x39c] ;  /* 0x00007380ff0877ac */ /* 0x000e240008000800 */
[----:B------:R-:W-:-:S02]  /*46f90*/  ISETP.LT.AND P1, PT, R69, UR12, !P0 ;  /* 0x0000000c45007c0c */ /* 0x000fc4000c721270 */
[C---:B------:R-:W-:Y:S01]  /*46fa0*/  LEA.HI.X.SX32 R69, R71.reuse, R2, 0x1, P5 ;  /* 0x0000000247457211 */ /* 0x040fe200028f0eff */
[----:B------:R-:W0:Y:S01]  /*46fb0*/  LDCU UR12, c[0x0][0x39c] ;  /* 0x00007380ff0c77ac */ /* 0x000e220008000800 */
[----:B------:R-:W-:Y:S01]  /*46fc0*/  ISETP.LT.AND P5, PT, R70, UR13, !P0 ;  /* 0x0000000d46007c0c */ /* 0x000fe2000c7a1270 */
[----:B------:R-:W-:Y:S01]  /*46fd0*/  VIADD R71, R71, UR6 ;  /* 0x0000000647477c36 */ /* 0x000fe20008000000 */
[----:B------:R-:W-:Y:S01]  /*46fe0*/  PRMT R79, R77, 0x9910, RZ ;  /* 0x000099104d4f7816 */ /* 0x000fe200000000ff */
[----:B------:R-:W0:Y:S01]  /*46ff0*/  LDCU UR13, c[0x0][0x3b8] ;  /* 0x00007700ff0d77ac */ /* 0x000e220008000800 */
        /* <DEDUP_REMOVED lines=15> */
[----:B------:R-:W3:Y:S04]  /*470f0*/  LDL.LU R19, [R1+0x484] ;  /* 0x0004840001137983 */ /* 0x000ee80000300800 */
[----:B------:R-:W3:Y:S04]  /*47100*/  LDL.LU R16, [R1+0x490] ;  /* 0x0004900001107983 */ /* 0x000ee80000300800 */
[----:B------:R-:W3:Y:S01]  /*47110*/  LDL.LU R17, [R1+0x494] ;  /* 0x0004940001117983 */ /* 0x000ee20000300800 */
[----:B------:R-:W-:-:S02]  /*47120*/  VIADD R71, R72, UR6 ;  /* 0x0000000648477c36 */ /* 0x000fc40008000000 */
        /* <DEDUP_REMOVED lines=10> */
[C---:B0-----:R-:W-:Y:S01]  /*471d0*/  VIADD R69, R0.reuse, 0xa0 ;  /* 0x000000a000457836 */ /* 0x041fe20000000000 */
[----:B------:R-:W-:Y:S01]  /*471e0*/  IADD3 R68, P6, PT, R71, R3, RZ ;  /* 0x0000000347447210 */ /* 0x000fe20007fde0ff */
[----:B------:R-:W-:Y:S01]  /*471f0*/  VIADD R73, R0, 0xa2 ;  /* 0x000000a200497836 */ /* 0x000fe20000000000 */
[----:B------:R-:W-:Y:S01]  /*47200*/  PRMT R84, R81, 0x9910, RZ ;  /* 0x0000991051547816 */ /* 0x000fe200000000ff */
[----:B------:R-:W0:Y:S01]  /*47210*/  LDCU UR14, c[0x0][0x39c] ;  /* 0x00007380ff0e77ac */ /* 0x000e220008000800 */
[----:B------:R-:W-:-:S02]  /*47220*/  ISETP.LT.AND P2, PT, R69, UR15, !P0 ;  /* 0x0000000f45007c0c */ /* 0x000fc4000c741270 */
[----:B------:R-:W-:Y:S01]  /*47230*/  LEA.HI.X.SX32 R69, R71, R2, 0x1, P6 ;  /* 0x0000000247457211 */ /* 0x000fe200030f0eff */
[----:B------:R-:W0:Y:S01]  /*47240*/  LDCU UR15, c[0x0][0x39c] ;  /* 0x00007380ff0f77ac */ /* 0x000e220008000800 */
[----:B----4-:R-:W-:Y:S02]  /*47250*/  ISETP.LT.AND P6, PT, R70, UR10, !P0 ;  /* 0x0000000a46007c0c */ /* 0x010fe4000c7c1270 */
[----:B--2---:R-:W-:Y:S01]  /*47260*/  F2FP.SATFINITE.E5M2.F32.PACK_AB_MERGE_C R70, R21, R20, RZ ;  /* 0x000000141546723e */ /* 0x004fe200048060ff */
[----:B------:R-:W-:Y:S01]  /*47270*/  VIADD R71, R71, UR6 ;  /* 0x0000000647477c36 */ /* 0x000fe20008000000 */
[----:B------:R-:W-:Y:S01]  /*47280*/  SHF.R.S32.HI R84, RZ, 0x8, R84 ;  /* 0x00000008ff547819 */ /* 0x000fe20000011454 */
[----:B------:R-:W2:Y:S01]  /*47290*/  LDCU UR9, c[0x0][0x39c] ;  /* 0x00007380ff0977ac */ /* 0x000ea20008000800 */
[----:B------:R-:W-:Y:S01]  /*472a0*/  PRMT R72, R70, 0x9910, RZ ;  /* 0x0000991046487816 */ /* 0x000fe200000000ff */
[----:B------:R4:W-:Y:S01]  /*472b0*/  @P1 STG.E.U8 desc[UR42][R68.64], R70 ;  /* 0x0000004644001986 */ /* 0x0009e2000c10112a */
[----:B------:R-:W-:Y:S01]  /*472c0*/  PRMT R93, R90, 0x9910, RZ ;  /* 0x000099105a5d7816 */ /* 0x000fe200000000ff */
[----:B------:R-:W0:Y:S02]  /*472d0*/  LDCU UR10, c[0x0][0x3b8] ;  /* 0x00007700ff0a77ac */ /* 0x000e240008000800 */
        /* <DEDUP_REMOVED lines=9> */
[----:B------:R-:W-:-:S03]  /*47370*/  PRMT R70, R74, 0x9910, RZ ;  /* 0x000099104a467816 */ /* 0x000fc600000000ff */
[----:B------:R4:W-:Y:S02]  /*47380*/  @P3 STG.E.U8 desc[UR42][R68.64], R74 ;  /* 0x0000004a44003986 */ /* 0x0009e4000c10112a */
[----:B------:R-:W-:Y:S02]  /*47390*/  IMAD.MOV.U32 R72, RZ, RZ, R70 ;  /* 0x000000ffff487224 */ /* 0x000fe400078e0046 */
[----:B------:R-:W-:-:S03]  /*473a0*/  VIADD R70, R0, 0xa3 ;  /* 0x000000a300467836 */ /* 0x000fc60000000000 */
[----:B------:R-:W-:Y:S02]  /*473b0*/  SHF.R.S32.HI R72, RZ, 0x8, R72 ;  /* 0x00000008ff487819 */ /* 0x000fe40000011448 */
[----:B----4-:R-:W-:-:S04]  /*473c0*/  IADD3 R68, P3, PT, R71, R3, RZ ;  /* 0x0000000347447210 */ /* 0x010fc80007f7e0ff */
[C---:B------:R-:W-:Y:S01]  /*473d0*/  LEA.HI.X.SX32 R69, R71.reuse, R2, 0x1, P3 ;  /* 0x0000000247457211 */ /* 0x040fe200018f0eff */
[----:B------:R-:W-:Y:S01]  /*473e0*/  VIADD R71, R71, UR6 ;  /* 0x0000000647477c36 */ /* 0x000fe20008000000 */
[----:B------:R-:W-:-:S03]  /*473f0*/  ISETP.LT.AND P3, PT, R70, UR7, !P0 ;  /* 0x0000000746007c0c */ /* 0x000fc6000c761270 */
[----:B------:R4:W-:Y:S01]  /*47400*/  @P4 STG.E.U8 desc[UR42][R68.64], R72 ;  /* 0x0000004844004986 */ /* 0x0009e2000c10112a */
[C---:B------:R-:W-:Y:S01]  /*47410*/  VIADD R70, R0.reuse, 0xa5 ;  /* 0x000000a500467836 */ /* 0x040fe20000000000 */
[----:B------:R-:W-:Y:S01]  /*47420*/  ISETP.LT.AND P1, PT, R73, UR16, !P0 ;  /* 0x0000001049007c0c */ /* 0x000fe2000c721270 */
[----:B------:R-:W0:Y:S01]  /*47430*/  LDCU UR7, c[0x0][0x3b8] ;  /* 0x00007700ff0777ac */ /* 0x000e220008000800 */
[C---:B----4-:R-:W-:Y:S01]  /*47440*/  VIADD R69, R0.reuse, 0xa4 ;  /* 0x000000a400457836 */ /* 0x050fe20000000000 */
[----:B------:R-:W-:Y:S01]  /*47450*/  IADD3 R68, P5, PT, R71, R3, RZ ;  /* 0x0000000347447210 */ /* 0x000fe20007fbe0ff */
[----:B------:R-:W-:Y:S01]  /*47460*/  VIADD R73, R0, 0xa6 ;  /* 0x000000a600497836 */ /* 0x000fe20000000000 */
[----:B------:R-:W-:Y:S01]  /*47470*/  SHF.R.S32.HI R93, RZ, 0x8, R93 ;  /* 0x00000008ff5d7819 */ /* 0x000fe2000001145d */
[----:B------:R-:W4:Y:S01]  /*47480*/  LDCU UR16, c[0x0][0x39c] ;  /* 0x00007380ff1077ac */ /* 0x000f220008000800 */
[----:B------:R-:W-:Y:S02]  /*47490*/  ISETP.LT.AND P4, PT, R69, UR17, !P0 ;  /* 0x0000001145007c0c */ /* 0x000fe4000c781270 */
[C---:B------:R-:W-:Y:S01]  /*474a0*/  LEA.HI.X.SX32 R69, R71.reuse, R2, 0x1, P5 ;  /* 0x0000000247457211 */ /* 0x040fe200028f0eff */
[----:B------:R-:W0:Y:S01]  /*474b0*/  LDCU UR17, c[0x0][0x3b8] ;  /* 0x00007700ff1177ac */ /* 0x000e220008000800 */
[----:B------:R-:W-:Y:S01]  /*474c0*/  ISETP.LT.AND P5, PT, R70, UR18, !P0 ;  /* 0x0000001246007c0c */ /* 0x000fe2000c7a1270 */
[----:B------:R-:W-:Y:S01]  /*474d0*/  VIADD R71, R71, UR6 ;  /* 0x0000000647477c36 */ /* 0x000fe20008000000 */
[----:B-----5:R-:W-:Y:S01]  /*474e0*/  F2FP.SATFINITE.E5M2.F32.PACK_AB_MERGE_C R6, R7, R6, RZ ;  /* 0x000000060706723e */ /* 0x020fe200048060ff */
[----:B------:R-:W5:Y:S02]  /*474f0*/  LDCU UR18, c[0x0][0x3b8] ;  /* 0x00007700ff1277ac */ /* 0x000f640008000800 */
[----:B------:R-:W-:Y:S01]  /*47500*/  VIADD R72, R71, UR6 ;  /* 0x0000000647487c36 */ /* 0x000fe20008000000 */
[----:B---3--:R-:W-:-:S04]  /*47510*/  F2FP.SATFINITE.E5M2.F32.PACK_AB_MERGE_C R70, R19, R18, RZ ;  /* 0x000000121346723e */ /* 0x008fc800048060ff */
[----:B------:R-:W-:Y:S01]  /*47520*/  PRMT R74, R70, 0x9910, RZ ;  /* 0x00009910464a7816 */ /* 0x000fe200000000ff */
[----:B------:R3:W-:Y:S03]  /*47530*/  @P2 STG.E.U8 desc[UR42][R68.64], R70 ;  /* 0x0000004644002986 */ /* 0x0007e6000c10112a */
[----:B------:R-:W-:Y:S02]  /*47540*/  SHF.R.S32.HI R74, RZ, 0x8, R74 ;  /* 0x00000008ff4a7819 */ /* 0x000fe4000001144a */
[----:B---3--:R-:W-:-:S04]  /*47550*/  IADD3 R70, P2, PT, R71, R3, RZ ;  /* 0x0000000347467210 */ /* 0x008fc80007f5e0ff */
[----:B------:R-:W-:Y:S02]  /*47560*/  LEA.HI.X.SX32 R71, R71, R2, 0x1, P2 ;  /* 0x0000000247477211 */ /* 0x000fe400010f0eff */
[----:B------:R-:W-:-:S04]  /*47570*/  IADD3 R68, P2, PT, R72, R3, RZ ;  /* 0x0000000348447210 */ /* 0x000fc80007f5e0ff */
[C---:B------:R-:W-:Y:S01]  /*47580*/  LEA.HI.X.SX32 R69, R72.reuse, R2, 0x1, P2 ;  /* 0x0000000248457211 */ /* 0x040fe200010f0eff */
[----:B------:R3:W-:Y:S04]  /*47590*/  @P6 STG.E.U8 desc[UR42][R70.64], R74 ;  /* 0x0000004a46006986 */ /* 0x0007e8000c10112a */
[----:B------:R0:W-:Y:S01]  /*475a0*/  @P1 STG.E.U8 desc[UR42][R68.64], R75 ;  /* 0x0000004b44001986 */ /* 0x0001e2000c10112a */
[----:B---3--:R-:W-:Y:S01]  /*475b0*/  VIADD R70, R72, UR6 ;  /* 0x0000000648467c36 */ /* 0x008fe20008000000 */
[----:B------:R-:W-:Y:S01]  /*475c0*/  PRMT R72, R75, 0x9910, RZ ;  /* 0x000099104b487816 */ /* 0x000fe200000000ff */
[----:B0-----:R-:W-:-:S03]  /*475d0*/  VIADD R69, R0, 0xa7 ;  /* 0x000000a700457836 */ /* 0x001fc60000000000 */
[----:B------:R-:W-:Y:S01]  /*475e0*/  IADD3 R68, P6, PT, R70, R3, RZ ;  /* 0x0000000346447210 */ /* 0x000fe20007fde0ff */
[----:B------:R-:W-:Y:S01]  /*475f0*/  VIADD R71, R0, 0xa8 ;  /* 0x000000a800477836 */ /* 0x000fe20000000000 */
[----:B------:R-:W-:Y:S02]  /*47600*/  SHF.R.S32.HI R72, RZ, 0x8, R72 ;  /* 0x00000008ff487819 */ /* 0x000fe40000011448 */
[----:B------:R-:W-:Y:S01]  /*47610*/  ISETP.LT.AND P1, PT, R69, UR8, !P0 ;  /* 0x0000000845007c0c */ /* 0x000fe2000c721270 */
[----:B------:R-:W0:Y:S01]  /*47620*/  LDCU UR8, c[0x0][0x3b8] ;  /* 0x00007700ff0877ac */ /* 0x000e220008000800 */
[C---:B------:R-:W-:Y:S01]  /*47630*/  LEA.HI.X.SX32 R69, R70.reuse, R2, 0x1, P6 ;  /* 0x0000000246457211 */ /* 0x040fe200030f0eff */
[----:B------:R-:W-:-:S04]  /*47640*/  VIADD R70, R70, UR6 ;  /* 0x0000000646467c36 */ /* 0x000fc80008000000 */
[----:B------:R3:W-:Y:S01]  /*47650*/  @P3 STG.E.U8 desc[UR42][R68.64], R72 ;  /* 0x0000004844003986 */ /* 0x0007e2000c10112a */
[----:B------:R-:W-:Y:S01]  /*47660*/  ISETP.LT.AND P3, PT, R71, UR21, !P0 ;  /* 0x0000001547007c0c */ /* 0x000fe2000c761270 */
[----:B------:R-:W-:Y:S01]  /*47670*/  VIADD R71, R0, 0xa9 ;  /* 0x000000a900477836 */ /* 0x000fe20000000000 */
[----:B------:R-:W-:Y:S02]  /*47680*/  ISETP.LT.AND P2, PT, R73, UR19, !P0 ;  /* 0x0000001349007c0c */ /* 0x000fe4000c741270 */
[-C--:B---3--:R-:W-:Y:S02]  /*47690*/  IADD3 R68, P6, PT, R70, R3.reuse, RZ ;  /* 0x0000000346447210 */ /* 0x088fe40007fde0ff */
[----:B------:R-:W-:Y:S01]  /*476a0*/  F2FP.SATFINITE.E5M2.F32.PACK_AB_MERGE_C R72, R17, R16, RZ ;  /* 0x000000101148723e */ /* 0x000fe200048060ff */
[----:B------:R-:W-:Y:S01]  /*476b0*/  VIADD R73, R0, 0xaa ;  /* 0x000000aa00497836 */ /* 0x000fe20000000000 */
[C---:B------:R-:W-:Y:S01]  /*476c0*/  LEA.HI.X.SX32 R69, R70.reuse, R2, 0x1, P6 ;  /* 0x0000000246457211 */ /* 0x040fe200030f0eff */
[----:B------:R-:W3:Y:S01]  /*476d0*/  LDCU UR19, c[0x0][0x3b8] ;  /* 0x00007700ff1377ac */ /* 0x000ee20008000800 */
[----:B------:R-:W-:Y:S01]  /*476e0*/  ISETP.LT.AND P6, PT, R71, UR22, !P0 ;  /* 0x0000001647007c0c */ /* 0x000fe2000c7c1270 */
[----:B------:R-:W-:Y:S01]  /*476f0*/  VIADD R71, R70, UR6 ;  /* 0x0000000646477c36 */ /* 0x000fe20008000000 */
[----:B------:R-:W-:Y:S01]  /*47700*/  PRMT R75, R72, 0x9910, RZ ;  /* 0x00009910484b7816 */ /* 0x000fe200000000ff */
[----:B------:R0:W-:Y:S01]  /*47710*/  @P4 STG.E.U8 desc[UR42][R68.64], R72 ;  /* 0x0000004844004986 */ /* 0x0001e2000c10112a */
[----:B------:R-:W1:Y:S01]  /*47720*/  LDCU UR22, c[0x0][0x3b8] ;  /* 0x00007700ff1677ac */ /* 0x000e620008000800 */
[C---:B------:R-:W-:Y:S01]  /*47730*/  VIADD R70, R71.reuse, UR6 ;  /* 0x0000000647467c36 */ /* 0x040fe20008000000 */
[----:B------:R-:W-:Y:S01]  /*47740*/  SHF.R.S32.HI R75, RZ, 0x8, R75 ;  /* 0x00000008ff4b7819 */ /* 0x000fe2000001144b */
[----:B------:R-:W1:Y:S01]  /*47750*/  LDCU UR21, c[0x0][0x3b8] ;  /* 0x00007700ff1577ac */ /* 0x000e620008000800 */
[----:B0-----:R-:W-:-:S04]  /*47760*/  IADD3 R68, P4, PT, R71, R3, RZ ;  /* 0x0000000347447210 */ /* 0x001fc80007f9e0ff */
[----:B------:R-:W-:-:S05]  /*47770*/  LEA.HI.X.SX32 R69, R71, R2, 0x1, P4 ;  /* 0x0000000247457211 */ /* 0x000fca00020f0eff */
[----:B------:R0:W-:Y:S01]  /*47780*/  @P5 STG.E.U8 desc[UR42][R68.64], R75 ;  /* 0x0000004b44005986 */ /* 0x0001e2000c10112a */
[C---:B------:R-:W-:Y:S01]  /*47790*/  VIADD R72, R70.reuse, UR6 ;  /* 0x0000000646487c36 */ /* 0x040fe20008000000 */
[----:B0-----:R-:W-:-:S04]  /*477a0*/  IADD3 R68, P5, PT, R70, R3, RZ ;  /* 0x0000000346447210 */ /* 0x001fc80007fbe0ff */
[----:B------:R-:W-:-:S05]  /*477b0*/  LEA.HI.X.SX32 R69, R70, R2, 0x1, P5 ;  /* 0x0000000246457211 */ /* 0x000fca00028f0eff */
[----:B------:R0:W-:Y:S01]  /*477c0*/  @P2 STG.E.U8 desc[UR42][R68.64], R77 ;  /* 0x0000004d44002986 */ /* 0x0001e2000c10112a */
[C---:B------:R-:W-:Y:S01]  /*477d0*/  VIADD R71, R72.reuse, UR6 ;  /* 0x0000000648477c36 */ /* 0x040fe20008000000 */
[----:B0-----:R-:W-:-:S04]  /*477e0*/  IADD3 R68, P2, PT, R72, R3, RZ ;  /* 0x0000000348447210 */ /* 0x001fc80007f5e0ff */
[----:B------:R-:W-:Y:S02]  /*477f0*/  LEA.HI.X.SX32 R69, R72, R2, 0x1, P2 ;  /* 0x0000000248457211 */ /* 0x000fe400010f0eff */
[----:B------:R-:W-:-:S05]  /*47800*/  SHF.R.S32.HI R72, RZ, 0x8, R79 ;  /* 0x00000008ff487819 */ /* 0x000fca000001144f */
[----:B------:R0:W-:Y:S01]  /*47810*/  @P1 STG.E.U8 desc[UR42][R68.64], R72 ;  /* 0x0000004844001986 */ /* 0x0001e2000c10112a */
[C---:B------:R-:W-:Y:S01]  /*47820*/  VIADD R74, R71.reuse, UR6 ;  /* 0x00000006474a7c36 */ /* 0x040fe20008000000 */
[----:B0-----:R-:W-:-:S04]  /*47830*/  IADD3 R68, P1, PT, R71, R3, RZ ;  /* 0x0000000347447210 */ /* 0x001fc80007f3e0ff */
[----:B------:R-:W-:-:S05]  /*47840*/  LEA.HI.X.SX32 R69, R71, R2, 0x1, P1 ;  /* 0x0000000247457211 */ /* 0x000fca00008f0eff */
[----:B------:R0:W-:Y:S01]  /*47850*/  @P3 STG.E.U8 desc[UR42][R68.64], R81 ;  /* 0x0000005144003986 */ /* 0x0001e2000c10112a */
[----:B------:R-:W-:Y:S01]  /*47860*/  ISETP.LT.AND P4, PT, R73, UR23, !P0 ;  /* 0x0000001749007c0c */ /* 0x000fe2000c781270 */
[----:B------:R-:W-:Y:S02]  /*47870*/  VIADD R73, R74, UR6 ;  /* 0x000000064a497c36 */ /* 0x000fe40008000000 */
[----:B------:R-:W-:Y:S01]  /*47880*/  VIADD R75, R0, 0xab ;  /* 0x000000ab004b7836 */ /* 0x000fe20000000000 */
[----:B------:R-:W-:Y:S02]  /*47890*/  ISETP.LT.AND P2, PT, R78, UR12, !P0 ;  /* 0x0000000c4e007c0c */ /* 0x000fe4000c741270 */
[-C--:B0-----:R-:W-:Y:S01]  /*478a0*/  IADD3 R68, P3, PT, R74, R3.reuse, RZ ;  /* 0x000000034a447210 */ /* 0x081fe20007f7e0ff */
[----:B------:R-:W-:Y:S01]  /*478b0*/  VIADD R70, R73, UR6 ;  /* 0x0000000649467c36 */ /* 0x000fe20008000000 */
[----:B------:R-:W-:Y:S01]  /*478c0*/  ISETP.LT.AND P5, PT, R75, UR24, !P0 ;  /* 0x000000184b007c0c */ /* 0x000fe2000c7a1270 */
[----:B------:R-:W-:Y:S01]  /*478d0*/  VIADD R79, R0, 0xad ;  /* 0x000000ad004f7836 */ /* 0x000fe20000000000 */
[----:B------:R-:W-:Y:S01]  /*478e0*/  LEA.HI.X.SX32 R69, R74, R2, 0x1, P3 ;  /* 0x000000024a457211 */ /* 0x000fe200018f0eff */
[----:B------:R-:W-:Y:S01]  /*478f0*/  VIADD R76, R70, UR6 ;  /* 0x00000006464c7c36 */ /* 0x000fe20008000000 */
[----:B------:R-:W0:Y:S03]  /*47900*/  LDCU UR12, c[0x0][0x3b8] ;  /* 0x00007700ff0c77ac */ /* 0x000e260008000800 */
[----:B------:R1:W-:Y:S01]  /*47910*/  @P6 STG.E.U8 desc[UR42][R68.64], R84 ;  /* 0x0000005444006986 */ /* 0x0003e2000c10112a */
[----:B------:R-:W0:Y:S01]  /*47920*/  LDCU UR24, c[0x0][0x3b8] ;  /* 0x00007700ff1877ac */ /* 0x000e220008000800 */
[----:B------:R-:W0:Y:S01]  /*47930*/  LDCU UR23, c[0x0][0x3b8] ;  /* 0x00007700ff1777ac */ /* 0x000e220008000800 */
[----:B-1----:R-:W-:-:S04]  /*47940*/  IADD3 R68, P6, PT, R73, R3, RZ ;  /* 0x0000000349447210 */ /* 0x002fc80007fde0ff */
[----:B------:R-:W-:Y:S02]  /*47950*/  LEA.HI.X.SX32 R69, R73, R2, 0x1, P6 ;  /* 0x0000000249457211 */ /* 0x000fe400030f0eff */
[----:B------:R-:W-:-:S05]  /*47960*/  F2FP.SATFINITE.E5M2.F32.PACK_AB_MERGE_C R73, R11, R10, RZ ;  /* 0x0000000a0b49723e */ /* 0x000fca00048060ff */
[----:B------:R1:W-:Y:S01]  /*47970*/  @P4 STG.E.U8 desc[UR42][R68.64], R73 ;  /* 0x0000004944004986 */ /* 0x0003e2000c10112a */
[----:B------:R-:W-:Y:S02]  /*47980*/  PRMT R87, R73, 0x9910, RZ ;  /* 0x0000991049577816 */ /* 0x000fe400000000ff */
[----:B-1----:R-:W-:-:S04]  /*47990*/  IADD3 R68, P4, PT, R70, R3, RZ ;  /* 0x0000000346447210 */ /* 0x002fc80007f9e0ff */
[----:B------:R-:W-:Y:S02]  /*479a0*/  LEA.HI.X.SX32 R69, R70, R2, 0x1, P4 ;  /* 0x0000000246457211 */ /* 0x000fe400020f0eff */
[----:B------:R-:W-:-:S05]  /*479b0*/  SHF.R.S32.HI R70, RZ, 0x8, R87 ;  /* 0x00000008ff467819 */ /* 0x000fca0000011457 */
[----:B------:R1:W-:Y:S01]  /*479c0*/  @P5 STG.E.U8 desc[UR42][R68.64], R70 ;  /* 0x0000004644005986 */ /* 0x0003e2000c10112a */
[----:B------:R-:W-:Y:S01]  /*479d0*/  VIADD R75, R76, UR6 ;  /* 0x000000064c4b7c36 */ /* 0x000fe20008000000 */
[----:B------:R-:W-:Y:S02]  /*479e0*/  ISETP.LT.AND P1, PT, R79, UR25, !P0 ;  /* 0x000000194f007c0c */ /* 0x000fe4000c721270 */
[----:B------:R-:W-:Y:S02]  /*479f0*/  ISETP.LT.AND P3, PT, R82, UR26, !P0 ;  /* 0x0000001a52007c0c */ /* 0x000fe4000c761270 */
[----:B-1----:R-:W-:Y:S01]  /*47a00*/  IADD3 R68, P5, PT, R76, R3, RZ ;  /* 0x000000034c447210 */ /* 0x002fe20007fbe0ff */
[----:B------:R-:W-:Y:S02]  /*47a10*/  VIADD R77, R75, UR6 ;  /* 0x000000064b4d7c36 */ /* 0x000fe40008000000 */
[----:B------:R-:W-:Y:S01]  /*47a20*/  VIADD R84, R0, 0xaf ;  /* 0x000000af00547836 */ /* 0x000fe20000000000 */
[----:B------:R-:W-:-:S02]  /*47a30*/  LEA.HI.X.SX32 R69, R76, R2, 0x1, P5 ;  /* 0x000000024c457211 */ /* 0x000fc400028f0eff */
[----:B------:R-:W-:Y:S01]  /*47a40*/  ISETP.LT.AND P4, PT, R88, UR32, !P0 ;  /* 0x0000002058007c0c */ /* 0x000fe2000c781270 */
[----:B------:R-:W-:Y:S01]  /*47a50*/  VIADD R78, R77, UR6 ;  /* 0x000000064d4e7c36 */ /* 0x000fe20008000000 */
[----:B------:R-:W-:Y:S01]  /*47a60*/  ISETP.LT.AND P6, PT, R84, UR31, !P0 ;  /* 0x0000001f54007c0c */ /* 0x000fe2000c7c1270 */
[----:B------:R1:W-:Y:S01]  /*47a70*/  @P2 STG.E.U8 desc[UR42][R68.64], R90 ;  /* 0x0000005a44002986 */ /* 0x0003e2000c10112a */
[----:B------:R-:W-:Y:S01]  /*47a80*/  VIADD R70, R0, 0xb1 ;  /* 0x000000b100467836 */ /* 0x000fe20000000000 */
[----:B------:R-:W0:Y:S01]  /*47a90*/  LDCU UR31, c[0x0][0x39c] ;  /* 0x00007380ff1f77ac */ /* 0x000e220008000800 */
[----:B------:R-:W0:Y:S01]  /*47aa0*/  LDCU UR26, c[0x0][0x3b8] ;  /* 0x00007700ff1a77ac */ /* 0x000e220008000800 */
[----:B------:R-:W0:Y:S01]  /*47ab0*/  LDCU UR25, c[0x0][0x3b8] ;  /* 0x00007700ff1977ac */ /* 0x000e220008000800 */
[C---:B-1----:R-:W-:Y:S01]  /*47ac0*/  IADD3 R68, P2, PT, R75.reuse, R3, RZ ;  /* 0x000000034b447210 */ /* 0x042fe20007f5e0ff */
[----:B------:R-:W1:Y:S03]  /*47ad0*/  LDCU UR32, c[0x0][0x3b8] ;  /* 0x00007700ff2077ac */ /* 0x000e660008000800 */
[----:B------:R-:W-:-:S05]  /*47ae0*/  LEA.HI.X.SX32 R69, R75, R2, 0x1, P2 ;  /* 0x000000024b457211 */ /* 0x000fca00010f0eff */
[----:B------:R0:W-:Y:S02]  /*47af0*/  @P1 STG.E.U8 desc[UR42][R68.64], R93 ;  /* 0x0000005d44001986 */ /* 0x0001e4000c10112a */
[----:B0-----:R-:W-:-:S04]  /*47b00*/  IADD3 R68, P1, PT, R77, R3, RZ ;  /* 0x000000034d447210 */ /* 0x001fc80007f3e0ff */
[----:B------:R-:W-:-:S05]  /*47b10*/  LEA.HI.X.SX32 R69, R77, R2, 0x1, P1 ;  /* 0x000000024d457211 */ /* 0x000fca00008f0eff */
[----:B------:R0:W-:Y:S02]  /*47b20*/  @P3 STG.E.U8 desc[UR42][R68.64], R4 ;  /* 0x0000000444003986 */ /* 0x0001e4000c10112a */
[----:B0-----:R-:W-:Y:S02]  /*47b30*/  PRMT R69, R4, 0x9910, RZ ;  /* 0x0000991004457816 */ /* 0x001fe400000000ff */
[----:B------:R-:W-:-:S03]  /*47b40*/  IADD3 R68, P3, PT, R78, R3, RZ ;  /* 0x000000034e447210 */ /* 0x000fc60007f7e0ff */
[----:B------:R-:W-:Y:S01]  /*47b50*/  IMAD.MOV.U32 R4, RZ, RZ, R69 ;  /* 0x000000ffff047224 */ /* 0x000fe200078e0045 */
[----:B------:R-:W-:-:S04]  /*47b60*/  LEA.HI.X.SX32 R69, R78, R2, 0x1, P3 ;  /* 0x000000024e457211 */ /* 0x000fc800018f0eff */
[----:B------:R-:W-:-:S05]  /*47b70*/  SHF.R.S32.HI R4, RZ, 0x8, R4 ;  /* 0x00000008ff047819 */ /* 0x000fca0000011404 */
[----:B------:R0:W-:Y:S04]  /*47b80*/  @P6 STG.E.U8 desc[UR42][R68.64], R4 ;  /* 0x0000000444006986 */ /* 0x0001e8000c10112a */
[----:B0-----:R-:W2:Y:S04]  /*47b90*/  LDL.LU R4, [R1+0x4c8] ;  /* 0x0004c80001047983 */ /* 0x001ea80000300800 */
[----:B------:R-:W2:Y:S01]  /*47ba0*/  LDL.LU R5, [R1+0x4cc] ;  /* 0x0004cc0001057983 */ /* 0x000ea20000300800 */
[----:B------:R-:W-:Y:S01]  /*47bb0*/  VIADD R72, R78, UR6 ;  /* 0x000000064e487c36 */ /* 0x000fe20008000000 */
[----:B------:R-:W-:-:S02]  /*47bc0*/  ISETP.LT.AND P5, PT, R70, UR33, !P0 ;  /* 0x0000002146007c0c */ /* 0x000fc4000c7a1270 */
[----:B------:R-:W3:Y:S01]  /*47bd0*/  LDL.LU R11, [R1+0x4d0] ;  /* 0x0004d000010b7983 */ /* 0x000ee20000300800 */
[C---:B------:R-:W-:Y:S01]  /*47be0*/  VIADD R80, R72.reuse, UR6 ;  /* 0x0000000648507c36 */ /* 0x040fe20008000000 */
[----:B------:R-:W-:Y:S01]  /*47bf0*/  IADD3 R68, P6, PT, R72, R3, RZ ;  /* 0x0000000348447210 */ /* 0x000fe20007fde0ff */
[----:B------:R-:W-:Y:S01]  /*47c00*/  VIADD R70, R0, 0xb2 ;  /* 0x000000b200467836 */ /* 0x000fe20000000000 */
[----:B------:R-:W0:Y:S01]  /*47c10*/  LDCU UR33, c[0x0][0x3b8] ;  /* 0x00007700ff2177ac */ /* 0x000e220008000800 */
        /* <DEDUP_REMOVED lines=26> */
[----:B------:R-:W-:-:S03]  /*47dc0*/  LEA.HI.X.SX32 R69, R72, R2, 0x1, P6 ;  /* 0x0000000248457211 */ /* 0x000fc600030f0eff */
[----:B------:R-:W-:-:S04]  /*47dd0*/  VIADD R13, R8, UR6 ;  /* 0x00000006080d7c36 */ /* 0x000fc80008000000 */
[----:B------:R-:W-:Y:S01]  /*47de0*/  VIADD R72, R13, UR6 ;  /* 0x000000060d487c36 */ /* 0x000fe20008000000 */
[----:B------:R0:W-:Y:S03]  /*47df0*/  @P4 STG.E.U8 desc[UR42][R68.64], R6 ;  /* 0x0000000644004986 */ /* 0x0001e6000c10112a */
[----:B------:R-:W-:-:S04]  /*47e00*/  VIADD R12, R72, UR6 ;  /* 0x00000006480c7c36 */ /* 0x000fc80008000000 */
[----:B------:R-:W-:Y:S01]  /*47e10*/  VIADD R21, R12, UR6 ;  /* 0x000000060c157c36 */ /* 0x000fe20008000000 */
[----:B0-----:R-:W-:-:S03]  /*47e20*/  PRMT R69, R6, 0x9910, RZ ;  /* 0x0000991006457816 */ /* 0x001fc600000000ff */
[----:B------:R-:W-:Y:S01]  /*47e30*/  VIADD R20, R21, UR6 ;  /* 0x0000000615147c36 */ /* 0x000fe20008000000 */
[----:B------:R-:W-:Y:S01]  /*47e40*/  IADD3 R68, P4, PT, R80, R3, RZ ;  /* 0x0000000350447210 */ /* 0x000fe20007f9e0ff */
[----:B------:R-:W-:-:S03]  /*47e50*/  IMAD.MOV.U32 R6, RZ, RZ, R69 ;  /* 0x000000ffff067224 */ /* 0x000fc600078e0045 */
[----:B------:R-:W-:Y:S01]  /*47e60*/  LEA.HI.X.SX32 R69, R80, R2, 0x1, P4 ;  /* 0x0000000250457211 */ /* 0x000fe200020f0eff */
[----:B------:R-:W-:Y:S01]  /*47e70*/  VIADD R60, R20, UR6 ;  /* 0x00000006143c7c36 */ /* 0x000fe20008000000 */
[----:B------:R-:W-:-:S03]  /*47e80*/  SHF.R.S32.HI R80, RZ, 0x8, R6 ;  /* 0x00000008ff507819 */ /* 0x000fc60000011406 */
[----:B------:R-:W-:Y:S01]  /*47e90*/  VIADD R57, R60, UR6 ;  /* 0x000000063c397c36 */ /* 0x000fe20008000000 */
[----:B------:R-:W3:Y:S04]  /*47ea0*/  LDL.LU R6, [R1+0x4d4] ;  /* 0x0004d40001067983 */ /* 0x000ee80000300800 */
[----:B------:R0:W-:Y:S01]  /*47eb0*/  @P5 STG.E.U8 desc[UR42][R68.64], R80 ;  /* 0x0000005044005986 */ /* 0x0001e2000c10112a */
[----:B------:R-:W-:Y:S01]  /*47ec0*/  VIADD R56, R57, UR6 ;  /* 0x0000000639387c36 */ /* 0x000fe20008000000 */
[----:B0-----:R-:W-:-:S04]  /*47ed0*/  IADD3 R68, P5, PT, R79, R3, RZ ;  /* 0x000000034f447210 */ /* 0x001fc80007fbe0ff */
[----:B------:R-:W-:Y:S02]  /*47ee0*/  LEA.HI.X.SX32 R69, R79, R2, 0x1, P5 ;  /* 0x000000024f457211 */ /* 0x000fe400028f0eff */
[----:B--2---:R-:W-:Y:S01]  /*47ef0*/  F2FP.SATFINITE.E5M2.F32.PACK_AB_MERGE_C R79, R5, R4, RZ ;  /* 0x00000004054f723e */ /* 0x004fe200048060ff */
[----:B------:R-:W-:-:S05]  /*47f00*/  VIADD R4, R56, UR6 ;  /* 0x0000000638047c36 */ /* 0x000fca0008000000 */
[----:B------:R0:W-:Y:S02]  /*47f10*/  STL [R1+0x54c], R4 ;  /* 0x00054c0401007387 */ /* 0x0001e40000100800 */
[----:B0-----:R-:W-:-:S05]  /*47f20*/  VIADD R4, R4, UR6 ;  /* 0x0000000604047c36 */ /* 0x001fca0008000000 */
[----:B------:R0:W-:Y:S02]  /*47f30*/  STL [R1+0x540], R4 ;  /* 0x0005400401007387 */ /* 0x0001e40000100800 */
[----:B0-----:R-:W-:-:S05]  /*47f40*/  VIADD R4, R4, UR6 ;  /* 0x0000000604047c36 */ /* 0x001fca0008000000 */
[----:B------:R0:W-:Y:S02]  /*47f50*/  STL [R1+0x544], R4 ;  /* 0x0005440401007387 */ /* 0x0001e40000100800 */
[----:B0-----:R-:W-:-:S05]  /*47f60*/  VIADD R4, R4, UR6 ;  /* 0x0000000604047c36 */ /* 0x001fca0008000000 */
[----:B------:R0:W-:Y:S04]  /*47f70*/  STL [R1+0x53c], R4 ;  /* 0x00053c0401007387 */ /* 0x0001e80000100800 */
[----:B------:R-:W2:Y:S04]  /*47f80*/  LDL.LU R7, [R1+0x4d8] ;  /* 0x0004d80001077983 */ /* 0x000ea80000300800 */
[----:B------:R-:W2:Y:S01]  /*47f90*/  LDL.LU R5, [R1+0x4dc] ;  /* 0x0004dc0001057983 */ /* 0x000ea20000300800 */
[----:B0-----:R-:W-:Y:S01]  /*47fa0*/  VIADD R4, R4, UR6 ;  /* 0x0000000604047c36 */ /* 0x001fe20008000000 */
[----:B------:R-:W-:-:S04]  /*47fb0*/  ISETP.LT.AND P2, PT, R70, UR34, !P0 ;  /* 0x0000002246007c0c */ /* 0x000fc8000c741270 */
[----:B------:R0:W-:Y:S01]  /*47fc0*/  STL [R1+0x538], R4 ;  /* 0x0005380401007387 */ /* 0x0001e20000100800 */
[----:B------:R-:W-:Y:S01]  /*47fd0*/  VIADD R70, R0, 0xb3 ;  /* 0x000000b300467836 */ /* 0x000fe20000000000 */
[----:B------:R-:W1:Y:S01]  /*47fe0*/  LDCU UR34, c[0x0][0x3b8] ;  /* 0x00007700ff2277ac */ /* 0x000e620008000800 */
[----:B0-----:R-:W-:-:S05]  /*47ff0*/  VIADD R4, R4, UR6 ;  /* 0x0000000604047c36 */ /* 0x001fca0008000000 */
[----:B------:R0:W-:Y:S01]  /*48000*/  STL [R1+0x534], R4 ;  /* 0x0005340401007387 */ /* 0x0001e20000100800 */
[----:B------:R-:W-:Y:S01]  /*48010*/  ISETP.LT.AND P1, PT, R70, UR35, !P0 ;  /* 0x0000002346007c0c */ /* 0x000fe2000c721270 */
[----:B0-----:R-:W-:Y:S02]  /*48020*/  VIADD R4, R4, UR6 ;  /* 0x0000000604047c36 */ /* 0x001fe40008000000 */
[----:B------:R0:W-:Y:S01]  /*48030*/  @P2 STG.E.U8 desc[UR42][R68.64], R79 ;  /* 0x0000004f44002986 */ /* 0x0001e2000c10112a */
[----:B------:R-:W-:Y:S01]  /*48040*/  VIADD R70, R0, 0xb4 ;  /* 0x000000b400467836 */ /* 0x000fe20000000000 */
[----:B------:R-:W1:Y:S02]  /*48050*/  LDCU UR35, c[0x0][0x3b8] ;  /* 0x00007700ff2377ac */ /* 0x000e640008000800 */
[----:B------:R4:W-:Y:S01]  /*48060*/  STL [R1+0x530], R4 ;  /* 0x0005300401007387 */ /* 0x0009e20000100800 */
[----:B0-----:R-:W-:Y:S01]  /*48070*/  IADD3 R68, P2, PT, R71, R3, RZ ;  /* 0x0000000347447210 */ /* 0x001fe20007f5e0ff */
[----:B----4-:R-:W-:Y:S01]  /*48080*/  VIADD R4, R4, UR6 ;  /* 0x0000000604047c36 */ /* 0x010fe20008000000 */
[----:B------:R-:W-:-:S02]  /*48090*/  PRMT R79, R79, 0x9910, RZ ;  /* 0x000099104f4f7816 */ /* 0x000fc400000000ff */
[----:B------:R-:W-:Y:S02]  /*480a0*/  LEA.HI.X.SX32 R69, R71, R2, 0x1, P2 ;  /* 0x0000000247457211 */ /* 0x000fe400010f0eff */
[----:B------:R0:W-:Y:S01]  /*480b0*/  STL [R1+0x524], R4 ;  /* 0x0005240401007387 */ /* 0x0001e20000100800 */
[----:B------:R-:W-:Y:S02]  /*480c0*/  SHF.R.S32.HI R71, RZ, 0x8, R79 ;  /* 0x00000008ff477819 */ /* 0x000fe4000001144f */
[----:B------:R-:W-:Y:S01]  /*480d0*/  ISETP.LT.AND P3, PT, R70, UR36, !P0 ;  /* 0x0000002446007c0c */ /* 0x000fe2000c761270 */
[----:B0-----:R-:W-:Y:S02]  /*480e0*/  VIADD R4, R4, UR6 ;  /* 0x0000000604047c36 */ /* 0x001fe40008000000 */
[----:B------:R0:W-:Y:S01]  /*480f0*/  @P1 STG.E.U8 desc[UR42][R68.64], R71 ;  /* 0x0000004744001986 */ /* 0x0001e2000c10112a */
[----:B------:R-:W-:Y:S01]  /*48100*/  VIADD R70, R0, 0xb5 ;  /* 0x000000b500467836 */ /* 0x000fe20000000000 */
[----:B------:R-:W4:Y:S02]  /*48110*/  LDCU UR36, c[0x0][0x3b8] ;  /* 0x00007700ff2477ac */ /* 0x000f240008000800 */
[----:B------:R1:W-:Y:S02]  /*48120*/  STL [R1+0x52c], R4 ;  /* 0x00052c0401007387 */ /* 0x0003e40000100800 */
[----:B------:R-:W-:-:S02]  /*48130*/  ISETP.LT.AND P6, PT, R70, UR37, !P0 ;  /* 0x0000002546007c0c */ /* 0x000fc4000c7c1270 */
[C---:B0-----:R-:W-:Y:S01]  /*48140*/  IADD3 R68, P1, PT, R81.reuse, R3, RZ ;  /* 0x0000000351447210 */ /* 0x041fe20007f3e0ff */
[----:B-1----:R-:W-:Y:S01]  /*48150*/  VIADD R4, R4, UR6 ;  /* 0x0000000604047c36 */ /* 0x002fe20008000000 */
[----:B------:R-:W0:Y:S02]  /*48160*/  LDCU UR37, c[0x0][0x3b8] ;  /* 0x00007700ff2577ac */ /* 0x000e240008000800 */
[----:B------:R-:W-:Y:S02]  /*48170*/  LEA.HI.X.SX32 R69, R81, R2, 0x1, P1 ;  /* 0x0000000251457211 */ /* 0x000fe400008f0eff */
[----:B------:R1:W-:Y:S01]  /*48180*/  STL [R1+0x520], R4 ;  /* 0x0005200401007387 */ /* 0x0003e20000100800 */
[----:B---3--:R-:W-:-:S05]  /*48190*/  F2FP.SATFINITE.E5M2.F32.PACK_AB_MERGE_C R71, R6, R11, RZ ;  /* 0x0000000b0647723e */ /* 0x008fca00048060ff */
[----:B------:R3:W-:Y:S01]  /*481a0*/  @P3 STG.E.U8 desc[UR42][R68.64], R71 ;  /* 0x0000004744003986 */ /* 0x0007e2000c10112a */
[----:B-1----:R-:W-:-:S05]  /*481b0*/  VIADD R4, R4, UR6 ;  /* 0x0000000604047c36 */ /* 0x002fca0008000000 */
[----:B------:R1:W-:Y:S01]  /*481c0*/  STL [R1+0x528], R4 ;  /* 0x0005280401007387 */ /* 0x0003e20000100800 */
[----:B---3--:R-:W-:Y:S02]  /*481d0*/  PRMT R71, R71, 0x9910, RZ ;  /* 0x0000991047477816 */ /* 0x008fe400000000ff */
[----:B------:R-:W-:Y:S02]  /*481e0*/  IADD3 R68, P3, PT, R74, R3, RZ ;  /* 0x000000034a447210 */ /* 0x000fe40007f7e0ff */
[----:B------:R-:W-:Y:S01]  /*481f0*/  SHF.R.S32.HI R71, RZ, 0x8, R71 ;  /* 0x00000008ff477819 */ /* 0x000fe20000011447 */
[----:B-1----:R-:W-:Y:S01]  /*48200*/  VIADD R4, R4, UR6 ;  /* 0x0000000604047c36 */ /* 0x002fe20008000000 */
[----:B------:R-:W-:-:S04]  /*48210*/  LEA.HI.X.SX32 R69, R74, R2, 0x1, P3 ;  /* 0x000000024a457211 */ /* 0x000fc800018f0eff */
[----:B------:R1:W-:Y:S04]  /*48220*/  STL [R1+0x51c], R4 ;  /* 0x00051c0401007387 */ /* 0x0003e80000100800 */
[----:B------:R2:W-:Y:S04]  /*48230*/  @P6 STG.E.U8 desc[UR42][R68.64], R71 ;  /* 0x0000004744006986 */ /* 0x0005e8000c10112a */
[----:B------:R-:W3:Y:S01]  /*48240*/  LDL.LU R14, [R1+0x4e0] ;  /* 0x0004e000010e7983 */ /* 0x000ee20000300800 */
[----:B-1----:R-:W-:-:S03]  /*48250*/  VIADD R4, R4, UR6 ;  /* 0x0000000604047c36 */ /* 0x002fc60008000000 */
[----:B------:R-:W3:Y:S04]  /*48260*/  LDL.LU R15, [R1+0x4e4] ;  /* 0x0004e400010f7983 */ /* 0x000ee80000300800 */
[----:B------:R1:W-:Y:S01]  /*48270*/  STL [R1+0x518], R4 ;  /* 0x0005180401007387 */ /* 0x0003e20000100800 */
[----:B--2---:R-:W-:Y:S01]  /*48280*/  F2FP.SATFINITE.E5M2.F32.PACK_AB_MERGE_C R71, R5, R7, RZ ;  /* 0x000000070547723e */ /* 0x004fe200048060ff */
[----:B------:R-:W-:-:S04]  /*48290*/  VIADD R5, R4, UR6 ;  /* 0x0000000604057c36 */ /* 0x000fc80008000000 */
[----:B-1----:R-:W-:-:S04]  /*482a0*/  VIADD R4, R5, UR6 ;  /* 0x0000000605047c36 */ /* 0x002fc80008000000 */
[----:B------:R-:W-:Y:S01]  /*482b0*/  VIADD R6, R4, UR6 ;  /* 0x0000000604067c36 */ /* 0x000fe20008000000 */
[----:B------:R-:W-:Y:S04]  /*482c0*/  STL.64 [R1+0xfb0], R4 ;  /* 0x000fb00401007387 */ /* 0x000fe80000100a00 */
[----:B------:R1:W-:Y:S02]  /*482d0*/  STL [R1+0x50c], R6 ;  /* 0x00050c0601007387 */ /* 0x0003e40000100800 */
[----:B-1----:R-:W-:-:S04]  /*482e0*/  VIADD R6, R6, UR6 ;  /* 0x0000000606067c36 */ /* 0x002fc80008000000 */
[----:B------:R-:W-:Y:S01]  /*482f0*/  VIADD R4, R6, UR6 ;  /* 0x0000000606047c36 */ /* 0x000fe20008000000 */
[----:B------:R-:W-:Y:S04]  /*48300*/  STL [R1+0x508], R6 ;  /* 0x0005080601007387 */ /* 0x000fe80000100800 */
[----:B------:R1:W-:Y:S04]  /*48310*/  STL [R1+0x504], R4 ;  /* 0x0005040401007387 */ /* 0x0003e80000100800 */
[----:B------:R-:W2:Y:S04]  /*48320*/  LDL.LU R10, [R1+0x4e8] ;  /* 0x0004e800010a7983 */ /* 0x000ea80000300800 */
[----:B------:R-:W2:Y:S01]  /*48330*/  LDL.LU R11, [R1+0x4ec] ;  /* 0x0004ec00010b7983 */ /* 0x000ea20000300800 */
[----:B-1----:R-:W-:-:S03]  /*48340*/  VIADD R4, R4, UR6 ;  /* 0x0000000604047c36 */ /* 0x002fc60008000000 */
[----:B------:R-:W2:Y:S04]  /*48350*/  LDL.LU R6, [R1+0x4f0] ;  /* 0x0004f00001067983 */ /* 0x000ea80000300800 */
[----:B------:R1:W-:Y:S04]  /*48360*/  STL [R1+0x500], R4 ;  /* 0x0005000401007387 */ /* 0x0003e80000100800 */
[----:B------:R-:W2:Y:S01]  /*48370*/  LDL.LU R7, [R1+0x4f4] ;  /* 0x0004f40001077983 */ /* 0x000ea20000300800 */
[----:B-1----:R-:W-:-:S05]  /*48380*/  VIADD R4, R4, UR6 ;  /* 0x0000000604047c36 */ /* 0x002fca0008000000 */
[----:B------:R1:W-:Y:S02]  /*48390*/  STL [R1+0x4dc], R4 ;  /* 0x0004dc0401007387 */ /* 0x0003e40000100800 */
        /* <DEDUP_REMOVED lines=11> */
[----:B------:R-:W-:Y:S01]  /*48450*/  STL [R1+0x4c8], R4 ;  /* 0x0004c80401007387 */ /* 0x000fe20000100800 */
[----:B--2---:R-:W-:-:S03]  /*48460*/  F2FP.SATFINITE.E5M2.F32.PACK_AB_MERGE_C R79, R7, R6, RZ ;  /* 0x00000006074f723e */ /* 0x004fc600048060ff */
[----:B------:R-:W2:Y:S04]  /*48470*/  LDL.LU R6, [R1+0x4f8] ;  /* 0x0004f80001067983 */ /* 0x000ea80000300800 */
[----:B------:R-:W2:Y:S01]  /*48480*/  LDL.LU R7, [R1+0x4fc] ;  /* 0x0004fc0001077983 */ /* 0x000ea20000300800 */
[----:B------:R-:W-:-:S05]  /*48490*/  VIADD R70, R0, 0xb6 ;  /* 0x000000b600467836 */ /* 0x000fca0000000000 */
[----:B------:R-:W-:Y:S01]  /*484a0*/  ISETP.LT.AND P4, PT, R70, UR38, !P0 ;  /* 0x0000002646007c0c */ /* 0x000fe2000c781270 */
[----:B------:R-:W-:Y:S01]  /*484b0*/  VIADD R70, R0, 0xb7 ;  /* 0x000000b700467836 */ /* 0x000fe20000000000 */
[C---:B------:R-:W-:Y:S01]  /*484c0*/  IADD3 R68, P6, PT, R83.reuse, R3, RZ ;  /* 0x0000000353447210 */ /* 0x040fe20007fde0ff */
[----:B------:R-:W-:Y:S01]  /*484d0*/  VIADD R67, R4, UR6 ;  /* 0x0000000604437c36 */ /* 0x000fe20008000000 */
[----:B------:R-:W1:Y:S02]  /*484e0*/  LDCU UR38, c[0x0][0x3b8] ;  /* 0x00007700ff2677ac */ /* 0x000e640008000800 */
[----:B------:R-:W-:Y:S01]  /*484f0*/  ISETP.LT.AND P5, PT, R70, UR50, !P0 ;  /* 0x0000003246007c0c */ /* 0x000fe2000c7a1270 */
[C---:B------:R-:W-:Y:S01]  /*48500*/  VIADD R70, R0.reuse, 0xb8 ;  /* 0x000000b800467836 */ /* 0x040fe20000000000 */
[----:B------:R-:W-:Y:S01]  /*48510*/  LEA.HI.X.SX32 R69, R83, R2, 0x1, P6 ;  /* 0x0000000253457211 */ /* 0x000fe200030f0eff */
[----:B------:R-:W-:Y:S01]  /*48520*/  VIADD R5, R0, 0xc3 ;  /* 0x000000c300057836 */ /* 0x000fe20000000000 */
[----:B------:R-:W0:Y:S02]  /*48530*/  LDCU UR50, c[0x0][0x3b8] ;  /* 0x00007700ff3277ac */ /* 0x000e240008000800 */
[----:B------:R-:W-:Y:S01]  /*48540*/  ISETP.LT.AND P2, PT, R70, UR51, !P0 ;  /* 0x0000003346007c0c */ /* 0x000fe2000c741270 */
[----:B------:R-:W-:Y:S01]  /*48550*/  VIADD R70, R0, 0xb9 ;  /* 0x000000b900467836 */ /* 0x000fe20000000000 */
[----:B------:R1:W-:Y:S01]  /*48560*/  @P4 STG.E.U8 desc[UR42][R68.64], R71 ;  /* 0x0000004744004986 */ /* 0x0003e2000c10112a */
[----:B------:R-:W-:Y:S01]  /*48570*/  VIADD R66, R67, UR6 ;  /* 0x0000000643427c36 */ /* 0x000fe20008000000 */
[----:B------:R-:W0:Y:S02]  /*48580*/  LDCU UR51, c[0x0][0x3b8] ;  /* 0x00007700ff3377ac */ /* 0x000e240008000800 */
[----:B------:R-:W-:Y:S01]  /*48590*/  ISETP.LT.AND P1, PT, R70, UR52, !P0 ;  /* 0x0000003446007c0c */ /* 0x000fe2000c721270 */
[----:B------:R-:W-:Y:S01]  /*485a0*/  VIADD R70, R0, 0xba ;  /* 0x000000ba00467836 */ /* 0x000fe20000000000 */
[----:B------:R-:W0:Y:S01]  /*485b0*/  LDCU UR52, c[0x0][0x3b8] ;  /* 0x00007700ff3477ac */ /* 0x000e220008000800 */
[----:B-1----:R-:W-:-:S02]  /*485c0*/  PRMT R71, R71, 0x9910, RZ ;  /* 0x0000991047477816 */ /* 0x002fc400000000ff */
[CC--:B------:R-:W-:Y:S02]  /*485d0*/  IADD3 R68, P4, PT, R82.reuse, R3.reuse, RZ ;  /* 0x0000000352447210 */ /* 0x0c0fe40007f9e0ff */
[----:B------:R-:W-:Y:S02]  /*485e0*/  SHF.R.S32.HI R71, RZ, 0x8, R71 ;  /* 0x00000008ff477819 */ /* 0x000fe40000011447 */
[----:B------:R-:W-:Y:S02]  /*485f0*/  LEA.HI.X.SX32 R69, R82, R2, 0x1, P4 ;  /* 0x0000000252457211 */ /* 0x000fe400020f0eff */
[----:B------:R-:W-:Y:S01]  /*48600*/  ISETP.LT.AND P3, PT, R70, UR16, !P0 ;  /* 0x0000001046007c0c */ /* 0x000fe2000c761270 */
[----:B------:R-:W-:Y:S01]  /*48610*/  VIADD R70, R0, 0xbb ;  /* 0x000000bb00467836 */ /* 0x000fe20000000000 */
[----:B------:R-:W1:Y:S01]  /*48620*/  LDCU UR16, c[0x0][0x3b8] ;  /* 0x00007700ff1077ac */ /* 0x000e620008000800 */
[----:B------:R0:W-:Y:S03]  /*48630*/  @P5 STG.E.U8 desc[UR42][R68.64], R71 ;  /* 0x0000004744005986 */ /* 0x0001e6000c10112a */
[----:B------:R-:W-:Y:S01]  /*48640*/  ISETP.LT.AND P6, PT, R70, UR15, !P0 ;  /* 0x0000000f46007c0c */ /* 0x000fe2000c7c1270 */
[----:B------:R-:W-:Y:S01]  /*48650*/  VIADD R70, R0, 0xbc ;  /* 0x000000bc00467836 */ /* 0x000fe20000000000 */
[----:B------:R-:W1:Y:S01]  /*48660*/  LDCU UR15, c[0x0][0x3b8] ;  /* 0x00007700ff0f77ac */ /* 0x000e620008000800 */
[----:B0-----:R-:W-:-:S02]  /*48670*/  IADD3 R68, P5, PT, R85, R3, RZ ;  /* 0x0000000355447210 */ /* 0x001fc40007fbe0ff */
[----:B---3--:R-:W-:Y:S02]  /*48680*/  F2FP.SATFINITE.E5M2.F32.PACK_AB_MERGE_C R71, R15, R14, RZ ;  /* 0x0000000e0f47723e */ /* 0x008fe400048060ff */
[----:B------:R-:W-:Y:S02]  /*48690*/  LEA.HI.X.SX32 R69, R85, R2, 0x1, P5 ;  /* 0x0000000255457211 */ /* 0x000fe400028f0eff */
[----:B------:R-:W-:Y:S01]  /*486a0*/  ISETP.LT.AND P4, PT, R70, UR14, !P0 ;  /* 0x0000000e46007c0c */ /* 0x000fe2000c781270 */
[----:B------:R-:W-:Y:S01]  /*486b0*/  VIADD R70, R0, 0xbd ;  /* 0x000000bd00467836 */ /* 0x000fe20000000000 */
[----:B------:R-:W0:Y:S01]  /*486c0*/  LDCU UR14, c[0x0][0x39c] ;  /* 0x00007380ff0e77ac */ /* 0x000e220008000800 */
[----:B------:R3:W-:Y:S03]  /*486d0*/  @P2 STG.E.U8 desc[UR42][R68.64], R71 ;  /* 0x0000004744002986 */ /* 0x0007e6000c10112a */
[----:B------:R-:W-:Y:S01]  /*486e0*/  ISETP.LT.AND P5, PT, R70, UR11, !P0 ;  /* 0x0000000b46007c0c */ /* 0x000fe2000c7a1270 */
[----:B------:R-:W-:Y:S01]  /*486f0*/  VIADD R70, R0, 0xbe ;  /* 0x000000be00467836 */ /* 0x000fe20000000000 */
[----:B------:R-:W0:Y:S01]  /*48700*/  LDCU UR11, c[0x0][0x3b8] ;  /* 0x00007700ff0b77ac */ /* 0x000e220008000800 */
[----:B---3--:R-:W-:-:S02]  /*48710*/  PRMT R71, R71, 0x9910, RZ ;  /* 0x0000991047477816 */ /* 0x008fc400000000ff */
[CC--:B------:R-:W-:Y:S02]  /*48720*/  IADD3 R68, P2, PT, R84.reuse, R3.reuse, RZ ;  /* 0x0000000354447210 */ /* 0x0c0fe40007f5e0ff */
[----:B------:R-:W-:Y:S02]  /*48730*/  SHF.R.S32.HI R71, RZ, 0x8, R71 ;  /* 0x00000008ff477819 */ /* 0x000fe40000011447 */
[----:B------:R-:W-:Y:S02]  /*48740*/  LEA.HI.X.SX32 R69, R84, R2, 0x1, P2 ;  /* 0x0000000254457211 */ /* 0x000fe400010f0eff */
[----:B------:R-:W-:Y:S01]  /*48750*/  ISETP.LT.AND P2, PT, R70, UR9, !P0 ;  /* 0x0000000946007c0c */ /* 0x000fe2000c741270 */
[----:B------:R-:W-:Y:S01]  /*48760*/  VIADD R70, R0, 0x1ff ;  /* 0x000001ff00467836 */ /* 0x000fe20000000000 */
[----:B------:R-:W3:Y:S01]  /*48770*/  LDCU UR9, c[0x0][0x39c] ;  /* 0x00007380ff0977ac */ /* 0x000ee20008000800 */
[----:B------:R0:W-:Y:S02]  /*48780*/  @P1 STG.E.U8 desc[UR42][R68.64], R71 ;  /* 0x0000004744001986 */ /* 0x0001e4000c10112a */
[----:B0-----:R-:W-:-:S04]  /*48790*/  IADD3 R68, P1, PT, R73, R3, RZ ;  /* 0x0000000349447210 */ /* 0x001fc80007f3e0ff */
[----:B------:R-:W-:Y:S02]  /*487a0*/  LEA.HI.X.SX32 R69, R73, R2, 0x1, P1 ;  /* 0x0000000249457211 */ /* 0x000fe400008f0eff */
[----:B------:R-:W-:Y:S01]  /*487b0*/  ISETP.LT.AND P1, PT, R70, UR4, !P0 ;  /* 0x0000000446007c0c */ /* 0x000fe2000c721270 */
[----:B------:R-:W0:Y:S01]  /*487c0*/  LDCU UR4, c[0x0][0x39c] ;  /* 0x00007380ff0477ac */ /* 0x000e220008000800 */
[----:B------:R-:W-:-:S04]  /*487d0*/  F2FP.SATFINITE.E5M2.F32.PACK_AB_MERGE_C R70, R11, R10, RZ ;  /* 0x0000000a0b46723e */ /* 0x000fc800048060ff */
[----:B------:R-:W-:Y:S01]  /*487e0*/  PRMT R74, R70, 0x9910, RZ ;  /* 0x00009910464a7816 */ /* 0x000fe200000000ff */
[----:B------:R0:W-:Y:S01]  /*487f0*/  @P3 STG.E.U8 desc[UR42][R68.64], R70 ;  /* 0x0000004644003986 */ /* 0x0001e2000c10112a */
[----:B------:R-:W-:Y:S02]  /*48800*/  VIADD R73, R0, 0xbf ;  /* 0x000000bf00497836 */ /* 0x000fe40000000000 */
[----:B------:R-:W-:Y:S02]  /*48810*/  SHF.R.S32.HI R74, RZ, 0x8, R74 ;  /* 0x00000008ff4a7819 */ /* 0x000fe4000001144a */
[----:B0-----:R-:W-:-:S04]  /*48820*/  IADD3 R70, P3, PT, R86, R3, RZ ;  /* 0x0000000356467210 */ /* 0x001fc80007f7e0ff */
[----:B------:R-:W-:Y:S02]  /*48830*/  LEA.HI.X.SX32 R71, R86, R2, 0x1, P3 ;  /* 0x0000000256477211 */ /* 0x000fe400018f0eff */
[----:B------:R-:W-:-:S04]  /*48840*/  IADD3 R68, P3, PT, R87, R3, RZ ;  /* 0x0000000357447210 */ /* 0x000fc80007f7e0ff */
[----:B------:R-:W-:Y:S02]  /*48850*/  LEA.HI.X.SX32 R69, R87, R2, 0x1, P3 ;  /* 0x0000000257457211 */ /* 0x000fe400018f0eff */
[----:B------:R-:W-:Y:S01]  /*48860*/  ISETP.LT.AND P3, PT, R73, UR4, !P0 ;  /* 0x0000000449007c0c */ /* 0x000fe2000c761270 */
[----:B------:R-:W0:Y:S01]  /*48870*/  LDCU UR4, c[0x0][0x39c] ;  /* 0x00007380ff0477ac */ /* 0x000e220008000800 */
[----:B------:R1:W-:Y:S04]  /*48880*/  @P6 STG.E.U8 desc[UR42][R70.64], R74 ;  /* 0x0000004a46006986 */ /* 0x0003e8000c10112a */
[----:B------:R3:W-:Y:S01]  /*48890*/  @P4 STG.E.U8 desc[UR42][R68.64], R79 ;  /* 0x0000004f44004986 */ /* 0x0007e2000c10112a */
[----:B-1----:R-:W-:Y:S02]  /*488a0*/  PRMT R71, R79, 0x9910, RZ ;  /* 0x000099104f477816 */ /* 0x002fe400000000ff */
[----:B---3--:R-:W-:-:S02]  /*488b0*/  IADD3 R68, P4, PT, R89, R3, RZ ;  /* 0x0000000359447210 */ /* 0x008fc40007f9e0ff */
[----:B------:R-:W-:Y:S02]  /*488c0*/  SHF.R.S32.HI R71, RZ, 0x8, R71 ;  /* 0x00000008ff477819 */ /* 0x000fe40000011447 */
[----:B------:R-:W-:-:S05]  /*488d0*/  LEA.HI.X.SX32 R69, R89, R2, 0x1, P4 ;  /* 0x0000000259457211 */ /* 0x000fca00020f0eff */
[----:B------:R1:W-:Y:S02]  /*488e0*/  @P5 STG.E.U8 desc[UR42][R68.64], R71 ;  /* 0x0000004744005986 */ /* 0x0003e4000c10112a */
[----:B-1----:R-:W-:Y:S01]  /*488f0*/  VIADD R69, R0, 0xc1 ;  /* 0x000000c100457836 */ /* 0x002fe20000000000 */
[----:B------:R-:W-:-:S04]  /*48900*/  IADD3 R68, P6, PT, R88, R3, RZ ;  /* 0x0000000358447210 */ /* 0x000fc80007fde0ff */
[----:B0-----:R-:W-:Y:S01]  /*48910*/  ISETP.LT.AND P5, PT, R69, UR4, !P0 ;  /* 0x0000000445007c0c */ /* 0x001fe2000c7a1270 */
[----:B------:R-:W-:Y:S01]  /*48920*/  VIADD R70, R0, 0xc0 ;  /* 0x000000c000467836 */ /* 0x000fe20000000000 */
[-C--:B------:R-:W-:Y:S01]  /*48930*/  LEA.HI.X.SX32 R69, R88, R2.reuse, 0x1, P6 ;  /* 0x0000000258457211 */ /* 0x080fe200030f0eff */
[----:B------:R-:W-:Y:S01]  /*48940*/  VIADD R65, R66, UR6 ;  /* 0x0000000642417c36 */ /* 0x000fe20008000000 */
[C---:B------:R-:W-:Y:S01]  /*48950*/  IADD3 R18, P6, PT, R76.reuse, R3, RZ ;  /* 0x000000034c127210 */ /* 0x040fe20007fde0ff */
[----:B------:R-:W0:Y:S03]  /*48960*/  LDCU UR4, c[0x0][0x3b8] ;  /* 0x00007700ff0477ac */ /* 0x000e260008000800 */
[----:B------:R-:W-:Y:S02]  /*48970*/  LEA.HI.X.SX32 R19, R76, R2, 0x1, P6 ;  /* 0x000000024c137211 */ /* 0x000fe400030f0eff */
[----:B--2---:R-:W-:-:S02]  /*48980*/  F2FP.SATFINITE.E5M2.F32.PACK_AB_MERGE_C R71, R7, R6, RZ ;  /* 0x000000060747723e */ /* 0x004fc400048060ff */
[----:B------:R-:W-:-:S03]  /*48990*/  IADD3 R6, P6, PT, R90, R3, RZ ;  /* 0x000000035a067210 */ /* 0x000fc60007fde0ff */
[----:B------:R1:W-:Y:S01]  /*489a0*/  @P2 STG.E.U8 desc[UR42][R68.64], R71 ;  /* 0x0000004744002986 */ /* 0x0003e2000c10112a */
[CC--:B------:R-:W-:Y:S02]  /*489b0*/  IADD3 R16, P2, PT, R91.reuse, R3.reuse, RZ ;  /* 0x000000035b107210 */ /* 0x0c0fe40007f5e0ff */
[-C--:B------:R-:W-:Y:S02]  /*489c0*/  LEA.HI.X.SX32 R7, R90, R2.reuse, 0x1, P6 ;  /* 0x000000025a077211 */ /* 0x080fe400030f0eff */
[-C--:B------:R-:W-:Y:S02]  /*489d0*/  LEA.HI.X.SX32 R17, R91, R2.reuse, 0x1, P2 ;  /* 0x000000025b117211 */ /* 0x080fe400010f0eff */
[CC--:B------:R-:W-:Y:S02]  /*489e0*/  IADD3 R10, P6, PT, R75.reuse, R3.reuse, RZ ;  /* 0x000000034b0a7210 */ /* 0x0c0fe40007fde0ff */
[----:B------:R-:W-:Y:S02]  /*489f0*/  IADD3 R14, P2, PT, R92, R3, RZ ;  /* 0x000000035c0e7210 */ /* 0x000fe40007f5e0ff */
[----:B------:R-:W-:-:S02]  /*48a00*/  LEA.HI.X.SX32 R11, R75, R2, 0x1, P6 ;  /* 0x000000024b0b7211 */ /* 0x000fc400030f0eff */
[-C--:B------:R-:W-:Y:S02]  /*48a10*/  LEA.HI.X.SX32 R15, R92, R2.reuse, 0x1, P2 ;  /* 0x000000025c0f7211 */ /* 0x080fe400010f0eff */
[CC--:B------:R-:W-:Y:S02]  /*48a20*/  IADD3 R90, P6, PT, R24.reuse, R3.reuse, RZ ;  /* 0x00000003185a7210 */ /* 0x0c0fe40007fde0ff */
[CC--:B------:R-:W-:Y:S02]  /*48a30*/  IADD3 R92, P2, PT, R93.reuse, R3.reuse, RZ ;  /* 0x000000035d5c7210 */ /* 0x0c0fe40007f5e0ff */
[-C--:B------:R-:W-:Y:S02]  /*48a40*/  LEA.HI.X.SX32 R91, R24, R2.reuse, 0x1, P6 ;  /* 0x00000002185b7211 */ /* 0x080fe400030f0eff */
[----:B------:R-:W-:Y:S02]  /*48a50*/  LEA.HI.X.SX32 R93, R93, R2, 0x1, P2 ;  /* 0x000000025d5d7211 */ /* 0x000fe400010f0eff */
[----:B------:R-:W-:-:S02]  /*48a60*/  IADD3 R86, P6, PT, R77, R3, RZ ;  /* 0x000000034d567210 */ /* 0x000fc40007fde0ff */
[-C--:B------:R-:W-:Y:S02]  /*48a70*/  IADD3 R88, P2, PT, R23, R3.reuse, RZ ;  /* 0x0000000317587210 */ /* 0x080fe40007f5e0ff */
[-C--:B------:R-:W-:Y:S02]  /*48a80*/  LEA.HI.X.SX32 R87, R77, R2.reuse, 0x1, P6 ;  /* 0x000000024d577211 */ /* 0x080fe400030f0eff */
[-C--:B------:R-:W-:Y:S02]  /*48a90*/  LEA.HI.X.SX32 R89, R23, R2.reuse, 0x1, P2 ;  /* 0x0000000217597211 */ /* 0x080fe400010f0eff */
[-C--:B------:R-:W-:Y:S02]  /*48aa0*/  IADD3 R82, P6, PT, R78, R3.reuse, RZ ;  /* 0x000000034e527210 */ /* 0x080fe40007fde0ff */
[----:B------:R-:W-:Y:S02]  /*48ab0*/  IADD3 R84, P2, PT, R22, R3, RZ ;  /* 0x0000000316547210 */ /* 0x000fe40007f5e0ff */
[----:B------:R-:W-:-:S02]  /*48ac0*/  LEA.HI.X.SX32 R83, R78, R2, 0x1, P6 ;  /* 0x000000024e537211 */ /* 0x000fc400030f0eff */
[-C--:B------:R-:W-:Y:S02]  /*48ad0*/  LEA.HI.X.SX32 R85, R22, R2.reuse, 0x1, P2 ;  /* 0x0000000216557211 */ /* 0x080fe400010f0eff */
[CC--:B------:R-:W-:Y:S02]  /*48ae0*/  IADD3 R78, P6, PT, R8.reuse, R3.reuse, RZ ;  /* 0x00000003084e7210 */ /* 0x0c0fe40007fde0ff */
[CC--:B------:R-:W-:Y:S02]  /*48af0*/  IADD3 R80, P2, PT, R9.reuse, R3.reuse, RZ ;  /* 0x0000000309507210 */ /* 0x0c0fe40007f5e0ff */
[-C--:B------:R-:W-:Y:S02]  /*48b00*/  LEA.HI.X.SX32 R79, R8, R2.reuse, 0x1, P6 ;  /* 0x00000002084f7211 */ /* 0x080fe400030f0eff */
[----:B------:R-:W-:Y:S01]  /*48b10*/  LEA.HI.X.SX32 R81, R9, R2, 0x1, P2 ;  /* 0x0000000209517211 */ /* 0x000fe200010f0eff */
[----:B------:R-:W2:Y:S04]  /*48b20*/  LDL.LU R8, [R1+0x300] ;  /* 0x0003000001087983 */ /* 0x000ea80000300800 */
[----:B------:R-:W2:Y:S01]  /*48b30*/  LDL.LU R9, [R1+0x304] ;  /* 0x0003040001097983 */ /* 0x000ea20000300800 */
[----:B------:R-:W-:-:S02]  /*48b40*/  IADD3 R74, P6, PT, R72, R3, RZ ;  /* 0x00000003484a7210 */ /* 0x000fc40007fde0ff */
[CC--:B------:R-:W-:Y:S02]  /*48b50*/  IADD3 R76, P2, PT, R13.reuse, R3.reuse, RZ ;  /* 0x000000030d4c7210 */ /* 0x0c0fe40007f5e0ff */
[-C--:B------:R-:W-:Y:S02]  /*48b60*/  LEA.HI.X.SX32 R75, R72, R2.reuse, 0x1, P6 ;  /* 0x00000002484b7211 */ /* 0x080fe400030f0eff */
[CC--:B------:R-:W-:Y:S02]  /*48b70*/  IADD3 R72, P6, PT, R12.reuse, R3.reuse, RZ ;  /* 0x000000030c487210 */ /* 0x0c0fe40007fde0ff */
[-C--:B------:R-:W-:Y:S02]  /*48b80*/  LEA.HI.X.SX32 R77, R13, R2.reuse, 0x1, P2 ;  /* 0x000000020d4d7211 */ /* 0x080fe400010f0eff */
[----:B------:R-:W-:Y:S02]  /*48b90*/  LEA.HI.X.SX32 R73, R12, R2, 0x1, P6 ;  /* 0x000000020c497211 */ /* 0x000fe400030f0eff */
[----:B------:R-:W3:Y:S04]  /*48ba0*/  LDL.LU R12, [R1+0x308] ;  /* 0x00030800010c7983 */ /* 0x000ee80000300800 */
[----:B------:R-:W3:Y:S01]  /*48bb0*/  LDL.LU R13, [R1+0x30c] ;  /* 0x00030c00010d7983 */ /* 0x000ee20000300800 */
[----:B------:R-:W-:Y:S01]  /*48bc0*/  ISETP.LT.AND P4, PT, R70, UR9, !P0 ;  /* 0x0000000946007c0c */ /* 0x000fe2000c781270 */
[----:B-1----:R-:W-:Y:S01]  /*48bd0*/  VIADD R68, R0, 0xc2 ;  /* 0x000000c200447836 */ /* 0x002fe20000000000 */
[----:B------:R-:W-:Y:S01]  /*48be0*/  IADD3 R70, P6, PT, R21, R3, RZ ;  /* 0x0000000315467210 */ /* 0x000fe20007fde0ff */
[----:B------:R-:W-:Y:S01]  /*48bf0*/  VIADD R64, R65, UR6 ;  /* 0x0000000641407c36 */ /* 0x000fe20008000000 */
[----:B------:R-:W-:Y:S01]  /*48c00*/  PRMT R69, R71, 0x9910, RZ ;  /* 0x0000991047457816 */ /* 0x000fe200000000ff */
[----:B------:R-:W1:Y:S01]  /*48c10*/  LDCU UR9, c[0x0][0x3b8] ;  /* 0x00007700ff0977ac */ /* 0x000e620008000800 */
[----:B------:R-:W-:-:S02]  /*48c20*/  ISETP.LT.AND P2, PT, R68, UR14, !P0 ;  /* 0x0000000e44007c0c */ /* 0x000fc4000c741270 */
[-C--:B------:R-:W-:Y:S01]  /*48c30*/  LEA.HI.X.SX32 R71, R21, R2.reuse, 0x1, P6 ;  /* 0x0000000215477211 */ /* 0x080fe200030f0eff */
[----:B------:R-:W-:Y:S01]  /*48c40*/  IMAD.MOV.U32 R4, RZ, RZ, R69 ;  /* 0x000000ffff047224 */ /* 0x000fe200078e0045 */
[----:B------:R-:W-:Y:S01]  /*48c50*/  IADD3 R68, P6, PT, R20, R3, RZ ;  /* 0x0000000314447210 */ /* 0x000fe20007fde0ff */
[----:B------:R-:W-:Y:S01]  /*48c60*/  VIADD R53, R64, UR6 ;  /* 0x0000000640357c36 */ /* 0x000fe20008000000 */
[----:B------:R-:W0:Y:S02]  /*48c70*/  LDCU UR14, c[0x0][0x3b8] ;  /* 0x00007700ff0e77ac */ /* 0x000e240008000800 */
[----:B------:R-:W-:Y:S02]  /*48c80*/  LEA.HI.X.SX32 R69, R20, R2, 0x1, P6 ;  /* 0x0000000214457211 */ /* 0x000fe400030f0eff */
[----:B------:R-:W-:Y:S01]  /*48c90*/  ISETP.LT.AND P6, PT, R5, UR31, !P0 ;  /* 0x0000001f05007c0c */ /* 0x000fe2000c7c1270 */
[----:B------:R-:W-:Y:S01]  /*48ca0*/  VIADD R52, R53, UR6 ;  /* 0x0000000635347c36 */ /* 0x000fe20008000000 */
[----:B------:R-:W-:Y:S01]  /*48cb0*/  SHF.R.S32.HI R5, RZ, 0x8, R4 ;  /* 0x00000008ff057819 */ /* 0x000fe20000011404 */
[----:B------:R-:W-:Y:S01]  /*48cc0*/  VIADD R4, R0, 0xc4 ;  /* 0x000000c400047836 */ /* 0x000fe20000000000 */
[----:B------:R-:W0:Y:S03]  /*48cd0*/  LDCU UR31, c[0x0][0x3b8] ;  /* 0x00007700ff1f77ac */ /* 0x000e260008000800 */
[----:B------:R1:W-:Y:S01]  /*48ce0*/  @P3 STG.E.U8 desc[UR42][R18.64], R5 ;  /* 0x0000000512003986 */ /* 0x0003e2000c10112a */
[----:B------:R-:W-:Y:S01]  /*48cf0*/  ISETP.LT.AND P3, PT, R4, UR77, !P0 ;  /* 0x0000004d04007c0c */ /* 0x000fe2000c761270 */
[----:B------:R-:W-:Y:S01]  /*48d00*/  VIADD R55, R52, UR6 ;  /* 0x0000000634377c36 */ /* 0x000fe20008000000 */
[----:B------:R-:W0:Y:S01]  /*48d10*/  LDCU UR77, c[0x0][0x3b8] ;  /* 0x00007700ff4d77ac */ /* 0x000e220008000800 */
[----:B-1----:R-:W-:-:S02]  /*48d20*/  VIADD R5, R0, 0xc5 ;  /* 0x000000c500057836 */ /* 0x002fc40000000000 */
        /* <DEDUP_REMOVED lines=13> */
[----:B--2---:R-:W-:-:S04]  /*48e00*/  F2FP.SATFINITE.E5M2.F32.PACK_AB_MERGE_C R8, R9, R8, RZ ;  /* 0x000000080908723e */ /* 0x004fc800048060ff */
[----:B------:R-:W-:Y:S01]  /*48e10*/  PRMT R4, R8, 0x9910, RZ ;  /* 0x0000991008047816 */ /* 0x000fe200000000ff */
[----:B------:R1:W-:Y:S01]  /*48e20*/  @P4 STG.E.U8 desc[UR42][R16.64], R8 ;  /* 0x0000000810004986 */ /* 0x0003e2000c10112a */
[----:B------:R-:W-:Y:S01]  /*48e30*/  ISETP.LT.AND P4, PT, R5, UR76, !P0 ;  /* 0x0000004c05007c0c */ /* 0x000fe2000c781270 */
[----:B------:R-:W-:Y:S01]  /*48e40*/  VIADD R43, R29, UR6 ;  /* 0x000000061d2b7c36 */ /* 0x000fe20008000000 */
[----:B------:R-:W-:Y:S01]  /*48e50*/  SHF.R.S32.HI R5, RZ, 0x8, R4 ;  /* 0x00000008ff057819 */ /* 0x000fe20000011404 */
[----:B------:R-:W2:Y:S01]  /*48e60*/  LDCU UR76, c[0x0][0x3b8] ;  /* 0x00007700ff4c77ac */ /* 0x000ea20008000800 */
[----:B-1----:R-:W2:Y:S04]  /*48e70*/  LDL.LU R8, [R1+0x310] ;  /* 0x0003100001087983 */ /* 0x002ea80000300800 */
[----:B------:R-:W2:Y:S04]  /*48e80*/  LDL.LU R9, [R1+0x314] ;  /* 0x0003140001097983 */ /* 0x000ea80000300800 */
[----:B------:R1:W-:Y:S04]  /*48e90*/  @P5 STG.E.U8 desc[UR42][R6.64], R5 ;  /* 0x0000000506005986 */ /* 0x0003e8000c10112a */
[----:B-1----:R-:W4:Y:S04]  /*48ea0*/  LDL.LU R6, [R1+0x318] ;  /* 0x0003180001067983 */ /* 0x002f280000300800 */
[----:B------:R-:W4:Y:S01]  /*48eb0*/  LDL.LU R7, [R1+0x31c] ;  /* 0x00031c0001077983 */ /* 0x000f220000300800 */
        /* <DEDUP_REMOVED lines=14> */
[----:B------:R-:W1:Y:S03]  /*48fa0*/  LDCU UR6, c[0x0][0x39c] ;  /* 0x00007380ff0677ac */ /* 0x000e660008000800 */
[----:B------:R-:W-:Y:S01]  /*48fb0*/  VIADD R21, R36, UR75 ;  /* 0x0000004b24157c36 */ /* 0x000fe20008000000 */
[----:B------:R-:W0:Y:S01]  /*48fc0*/  LDCU UR75, c[0x0][0x39c] ;  /* 0x00007380ff4b77ac */ /* 0x000e220008000800 */
[C---:B------:R-:W-:Y:S01]  /*48fd0*/  VIADD R4, R0.reuse, 0xc6 ;  /* 0x000000c600047836 */ /* 0x040fe20000000000 */
[----:B---3--:R-:W-:Y:S01]  /*48fe0*/  F2FP.SATFINITE.E5M2.F32.PACK_AB_MERGE_C R12, R13, R12, RZ ;  /* 0x0000000c0d0c723e */ /* 0x008fe200048060ff */
[----:B------:R-:W-:-:S04]  /*48ff0*/  VIADD R5, R0, 0xc7 ;  /* 0x000000c700057836 */ /* 0x000fc80000000000 */
[----:B------:R-:W-:Y:S01]  /*49000*/  @P2 STG.E.U8 desc[UR42][R14.64], R12 ;  /* 0x0000000c0e002986 */ /* 0x000fe2000c10112a */
[----:B-1----:R-:W-:Y:S01]  /*49010*/  ISETP.LT.AND P5, PT, R4, UR6, !P0 ;  /* 0x0000000604007c0c */ /* 0x002fe2000c7a1270 */
[----:B------:R-:W-:Y:S01]  /*49020*/  VIADD R33, R21, UR48 ;  /* 0x0000003015217c36 */ /* 0x000fe20008000000 */
[----:B------:R-:W-:Y:S01]  /*49030*/  PRMT R4, R12, 0x9910, RZ ;  /* 0x000099100c047816 */ /* 0x000fe200000000ff */
[----:B------:R-:W1:Y:S01]  /*49040*/  LDCU UR48, c[0x0][0x39c] ;  /* 0x00007380ff3077ac */ /* 0x000e620008000800 */
[----:B0-----:R-:W-:Y:S02]  /*49050*/  ISETP.LT.AND P2, PT, R5, UR75, !P0 ;  /* 0x0000004b05007c0c */ /* 0x001fe4000c741270 */
[----:B------:R-:W-:Y:S02]  /*49060*/  SHF.R.S32.HI R5, RZ, 0x8, R4 ;  /* 0x00000008ff057819 */ /* 0x000fe40000011404 */
[----:B--2---:R-:W-:-:S03]  /*49070*/  F2FP.SATFINITE.E5M2.F32.PACK_AB_MERGE_C R8, R9, R8, RZ ;  /* 0x000000080908723e */ /* 0x004fc600048060ff */
[----:B------:R0:W-:Y:S01]  /*49080*/  @P6 STG.E.U8 desc[UR42][R10.64], R5 ;  /* 0x000000050a006986 */ /* 0x0001e2000c10112a */
[----:B------:R-:W-:Y:S01]  /*49090*/  VIADD R19, R33, UR20 ;  /* 0x0000001421137c36 */ /* 0x000fe20008000000 */
[----:B------:R-:W2:Y:S01]  /*490a0*/  LDCU UR6, c[0x0][0x39c] ;  /* 0x00007380ff0677ac */ /* 0x000ea20008000800 */
[----:B------:R-:W3:Y:S01]  /*490b0*/  LDCU UR75, c[0x0][0x3b8] ;  /* 0x00007700ff4b77ac */ /* 0x000ee20008000800 */
[----:B0-----:R-:W3:Y:S01]  /*490c0*/  LDL.LU R10, [R1+0x328] ;  /* 0x00032800010a7983 */ /* 0x001ee20000300800 */
[----:B------:R-:W-:Y:S01]  /*490d0*/  VIADD R4, R0, 0xc8 ;  /* 0x000000c800047836 */ /* 0x000fe20000000000 */
[----:B------:R-:W0:Y:S02]  /*490e0*/  LDCU UR20, c[0x0][0x3b8] ;  /* 0x00007700ff1477ac */ /* 0x000e240008000800 */
[----:B------:R-:W3:Y:S04]  /*490f0*/  LDL.LU R11, [R1+0x32c] ;  /* 0x00032c00010b7983 */ /* 0x000ee80000300800 */
[----:B------:R-:W3:Y:S04]  /*49100*/  LDL.LU R12, [R1+0x320] ;  /* 0x00032000010c7983 */ /* 0x000ee80000300800 */
[----:B------:R-:W3:Y:S01]  /*49110*/  LDL.LU R13, [R1+0x324] ;  /* 0x00032400010d7983 */ /* 0x000ee20000300800 */
[----:B-1----:R-:W-:Y:S01]  /*49120*/  ISETP.LT.AND P6, PT, R4, UR48, !P0 ;  /* 0x0000003004007c0c */ /* 0x002fe2000c7c1270 */
[----:B------:R-:W1:Y:S01]  /*49130*/  LDCU UR48, c[0x0][0x39c] ;  /* 0x00007380ff3077ac */ /* 0x000e620008000800 */
[----:B------:R-:W-:Y:S01]  /*49140*/  PRMT R4, R8, 0x9910, RZ ;  /* 0x0000991008047816 */ /* 0x000fe200000000ff */
[----:B------:R0:W-:Y:S04]  /*49150*/  @P3 STG.E.U8 desc[UR42][R92.64], R8 ;  /* 0x000000085c003986 */ /* 0x0001e8000c10112a */
[----:B------:R-:W5:Y:S01]  /*49160*/  LDL.LU R9, [R1+0x330] ;  /* 0x0003300001097983 */ /* 0x000f620000300800 */
[----:B0-----:R-:W-:Y:S01]  /*49170*/  IMAD.MOV.U32 R93, RZ, RZ, R4 ;  /* 0x000000ffff5d7224 */ /* 0x001fe200078e0004 */
[----:B----4-:R-:W-:-:S02]  /*49180*/  F2FP.SATFINITE.E5M2.F32.PACK_AB_MERGE_C R4, R7, R6, RZ ;  /* 0x000000060704723e */ /* 0x010fc400048060ff */
[----:B------:R-:W5:Y:S04]  /*49190*/  LDL.LU R7, [R1+0x334] ;  /* 0x0003340001077983 */ /* 0x000f680000300800 */
[----:B------:R-:W4:Y:S04]  /*491a0*/  LDL.LU R8, [R1+0x338] ;  /* 0x0003380001087983 */ /* 0x000f280000300800 */
[----:B------:R-:W4:Y:S01]  /*491b0*/  LDL.LU R6, [R1+0x33c] ;  /* 0x00033c0001067983 */ /* 0x000f220000300800 */
[----:B------:R-:W-:Y:S01]  /*491c0*/  SHF.R.S32.HI R93, RZ, 0x8, R93 ;  /* 0x00000008ff5d7819 */ /* 0x000fe2000001145d */
[----:B------:R-:W-:-:S02]  /*491d0*/  VIADD R92, R0, 0xca ;  /* 0x000000ca005c7836 */ /* 0x000fc40000000000 */
[----:B------:R-:W4:Y:S04]  /*491e0*/  LDL.LU R59, [R1+0x340] ;  /* 0x00034000013b7983 */ /* 0x000f280000300800 */
[----:B------:R-:W4:Y:S04]  /*491f0*/  LDL.LU R54, [R1+0x344] ;  /* 0x0003440001367983 */ /* 0x000f280000300800 */
[----:B------:R0:W-:Y:S01]  /*49200*/  @P4 STG.E.U8 desc[UR42][R90.64], R93 ;  /* 0x0000005d5a004986 */ /* 0x0001e2000c10112a */
[----:B-1----:R-:W-:Y:S01]  /*49210*/  ISETP.LT.AND P4, PT, R92, UR48, !P0 ;  /* 0x000000305c007c0c */ /* 0x002fe2000c781270 */
[----:B------:R-:W-:Y:S01]  /*49220*/  VIADD R31, R19, UR49 ;  /* 0x00000031131f7c36 */ /* 0x000fe20008000000 */
[----:B------:R-:W1:Y:S01]  /*49230*/  LDCU UR48, c[0x0][0x39c] ;  /* 0x00007380ff3077ac */ /* 0x000e620008000800 */
[----:B------:R-:W4:Y:S01]  /*49240*/  LDL.LU R92, [R1+0x54c] ;  /* 0x00054c00015c7983 */ /* 0x000f220000300800 */
[----:B------:R-:W-:Y:S01]  /*49250*/  VIADD R5, R0, 0xc9 ;  /* 0x000000c900057836 */ /* 0x000fe20000000000 */
[----:B------:R-:W1:Y:S02]  /*49260*/  LDCU UR49, c[0x0][0x3b8] ;  /* 0x00007700ff3177ac */ /* 0x000e640008000800 */
[----:B0-----:R-:W4:Y:S01]  /*49270*/  LDL.LU R93, [R1+0x540] ;  /* 0x00054000015d7983 */ /* 0x001f220000300800 */
[----:B------:R-:W-:Y:S01]  /*49280*/  VIADD R18, R31, UR30 ;  /* 0x0000001e1f127c36 */ /* 0x000fe20008000000 */
[----:B------:R-:W-:Y:S01]  /*49290*/  PRMT R91, R4, 0x9910, RZ ;  /* 0x00009910045b7816 */ /* 0x000fe200000000ff */
[----:B------:R-:W-:Y:S01]  /*492a0*/  VIADD R90, R0, 0xcb ;  /* 0x000000cb005a7836 */ /* 0x000fe20000000000 */
[----:B------:R0:W-:Y:S01]  /*492b0*/  @P5 STG.E.U8 desc[UR42][R88.64], R4 ;  /* 0x0000000458005986 */ /* 0x0001e2000c10112a */
[----:B------:R-:W-:Y:S01]  /*492c0*/  VIADD R20, R18, UR73 ;  /* 0x0000004912147c36 */ /* 0x000fe20008000000 */
[----:B--2---:R-:W-:Y:S01]  /*492d0*/  ISETP.LT.AND P3, PT, R5, UR6, !P0 ;  /* 0x0000000605007c0c */ /* 0x004fe2000c761270 */
[----:B------:R-:W2:Y:S02]  /*492e0*/  LDCU UR6, c[0x0][0x39c] ;  /* 0x00007380ff0677ac */ /* 0x000ea40008000800 */
[----:B------:R-:W-:Y:S01]  /*492f0*/  VIADD R17, R20, UR19 ;  /* 0x0000001314117c36 */ /* 0x000fe20008000000 */
[----:B------:R-:W1:Y:S01]  /*49300*/  LDCU UR19, c[0x0][0x39c] ;  /* 0x00007380ff1377ac */ /* 0x000e620008000800 */
[----:B------:R-:W1:Y:S01]  /*49310*/  LDCU UR30, c[0x0][0x3b8] ;  /* 0x00007700ff1e77ac */ /* 0x000e620008000800 */
[----:B0-----:R-:W-:Y:S01]  /*49320*/  SHF.R.S32.HI R89, RZ, 0x8, R91 ;  /* 0x00000008ff597819 */ /* 0x001fe2000001145b */
[----:B------:R-:W-:-:S02]  /*49330*/  VIADD R15, R17, UR74 ;  /* 0x0000004a110f7c36 */ /* 0x000fc40008000000 */
[----:B------:R-:W-:Y:S01]  /*49340*/  VIADD R88, R0, 0xcc ;  /* 0x000000cc00587836 */ /* 0x000fe20000000000 */
[----:B------:R-:W0:Y:S01]  /*49350*/  LDCU UR73, c[0x0][0x3b8] ;  /* 0x00007700ff4977ac */ /* 0x000e220008000800 */
[----:B------:R1:W-:Y:S01]  /*49360*/  @P2 STG.E.U8 desc[UR42][R86.64], R89 ;  /* 0x0000005956002986 */ /* 0x0003e2000c10112a */
[----:B------:R-:W-:Y:S01]  /*49370*/  VIADD R14, R15, UR29 ;  /* 0x0000001d0f0e7c36 */ /* 0x000fe20008000000 */
[----:B------:R-:W0:Y:S03]  /*49380*/  LDCU UR74, c[0x0][0x3b8] ;  /* 0x00007700ff4a77ac */ /* 0x000e260008000800 */
[----:B------:R-:W-:Y:S01]  /*49390*/  VIADD R16, R14, UR47 ;  /* 0x0000002f0e107c36 */ /* 0x000fe20008000000 */
[----:B--2---:R-:W-:Y:S01]  /*493a0*/  ISETP.LT.AND P5, PT, R90, UR6, !P0 ;  /* 0x000000065a007c0c */ /* 0x004fe2000c7a1270 */
[----:B------:R-:W2:Y:S01]  /*493b0*/  LDCU UR47, c[0x0][0x39c] ;  /* 0x00007380ff2f77ac */ /* 0x000ea20008000800 */
[----:B-1----:R-:W-:Y:S01]  /*493c0*/  ISETP.LT.AND P2, PT, R88, UR19, !P0 ;  /* 0x0000001358007c0c */ /* 0x002fe2000c741270 */
[----:B------:R-:W1:Y:S01]  /*493d0*/  LDCU UR6, c[0x0][0x3b8] ;  /* 0x00007700ff0677ac */ /* 0x000e620008000800 */
[----:B------:R-:W-:Y:S01]  /*493e0*/  VIADD R86, R0, 0xcd ;  /* 0x000000cd00567836 */ /* 0x000fe20000000000 */
[----:B------:R-:W0:Y:S01]  /*493f0*/  LDCU UR29, c[0x0][0x3b8] ;  /* 0x00007700ff1d77ac */ /* 0x000e220008000800 */
[----:B------:R-:W0:Y:S01]  /*49400*/  LDCU UR19, c[0x0][0x3b8] ;  /* 0x00007700ff1377ac */ /* 0x000e220008000800 */
[----:B---3--:R-:W-:-:S04]  /*49410*/  F2FP.SATFINITE.E5M2.F32.PACK_AB_MERGE_C R87, R13, R12, RZ ;  /* 0x0000000c0d57723e */ /* 0x008fc800048060ff */
[----:B------:R-:W-:Y:S01]  /*49420*/  PRMT R88, R87, 0x9910, RZ ;  /* 0x0000991057587816 */ /* 0x000fe200000000ff */
[----:B------:R3:W-:Y:S01]  /*49430*/  @P6 STG.E.U8 desc[UR42][R84.64], R87 ;  /* 0x0000005754006986 */ /* 0x0007e2000c10112a */
[----:B------:R-:W-:Y:S01]  /*49440*/  VIADD R13, R16, UR71 ;  /* 0x00000047100d7c36 */ /* 0x000fe20008000000 */
[----:B------:R-:W-:Y:S01]  /*49450*/  ISETP.LT.AND P6, PT, R86, UR48, !P0 ;  /* 0x0000003056007c0c */ /* 0x000fe2000c7c1270 */
[----:B------:R-:W0:Y:S01]  /*49460*/  LDCU UR48, c[0x0][0x39c] ;  /* 0x00007380ff3077ac */ /* 0x000e220008000800 */
[----:B------:R-:W-:Y:S01]  /*49470*/  F2FP.SATFINITE.E5M2.F32.PACK_AB_MERGE_C R86, R11, R10, RZ ;  /* 0x0000000a0b56723e */ /* 0x000fe200048060ff */
[----:B------:R-:W-:Y:S01]  /*49480*/  VIADD R11, R13, UR28 ;  /* 0x0000001c0d0b7c36 */ /* 0x000fe20008000000 */
[----:B------:R-:W0:Y:S01]  /*49490*/  LDCU UR28, c[0x0][0x39c] ;  /* 0x00007380ff1c77ac */ /* 0x000e220008000800 */
[----:B---3--:R-:W-:Y:S01]  /*494a0*/  IMAD.MOV.U32 R85, RZ, RZ, R88 ;  /* 0x000000ffff557224 */ /* 0x008fe200078e0058 */
[----:B------:R-:W3:Y:S04]  /*494b0*/  LDCU UR71, c[0x0][0x3b8] ;  /* 0x00007700ff4777ac */ /* 0x000ee80008000800 */
[----:B------:R-:W-:-:S05]  /*494c0*/  SHF.R.S32.HI R85, RZ, 0x8, R85 ;  /* 0x00000008ff557819 */ /* 0x000fca0000011455 */
[----:B------:R0:W-:Y:S04]  /*494d0*/  @P3 STG.E.U8 desc[UR42][R82.64], R85 ;  /* 0x0000005552003986 */ /* 0x0001e8000c10112a */
[----:B------:R1:W-:Y:S01]  /*494e0*/  @P4 STG.E.U8 desc[UR42][R80.64], R86 ;  /* 0x0000005650004986 */ /* 0x0003e2000c10112a */
[----:B0-----:R-:W-:-:S04]  /*494f0*/  PRMT R83, R86, 0x9910, RZ ;  /* 0x0000991056537816 */ /* 0x001fc800000000ff */
[----:B-1----:R-:W-:Y:S01]  /*49500*/  SHF.R.S32.HI R81, RZ, 0x8, R83 ;  /* 0x00000008ff517819 */ /* 0x002fe20000011453 */
[----:B------:R-:W-:-:S04]  /*49510*/  VIADD R80, R0, 0xd0 ;  /* 0x000000d000507836 */ /* 0x000fc80000000000 */
[----:B------:R5:W-:Y:S01]  /*49520*/  @P5 STG.E.U8 desc[UR42][R78.64], R81 ;  /* 0x000000514e005986 */ /* 0x000be2000c10112a */
[----:B------:R-:W-:Y:S01]  /*49530*/  ISETP.LT.AND P5, PT, R80, UR28, !P0 ;  /* 0x0000001c50007c0c */ /* 0x000fe2000c7a1270 */
[----:B------:R-:W-:Y:S01]  /*49540*/  VIADD R10, R11, UR72 ;  /* 0x000000480b0a7c36 */ /* 0x000fe20008000000 */
[----:B------:R-:W0:Y:S01]  /*49550*/  LDCU UR72, c[0x0][0x39c] ;  /* 0x00007380ff4877ac */ /* 0x000e220008000800 */
[----:B-----5:R-:W-:Y:S01]  /*49560*/  F2FP.SATFINITE.E5M2.F32.PACK_AB_MERGE_C R79, R7, R9, RZ ;  /* 0x00000009074f723e */ /* 0x020fe200048060ff */
[----:B------:R-:W-:Y:S01]  /*49570*/  VIADD R82, R0, 0xcf ;  /* 0x000000cf00527836 */ /* 0x000fe20000000000 */
[----:B----4-:R-:W-:Y:S01]  /*49580*/  F2FP.SATFINITE.E5M2.F32.PACK_AB_MERGE_C R54, R54, R59, RZ ;  /* 0x0000003b3636723e */ /* 0x010fe200048060ff */
[C---:B------:R-:W-:Y:S01]  /*49590*/  VIADD R84, R0.reuse, 0xce ;  /* 0x000000ce00547836 */ /* 0x040fe20000000000 */
[----:B------:R-:W-:Y:S01]  /*495a0*/  PRMT R80, R79, 0x9910, RZ ;  /* 0x000099104f507816 */ /* 0x000fe200000000ff */
[----:B------:R1:W-:Y:S01]  /*495b0*/  @P2 STG.E.U8 desc[UR42][R76.64], R79 ;  /* 0x0000004f4c002986 */ /* 0x0003e2000c10112a */
[----:B------:R-:W-:Y:S01]  /*495c0*/  VIADD R78, R0, 0xd1 ;  /* 0x000000d1004e7836 */ /* 0x000fe20000000000 */
[----:B------:R-:W4:Y:S02]  /*495d0*/  LDCU UR28, c[0x0][0x39c] ;  /* 0x00007380ff1c77ac */ /* 0x000f240008000800 */
[----:B-1----:R-:W-:-:S05]  /*495e0*/  IMAD.MOV.U32 R77, RZ, RZ, R80 ;  /* 0x000000ffff4d7224 */ /* 0x002fca00078e0050 */
[----:B------:R-:W-:-:S05]  /*495f0*/  SHF.R.S32.HI R77, RZ, 0x8, R77 ;  /* 0x00000008ff4d7819 */ /* 0x000fca000001144d */
[----:B------:R1:W-:Y:S01]  /*49600*/  @P6 STG.E.U8 desc[UR42][R74.64], R77 ;  /* 0x0000004d4a006986 */ /* 0x0003e2000c10112a */
[----:B------:R-:W-:Y:S02]  /*49610*/  ISETP.LT.AND P4, PT, R82, UR48, !P0 ;  /* 0x0000003052007c0c */ /* 0x000fe4000c781270 */
[----:B--2---:R-:W-:Y:S01]  /*49620*/  ISETP.LT.AND P3, PT, R84, UR47, !P0 ;  /* 0x0000002f54007c0c */ /* 0x004fe2000c761270 */
[----:B------:R-:W-:Y:S01]  /*49630*/  VIADD R12, R10, UR13 ;  /* 0x0000000d0a0c7c36 */ /* 0x000fe20008000000 */
[----:B0-----:R-:W-:Y:S01]  /*49640*/  ISETP.LT.AND P2, PT, R78, UR72, !P0 ;  /* 0x000000484e007c0c */ /* 0x001fe2000c741270 */
[----:B------:R-:W-:Y:S01]  /*49650*/  VIADD R76, R0, 0xd2 ;  /* 0x000000d2004c7836 */ /* 0x000fe20000000000 */
[----:B-1----:R-:W2:Y:S01]  /*49660*/  LDL.LU R75, [R1+0x544] ;  /* 0x00054400014b7983 */ /* 0x002ea20000300800 */
[----:B------:R-:W-:Y:S01]  /*49670*/  F2FP.SATFINITE.E5M2.F32.PACK_AB_MERGE_C R78, R6, R8, RZ ;  /* 0x00000008064e723e */ /* 0x000fe200048060ff */
[----:B------:R-:W-:Y:S02]  /*49680*/  VIADD R9, R12, UR46 ;  /* 0x0000002e0c097c36 */ /* 0x000fe40008000000 */
[----:B----4-:R-:W-:Y:S01]  /*49690*/  ISETP.LT.AND P6, PT, R76, UR28, !P0 ;  /* 0x0000001c4c007c0c */ /* 0x010fe2000c7c1270 */
[----:B------:R-:W4:Y:S01]  /*496a0*/  LDL.LU R83, [R1+0x53c] ;  /* 0x00053c0001537983 */ /* 0x000f220000300800 */
[----:B------:R-:W-:Y:S01]  /*496b0*/  PRMT R74, R78, 0x9910, RZ ;  /* 0x000099104e4a7816 */ /* 0x000fe200000000ff */
[----:B------:R-:W0:Y:S02]  /*496c0*/  LDCU UR47, c[0x0][0x3b8] ;  /* 0x00007700ff2f77ac */ /* 0x000e240008000800 */
[----:B------:R-:W5:Y:S01]  /*496d0*/  LDL.LU R82, [R1+0x538] ;  /* 0x0005380001527983 */ /* 0x000f620000300800 */
[----:B------:R-:W1:Y:S03]  /*496e0*/  LDCU UR13, c[0x0][0x3b8] ;  /* 0x00007700ff0d77ac */ /* 0x000e660008000800 */
[----:B------:R-:W3:Y:S01]  /*496f0*/  LDL.LU R86, [R1+0x534] ;  /* 0x0005340001567983 */ /* 0x000ee20000300800 */
[----:B------:R-:W0:Y:S03]  /*49700*/  LDCU UR48, c[0x0][0x3b8] ;  /* 0x00007700ff3077ac */ /* 0x000e260008000800 */
[----:B------:R-:W3:Y:S01]  /*49710*/  LDL.LU R84, [R1+0x530] ;  /* 0x0005300001547983 */ /* 0x000ee20000300800 */
[----:B------:R-:W0:Y:S03]  /*49720*/  LDCU UR72, c[0x0][0x3b8] ;  /* 0x00007700ff4877ac */ /* 0x000e260008000800 */
[----:B------:R-:W3:Y:S01]  /*49730*/  LDL.LU R88, [R1+0x524] ;  /* 0x0005240001587983 */ /* 0x000ee20000300800 */
[----:B------:R-:W-:-:S03]  /*49740*/  SHF.R.S32.HI R74, RZ, 0x8, R74 ;  /* 0x00000008ff4a7819 */ /* 0x000fc6000001144a */
[----:B------:R0:W-:Y:S01]  /*49750*/  @P3 STG.E.U8 desc[UR42][R72.64], R78 ;  /* 0x0000004e48003986 */ /* 0x0001e2000c10112a */
[CC--:B------:R-:W-:Y:S01]  /*49760*/  IADD3 R58, P3, PT, R60.reuse, R3.reuse, RZ ;  /* 0x000000033c3a7210 */ /* 0x0c0fe20007f7e0ff */
[----:B------:R-:W-:Y:S01]  /*49770*/  VIADD R7, R9, UR8 ;  /* 0x0000000809077c36 */ /* 0x000fe20008000000 */
[----:B------:R-:W0:Y:S01]  /*49780*/  LDCU UR46, c[0x0][0x3b8] ;  /* 0x00007700ff2e77ac */ /* 0x000e220008000800 */
[----:B------:R-:W-:Y:S01]  /*49790*/  @P4 STG.E.U8 desc[UR42][R70.64], R74 ;  /* 0x0000004a46004986 */ /* 0x000fe2000c10112a */
[-C--:B------:R-:W-:Y:S02]  /*497a0*/  LEA.HI.X.SX32 R59, R60, R2.reuse, 0x1, P3 ;  /* 0x000000023c3b7211 */ /* 0x080fe400018f0eff */
[CC--:B------:R-:W-:Y:S01]  /*497b0*/  IADD3 R60, P3, PT, R57.reuse, R3.reuse, RZ ;  /* 0x00000003393c7210 */ /* 0x0c0fe20007f7e0ff */
[----:B------:R-:W3:Y:S01]  /*497c0*/  LDL.LU R87, [R1+0x52c] ;  /* 0x00052c0001577983 */ /* 0x000ee20000300800 */
[C---:B------:R-:W-:Y:S01]  /*497d0*/  IADD3 R62, P4, PT, R56.reuse, R3, RZ ;  /* 0x00000003383e7210 */ /* 0x040fe20007f9e0ff */
[----:B------:R-:W0:Y:S02]  /*497e0*/  LDCU UR8, c[0x0][0x3b8] ;  /* 0x00007700ff0877ac */ /* 0x000e240008000800 */
[----:B------:R-:W3:Y:S01]  /*497f0*/  LDL.LU R91, [R1+0x520] ;  /* 0x00052000015b7983 */ /* 0x000ee20000300800 */
[-C--:B------:R-:W-:Y:S01]  /*49800*/  LEA.HI.X.SX32 R61, R57, R2.reuse, 0x1, P3 ;  /* 0x00000002393d7211 */ /* 0x080fe200018f0eff */
[----:B------:R-:W0:Y:S01]  /*49810*/  LDCU UR28, c[0x0][0x3b8] ;  /* 0x00007700ff1c77ac */ /* 0x000e220008000800 */
[----:B------:R-:W-:-:S02]  /*49820*/  LEA.HI.X.SX32 R63, R56, R2, 0x1, P4 ;  /* 0x00000002383f7211 */ /* 0x000fc400020f0eff */
[----:B------:R-:W-:-:S04]  /*49830*/  IADD3 R56, P3, PT, R92, R3, RZ ;  /* 0x000000035c387210 */ /* 0x000fc80007f7e0ff */
[----:B------:R-:W-:Y:S02]  /*49840*/  LEA.HI.X.SX32 R57, R92, R2, 0x1, P3 ;  /* 0x000000025c397211 */ /* 0x000fe400018f0eff */
[----:B------:R-:W3:Y:S01]  /*49850*/  LDL.LU R92, [R1+0x528] ;  /* 0x00052800015c7983 */ /* 0x000ee20000300800 */
[----:B------:R-:W-:-:S04]  /*49860*/  IADD3 R4, P4, PT, R93, R3, RZ ;  /* 0x000000035d047210 */ /* 0x000fc80007f9e0ff */
[----:B------:R-:W-:Y:S02]  /*49870*/  LEA.HI.X.SX32 R5, R93, R2, 0x1, P4 ;  /* 0x000000025d057211 */ /* 0x000fe400020f0eff */
[----:B------:R-:W3:Y:S04]  /*49880*/  LDL.LU R93, [R1+0x51c] ;  /* 0x00051c00015d7983 */ /* 0x000ee80000300800 */
[----:B------:R-:W-:Y:S04]  /*49890*/  STL.64 [R1+0xb40], R4 ;  /* 0x000b400401007387 */ /* 0x000fe80000100a00 */
[----:B0-----:R-:W3:Y:S04]  /*498a0*/  LDL.LU R72, [R1+0x518] ;  /* 0x0005180001487983 */ /* 0x001ee80000300800 */
[----:B------:R2:W-:Y:S02]  /*498b0*/  @P5 STG.E.U8 desc[UR42][R68.64], R54 ;  /* 0x0000003644005986 */ /* 0x0005e4000c10112a */
[----:B--2---:R-:W-:-:S02]  /*498c0*/  IADD3 R68, P3, PT, R75, R3, RZ ;  /* 0x000000034b447210 */ /* 0x004fc40007f7e0ff */
[----:B----4-:R-:W-:Y:S02]  /*498d0*/  IADD3 R4, P4, PT, R83, R3, RZ ;  /* 0x0000000353047210 */ /* 0x010fe40007f9e0ff */
[-C--:B------:R-:W-:Y:S02]  /*498e0*/  LEA.HI.X.SX32 R69, R75, R2.reuse, 0x1, P3 ;  /* 0x000000024b457211 */ /* 0x080fe400018f0eff */
[----:B------:R-:W-:-:S03]  /*498f0*/  LEA.HI.X.SX32 R5, R83, R2, 0x1, P4 ;  /* 0x0000000253057211 */ /* 0x000fc600020f0eff */
[----:B------:R5:W-:Y:S04]  /*49900*/  STL.64 [R1+0xb30], R68 ;  /* 0x000b304401007387 */ /* 0x000be80000100a00 */
[----:B------:R3:W-:Y:S01]  /*49910*/  STL.64 [R1+0xb28], R4 ;  /* 0x000b280401007387 */ /* 0x0007e20000100a00 */
[-C--:B-----5:R-:W-:Y:S02]  /*49920*/  IADD3 R68, P3, PT, R82, R3.reuse, RZ ;  /* 0x0000000352447210 */ /* 0x0a0fe40007f7e0ff */
[----:B---3--:R-:W-:Y:S02]  /*49930*/  IADD3 R4, P4, PT, R86, R3, RZ ;  /* 0x0000000356047210 */ /* 0x008fe40007f9e0ff */
[-C--:B------:R-:W-:Y:S02]  /*49940*/  LEA.HI.X.SX32 R69, R82, R2.reuse, 0x1, P3 ;  /* 0x0000000252457211 */ /* 0x080fe400018f0eff */
[----:B------:R-:W-:-:S03]  /*49950*/  LEA.HI.X.SX32 R5, R86, R2, 0x1, P4 ;  /* 0x0000000256057211 */ /* 0x000fc600020f0eff */
[----:B------:R0:W-:Y:S04]  /*49960*/  STL.64 [R1+0xb18], R68 ;  /* 0x000b184401007387 */ /* 0x0001e80000100a00 */
[----:B------:R2:W-:Y:S04]  /*49970*/  STL.64 [R1+0xb10], R4 ;  /* 0x000b100401007387 */ /* 0x0005e80000100a00 */
[----:B------:R-:W3:Y:S01]  /*49980*/  LDL.LU R71, [R1+0x50c] ;  /* 0x00050c0001477983 */ /* 0x000ee20000300800 */
[----:B0-----:R-:W-:-:S03]  /*49990*/  IADD3 R68, P3, PT, R84, R3, RZ ;  /* 0x0000000354447210 */ /* 0x001fc60007f7e0ff */
[----:B------:R-:W4:Y:S01]  /*499a0*/  LDL.LU R70, [R1+0x508] ;  /* 0x0005080001467983 */ /* 0x000f220000300800 */
[----:B--2---:R-:W-:Y:S02]  /*499b0*/  IADD3 R4, P4, PT, R88, R3, RZ ;  /* 0x0000000358047210 */ /* 0x004fe40007f9e0ff */
[-C--:B------:R-:W-:Y:S02]  /*499c0*/  LEA.HI.X.SX32 R69, R84, R2.reuse, 0x1, P3 ;  /* 0x0000000254457211 */ /* 0x080fe400018f0eff */
[----:B------:R-:W-:-:S03]  /*499d0*/  LEA.HI.X.SX32 R5, R88, R2, 0x1, P4 ;  /* 0x0000000258057211 */ /* 0x000fc600020f0eff */
[----:B------:R0:W-:Y:S04]  /*499e0*/  STL.64 [R1+0xaf8], R68 ;  /* 0x000af84401007387 */ /* 0x0001e80000100a00 */
[----:B------:R-:W2:Y:S04]  /*499f0*/  LDL.LU R83, [R1+0x504] ;  /* 0x0005040001537983 */ /* 0x000ea80000300800 */
[----:B------:R5:W-:Y:S01]  /*49a00*/  STL.64 [R1+0xaf0], R4 ;  /* 0x000af00401007387 */ /* 0x000be20000100a00 */
[----:B0-----:R-:W-:-:S03]  /*49a10*/  IADD3 R68, P3, PT, R87, R3, RZ ;  /* 0x0000000357447210 */ /* 0x001fc60007f7e0ff */
[----:B------:R-:W2:Y:S01]  /*49a20*/  LDL.LU R82, [R1+0x500] ;  /* 0x0005000001527983 */ /* 0x000ea20000300800 */
[----:B------:R-:W-:-:S03]  /*49a30*/  LEA.HI.X.SX32 R69, R87, R2, 0x1, P3 ;  /* 0x0000000257457211 */ /* 0x000fc600018f0eff */
[----:B------:R-:W2:Y:S01]  /*49a40*/  LDL.LU R86, [R1+0x4dc] ;  /* 0x0004dc0001567983 */ /* 0x000ea20000300800 */
[----:B-----5:R-:W-:-:S04]  /*49a50*/  IADD3 R4, P4, PT, R91, R3, RZ ;  /* 0x000000035b047210 */ /* 0x020fc80007f9e0ff */
[----:B------:R-:W-:Y:S01]  /*49a60*/  LEA.HI.X.SX32 R5, R91, R2, 0x1, P4 ;  /* 0x000000025b057211 */ /* 0x000fe200020f0eff */
[----:B------:R-:W-:Y:S04]  /*49a70*/  STL.64 [R1+0xae0], R68 ;  /* 0x000ae04401007387 */ /* 0x000fe80000100a00 */
[----:B------:R0:W-:Y:S02]  /*49a80*/  STL.64 [R1+0xad8], R4 ;  /* 0x000ad80401007387 */ /* 0x0001e40000100a00 */
[----:B0-----:R-:W-:-:S04]  /*49a90*/  IADD3 R4, P3, PT, R92, R3, RZ ;  /* 0x000000035c047210 */ /* 0x001fc80007f7e0ff */
[----:B------:R-:W-:-:S05]  /*49aa0*/  LEA.HI.X.SX32 R5, R92, R2, 0x1, P3 ;  /* 0x000000025c057211 */ /* 0x000fca00018f0eff */
[----:B------:R0:W-:Y:S04]  /*49ab0*/  STL.64 [R1+0xac8], R4 ;  /* 0x000ac80401007387 */ /* 0x0001e80000100a00 */
[----:B0-----:R-:W5:Y:S04]  /*49ac0*/  LDL.LU.64 R4, [R1+0xfb0] ;  /* 0x000fb00001047983 */ /* 0x001f680000300a00 */
[----:B------:R-:W2:Y:S04]  /*49ad0*/  LDL.LU R84, [R1+0x4e0] ;  /* 0x0004e00001547983 */ /* 0x000ea80000300800 */
[----:B------:R-:W2:Y:S01]  /*49ae0*/  LDL.LU R88, [R1+0x4d4] ;  /* 0x0004d40001587983 */ /* 0x000ea20000300800 */
[----:B------:R-:W-:-:S02]  /*49af0*/  IADD3 R68, P4, PT, R93, R3, RZ ;  /* 0x000000035d447210 */ /* 0x000fc40007f9e0ff */
[----:B------:R-:W-:Y:S01]  /*49b00*/  IADD3 R92, P3, PT, R72, R3, RZ ;  /* 0x00000003485c7210 */ /* 0x000fe20007f7e0ff */
[----:B------:R-:W2:Y:S01]  /*49b10*/  LDL.LU R87, [R1+0x4d8] ;  /* 0x0004d80001577983 */ /* 0x000ea20000300800 */
[----:B------:R-:W-:-:S03]  /*49b20*/  LEA.HI.X.SX32 R69, R93, R2, 0x1, P4 ;  /* 0x000000025d457211 */ /* 0x000fc600020f0eff */
[----:B------:R-:W2:Y:S01]  /*49b30*/  LDL.LU R91, [R1+0x4d0] ;  /* 0x0004d000015b7983 */ /* 0x000ea20000300800 */
[----:B------:R-:W-:-:S03]  /*49b40*/  LEA.HI.X.SX32 R93, R72, R2, 0x1, P3 ;  /* 0x00000002485d7211 */ /* 0x000fc600018f0eff */
[----:B------:R-:W-:Y:S04]  /*49b50*/  STL.64 [R1+0xac0], R68 ;  /* 0x000ac04401007387 */ /* 0x000fe80000100a00 */
[----:B------:R0:W-:Y:S04]  /*49b60*/  STL.64 [R1+0xaa8], R92 ;  /* 0x000aa85c01007387 */ /* 0x0001e80000100a00 */
[----:B0-----:R-:W2:Y:S04]  /*49b70*/  LDL.LU R92, [R1+0x4cc] ;  /* 0x0004cc00015c7983 */ /* 0x001ea80000300800 */
[----:B------:R-:W2:Y:S01]  /*49b80*/  LDL.LU R93, [R1+0x4c8] ;  /* 0x0004c800015d7983 */ /* 0x000ea20000300800 */
[----:B-----5:R-:W-:-:S04]  /*49b90*/  IADD3 R68, P4, PT, R5, R3, RZ ;  /* 0x0000000305447210 */ /* 0x020fc80007f9e0ff */
[----:B------:R-:W-:-:S05]  /*49ba0*/  LEA.HI.X.SX32 R69, R5, R2, 0x1, P4 ;  /* 0x0000000205457211 */ /* 0x000fca00020f0eff */
[----:B------:R0:W-:Y:S02]  /*49bb0*/  STL.64 [R1+0xaa0], R68 ;  /* 0x000aa04401007387 */ /* 0x0001e40000100a00 */
[----:B0-----:R-:W-:Y:S01]  /*49bc0*/  IMAD.MOV.U32 R69, RZ, RZ, R4 ;  /* 0x000000ffff457224 */ /* 0x001fe200078e0004 */
[-C--:B------:R-:W-:Y:S02]  /*49bd0*/  IADD3 R68, P3, PT, R4, R3.reuse, RZ ;  /* 0x0000000304447210 */ /* 0x080fe40007f7e0ff */
[----:B---3--:R-:W-:Y:S02]  /*49be0*/  IADD3 R4, P4, PT, R71, R3, RZ ;  /* 0x0000000347047210 */ /* 0x008fe40007f9e0ff */
[-C--:B------:R-:W-:Y:S02]  /*49bf0*/  LEA.HI.X.SX32 R69, R69, R2.reuse, 0x1, P3 ;  /* 0x0000000245457211 */ /* 0x080fe400018f0eff */
[----:B------:R-:W-:-:S03]  /*49c00*/  LEA.HI.X.SX32 R5, R71, R2, 0x1, P4 ;  /* 0x0000000247057211 */ /* 0x000fc600020f0eff */
[----:B------:R4:W-:Y:S04]  /*49c10*/  STL.64 [R1+0xa90], R68 ;  /* 0x000a904401007387 */ /* 0x0009e80000100a00 */
[----:B------:R2:W-:Y:S01]  /*49c20*/  STL.64 [R1+0xa88], R4 ;  /* 0x000a880401007387 */ /* 0x0005e20000100a00 */
[CC--:B----4-:R-:W-:Y:S02]  /*49c30*/  IADD3 R68, P3, PT, R70.reuse, R3.reuse, RZ ;  /* 0x0000000346447210 */ /* 0x0d0fe40007f7e0ff */
[C---:B--2---:R-:W-:Y:S02]  /*49c40*/  IADD3 R4, P4, PT, R83.reuse, R3, RZ ;  /* 0x0000000353047210 */ /* 0x044fe40007f9e0ff */
[-C--:B------:R-:W-:Y:S02]  /*49c50*/  LEA.HI.X.SX32 R69, R70, R2.reuse, 0x1, P3 ;  /* 0x0000000246457211 */ /* 0x080fe400018f0eff */
[----:B------:R-:W-:-:S03]  /*49c60*/  LEA.HI.X.SX32 R5, R83, R2, 0x1, P4 ;  /* 0x0000000253057211 */ /* 0x000fc600020f0eff */
[----:B------:R0:W-:Y:S04]  /*49c70*/  STL.64 [R1+0xa78], R68 ;  /* 0x000a784401007387 */ /* 0x0001e80000100a00 */
[----:B------:R2:W-:Y:S01]  /*49c80*/  STL.64 [R1+0xa70], R4 ;  /* 0x000a700401007387 */ /* 0x0005e20000100a00 */
[-C--:B0-----:R-:W-:Y:S02]  /*49c90*/  IADD3 R68, P3, PT, R82, R3.reuse, RZ ;  /* 0x0000000352447210 */ /* 0x081fe40007f7e0ff */
[----:B--2---:R-:W-:-:S04]  /*49ca0*/  IADD3 R4, P4, PT, R86, R3, RZ ;  /* 0x0000000356047210 */ /* 0x004fc80007f9e0ff */
[-C--:B------:R-:W-:Y:S02]  /*49cb0*/  LEA.HI.X.SX32 R5, R86, R2.reuse, 0x1, P4 ;  /* 0x0000000256057211 */ /* 0x080fe400020f0eff */
[-C--:B------:R-:W-:Y:S02]  /*49cc0*/  LEA.HI.X.SX32 R69, R82, R2.reuse, 0x1, P3 ;  /* 0x0000000252457211 */ /* 0x080fe400018f0eff */
[CC--:B------:R-:W-:Y:S01]  /*49cd0*/  IADD3 R82, P3, PT, R84.reuse, R3.reuse, RZ ;  /* 0x0000000354527210 */ /* 0x0c0fe20007f7e0ff */
[----:B------:R0:W-:Y:S03]  /*49ce0*/  STL.64 [R1+0xa58], R4 ;  /* 0x000a580401007387 */ /* 0x0001e60000100a00 */
[----:B------:R-:W-:Y:S01]  /*49cf0*/  LEA.HI.X.SX32 R83, R84, R2, 0x1, P3 ;  /* 0x0000000254537211 */ /* 0x000fe200018f0eff */
[----:B------:R-:W-:Y:S01]  /*49d00*/  STL.64 [R1+0xa60], R68 ;  /* 0x000a604401007387 */ /* 0x000fe20000100a00 */
[----:B0-----:R-:W-:-:S04]  /*49d10*/  IADD3 R4, P4, PT, R88, R3, RZ ;  /* 0x0000000358047210 */ /* 0x001fc80007f9e0ff */
[----:B------:R-:W-:Y:S01]  /*49d20*/  LEA.HI.X.SX32 R5, R88, R2, 0x1, P4 ;  /* 0x0000000258057211 */ /* 0x000fe200020f0eff */
        /* <DEDUP_REMOVED lines=12> */
[----:B------:R-:W-:Y:S04]  /*49df0*/  STL.64 [R1+0xa10], R86 ;  /* 0x000a105601007387 */ /* 0x000fe80000100a00 */
[----:B------:R0:W-:Y:S02]  /*49e00*/  STL.64 [R1+0xa08], R4 ;  /* 0x000a080401007387 */ /* 0x0001e40000100a00 */
[----:B0-----:R-:W-:-:S04]  /*49e10*/  IADD3 R4, P4, PT, R66, R3, RZ ;  /* 0x0000000342047210 */ /* 0x001fc80007f9e0ff */
[----:B------:R-:W-:Y:S02]  /*49e20*/  LEA.HI.X.SX32 R5, R66, R2, 0x1, P4 ;  /* 0x0000000242057211 */ /* 0x000fe400020f0eff */
[----:B------:R-:W-:-:S03]  /*49e30*/  IADD3 R86, P3, PT, R67, R3, RZ ;  /* 0x0000000343567210 */ /* 0x000fc60007f7e0ff */
[----:B------:R0:W-:Y:S01]  /*49e40*/  STL.64 [R1+0x9e8], R4 ;  /* 0x0009e80401007387 */ /* 0x0001e20000100a00 */
[----:B------:R-:W-:Y:S02]  /*49e50*/  LEA.HI.X.SX32 R87, R67, R2, 0x1, P3 ;  /* 0x0000000243577211 */ /* 0x000fe400018f0eff */
[-C--:B------:R-:W-:Y:S02]  /*49e60*/  IADD3 R66, P3, PT, R65, R3.reuse, RZ ;  /* 0x0000000341427210 */ /* 0x080fe40007f7e0ff */
[----:B0-----:R-:W-:-:S04]  /*49e70*/  IADD3 R4, P4, PT, R64, R3, RZ ;  /* 0x0000000340047210 */ /* 0x001fc80007f9e0ff */
[-C--:B------:R-:W-:Y:S01]  /*49e80*/  LEA.HI.X.SX32 R5, R64, R2.reuse, 0x1, P4 ;  /* 0x0000000240057211 */ /* 0x080fe200020f0eff */
[----:B------:R-:W-:Y:S04]  /*49e90*/  STL.64 [R1+0x9f0], R86 ;  /* 0x0009f05601007387 */ /* 0x000fe80000100a00 */
[----:B------:R0:W-:Y:S01]  /*49ea0*/  STL.64 [R1+0x9d0], R4 ;  /* 0x0009d00401007387 */ /* 0x0001e20000100a00 */
[----:B------:R-:W-:Y:S02]  /*49eb0*/  LEA.HI.X.SX32 R67, R65, R2, 0x1, P3 ;  /* 0x0000000241437211 */ /* 0x000fe400018f0eff */
[-C--:B------:R-:W-:Y:S02]  /*49ec0*/  IADD3 R64, P3, PT, R53, R3.reuse, RZ ;  /* 0x0000000335407210 */ /* 0x080fe40007f7e0ff */
[----:B0-----:R-:W-:-:S04]  /*49ed0*/  IADD3 R4, P4, PT, R52, R3, RZ ;  /* 0x0000000334047210 */ /* 0x001fc80007f9e0ff */
[-C--:B------:R-:W-:Y:S01]  /*49ee0*/  LEA.HI.X.SX32 R5, R52, R2.reuse, 0x1, P4 ;  /* 0x0000000234057211 */ /* 0x080fe200020f0eff */
[----:B------:R-:W-:Y:S01]  /*49ef0*/  STL.64 [R1+0x9d8], R66 ;  /* 0x0009d84201007387 */ /* 0x000fe20000100a00 */
        /* <DEDUP_REMOVED lines=30> */
[-C--:B------:R-:W-:Y:S01]  /*4a0e0*/  LEA.HI.X.SX32 R5, R30, R2.reuse, 0x1, P4 ;  /* 0x000000021e057211 */ /* 0x080fe200020f0eff */
[----:B------:R0:W-:Y:S04]  /*4a0f0*/  STL.64 [R1+0x950], R34 ;  /* 0x0009502201007387 */ /* 0x0001e80000100a00 */
[----:B------:R2:W-:Y:S01]  /*4a100*/  STL.64 [R1+0x948], R4 ;  /* 0x0009480401007387 */ /* 0x0005e20000100a00 */
[CC--:B0-----:R-:W-:Y:S02]  /*4a110*/  IADD3 R34, P3, PT, R45.reuse, R3.reuse, RZ ;  /* 0x000000032d227210 */ /* 0x0c1fe40007f7e0ff */
[----:B--2---:R-:W-:Y:S02]  /*4a120*/  IADD3 R4, P4, PT, R32, R3, RZ ;  /* 0x0000000320047210 */ /* 0x004fe40007f9e0ff */
[----:B------:R-:W-:-:S02]  /*4a130*/  LEA.HI.X.SX32 R35, R45, R2, 0x1, P3 ;  /* 0x000000022d237211 */ /* 0x000fc400018f0eff */
[----:B------:R-:W-:-:S03]  /*4a140*/  LEA.HI.X.SX32 R5, R32, R2, 0x1, P4 ;  /* 0x0000000220057211 */ /* 0x000fc600020f0eff */
[----:B------:R0:W-:Y:S04]  /*4a150*/  STL.64 [R1+0x938], R34 ;  /* 0x0009382201007387 */ /* 0x0001e80000100a00 */
[----:B------:R2:W-:Y:S01]  /*4a160*/  STL.64 [R1+0x930], R4 ;  /* 0x0009300401007387 */ /* 0x0005e20000100a00 */
[CC--:B0-----:R-:W-:Y:S02]  /*4a170*/  IADD3 R34, P3, PT, R44.reuse, R3.reuse, RZ ;  /* 0x000000032c227210 */ /* 0x0c1fe40007f7e0ff */
[C---:B--2---:R-:W-:Y:S02]  /*4a180*/  IADD3 R4, P4, PT, R29.reuse, R3, RZ ;  /* 0x000000031d047210 */ /* 0x044fe40007f9e0ff */
[-C--:B------:R-:W-:Y:S02]  /*4a190*/  LEA.HI.X.SX32 R35, R44, R2.reuse, 0x1, P3 ;  /* 0x000000022c237211 */ /* 0x080fe400018f0eff */
[----:B------:R-:W-:-:S03]  /*4a1a0*/  LEA.HI.X.SX32 R5, R29, R2, 0x1, P4 ;  /* 0x000000021d057211 */ /* 0x000fc600020f0eff */
[----:B------:R0:W-:Y:S04]  /*4a1b0*/  STL.64 [R1+0x918], R34 ;  /* 0x0009182201007387 */ /* 0x0001e80000100a00 */
[----:B------:R2:W-:Y:S01]  /*4a1c0*/  STL.64 [R1+0x910], R4 ;  /* 0x0009100401007387 */ /* 0x0005e20000100a00 */
[-C--:B0-----:R-:W-:Y:S02]  /*4a1d0*/  IADD3 R34, P3, PT, R43, R3.reuse, RZ ;  /* 0x000000032b227210 */ /* 0x081fe40007f7e0ff */
[----:B--2---:R-:W-:Y:S02]  /*4a1e0*/  IADD3 R4, P4, PT, R27, R3, RZ ;  /* 0x000000031b047210 */ /* 0x004fe40007f9e0ff */
        /* <DEDUP_REMOVED lines=72> */
[----:B------:R0:W-:Y:S04]  /*4a670*/  STL.64 [R1+0x800], R34 ;  /* 0x0008002201007387 */ /* 0x0001e80000100a00 */
[----:B------:R2:W-:Y:S01]  /*4a680*/  STL.64 [R1+0x7e0], R4 ;  /* 0x0007e00401007387 */ /* 0x0005e20000100a00 */
[----:B------:R-:W-:Y:S02]  /*4a690*/  LEA.HI.X.SX32 R15, R16, R2, 0x1, P3 ;  /* 0x00000002100f7211 */ /* 0x000fe400018f0eff */
[-C--:B0-----:R-:W-:Y:S02]  /*4a6a0*/  IADD3 R34, P3, PT, R11, R3.reuse, RZ ;  /* 0x000000030b227210 */ /* 0x081fe40007f7e0ff */
[----:B--2---:R-:W-:-:S04]  /*4a6b0*/  IADD3 R4, P4, PT, R10, R3, RZ ;  /* 0x000000030a047210 */ /* 0x004fc80007f9e0ff */
[-C--:B------:R-:W-:Y:S01]  /*4a6c0*/  LEA.HI.X.SX32 R5, R10, R2.reuse, 0x1, P4 ;  /* 0x000000020a057211 */ /* 0x080fe200020f0eff */
[----:B------:R-:W-:Y:S01]  /*4a6d0*/  STL.64 [R1+0x7e8], R14 ;  /* 0x0007e80e01007387 */ /* 0x000fe20000100a00 */
[-C--:B------:R-:W-:Y:S02]  /*4a6e0*/  LEA.HI.X.SX32 R35, R11, R2.reuse, 0x1, P3 ;  /* 0x000000020b237211 */ /* 0x080fe400018f0eff */
[CC--:B------:R-:W-:Y:S01]  /*4a6f0*/  IADD3 R10, P3, PT, R12.reuse, R3.reuse, RZ ;  /* 0x000000030c0a7210 */ /* 0x0c0fe20007f7e0ff */
[----:B------:R0:W-:Y:S01]  /*4a700*/  STL.64 [R1+0x7d0], R4 ;  /* 0x0007d00401007387 */ /* 0x0001e20000100a00 */
[----:B------:R-:W-:Y:S01]  /*4a710*/  VIADD R6, R7, UR70 ;  /* 0x0000004607067c36 */ /* 0x000fe20008000000 */
[----:B------:R-:W2:Y:S01]  /*4a720*/  LDCU UR70, c[0x0][0x3b8] ;  /* 0x00007700ff4677ac */ /* 0x000ea20008000800 */
[----:B------:R-:W-:Y:S01]  /*4a730*/  LEA.HI.X.SX32 R11, R12, R2, 0x1, P3 ;  /* 0x000000020c0b7211 */ /* 0x000fe200018f0eff */
[----:B------:R-:W-:Y:S01]  /*4a740*/  STL.64 [R1+0x7d8], R34 ;  /* 0x0007d82201007387 */ /* 0x000fe20000100a00 */
[----:B0-----:R-:W-:-:S04]  /*4a750*/  IADD3 R4, P4, PT, R9, R3, RZ ;  /* 0x0000000309047210 */ /* 0x001fc80007f9e0ff */
[----:B------:R-:W-:Y:S01]  /*4a760*/  LEA.HI.X.SX32 R5, R9, R2, 0x1, P4 ;  /* 0x0000000209057211 */ /* 0x000fe200020f0eff */
[----:B------:R0:W-:Y:S01]  /*4a770*/  STL.64 [R1+0x7b8], R10 ;  /* 0x0007b80a01007387 */ /* 0x0001e20000100a00 */
[----:B------:R-:W-:Y:S01]  /*4a780*/  VIADD R8, R6, UR45 ;  /* 0x0000002d06087c36 */ /* 0x000fe20008000000 */
[----:B------:R-:W3:Y:S02]  /*4a790*/  LDCU UR45, c[0x0][0x3b8] ;  /* 0x00007700ff2d77ac */ /* 0x000ee40008000800 */
[----:B------:R4:W-:Y:S01]  /*4a7a0*/  STL.64 [R1+0x7b0], R4 ;  /* 0x0007b00401007387 */ /* 0x0009e20000100a00 */
[----:B------:R-:W-:Y:S01]  /*4a7b0*/  VIADD R90, R8, UR69 ;  /* 0x00000045085a7c36 */ /* 0x000fe20008000000 */
[----:B------:R-:W5:Y:S01]  /*4a7c0*/  LDCU UR69, c[0x0][0x3b8] ;  /* 0x00007700ff4577ac */ /* 0x000f620008000800 */
[-C--:B0-----:R-:W-:Y:S02]  /*4a7d0*/  IADD3 R10, P3, PT, R7, R3.reuse, RZ ;  /* 0x00000003070a7210 */ /* 0x081fe40007f7e0ff */
[----:B----4-:R-:W-:-:S04]  /*4a7e0*/  IADD3 R4, P4, PT, R6, R3, RZ ;  /* 0x0000000306047210 */ /* 0x010fc80007f9e0ff */
[-C--:B------:R-:W-:Y:S02]  /*4a7f0*/  LEA.HI.X.SX32 R5, R6, R2.reuse, 0x1, P4 ;  /* 0x0000000206057211 */ /* 0x080fe400020f0eff */
[-C--:B------:R-:W-:Y:S02]  /*4a800*/  LEA.HI.X.SX32 R11, R7, R2.reuse, 0x1, P3 ;  /* 0x00000002070b7211 */ /* 0x080fe400018f0eff */
[-C--:B------:R-:W-:Y:S01]  /*4a810*/  IADD3 R6, P3, PT, R8, R3.reuse, RZ ;  /* 0x0000000308067210 */ /* 0x080fe20007f7e0ff */
[----:B------:R0:W-:Y:S01]  /*4a820*/  STL.64 [R1+0x798], R4 ;  /* 0x0007980401007387 */ /* 0x0001e20000100a00 */
[----:B------:R-:W-:Y:S01]  /*4a830*/  VIADD R89, R90, UR27 ;  /* 0x0000001b5a597c36 */ /* 0x000fe20008000000 */
[----:B------:R-:W4:Y:S01]  /*4a840*/  LDCU UR27, c[0x0][0x3b8] ;  /* 0x00007700ff1b77ac */ /* 0x000f220008000800 */
[-C--:B------:R-:W-:Y:S02]  /*4a850*/  LEA.HI.X.SX32 R7, R8, R2.reuse, 0x1, P3 ;  /* 0x0000000208077211 */ /* 0x080fe400018f0eff */
[----:B------:R-:W-:Y:S01]  /*4a860*/  VIADD R85, R89, UR68 ;  /* 0x0000004459557c36 */ /* 0x000fe20008000000 */
[CC--:B0-----:R-:W-:Y:S01]  /*4a870*/  IADD3 R4, P4, PT, R90.reuse, R3.reuse, RZ ;  /* 0x000000035a047210 */ /* 0x0c1fe20007f9e0ff */
[----:B------:R-:W-:Y:S01]  /*4a880*/  STL.64 [R1+0x7a0], R10 ;  /* 0x0007a00a01007387 */ /* 0x000fe20000100a00 */
[----:B------:R-:W0:Y:S02]  /*4a890*/  LDCU UR68, c[0x0][0x3b8] ;  /* 0x00007700ff4477ac */ /* 0x000e240008000800 */
[----:B------:R-:W-:Y:S01]  /*4a8a0*/  LEA.HI.X.SX32 R5, R90, R2, 0x1, P4 ;  /* 0x000000025a057211 */ /* 0x000fe200020f0eff */
[----:B------:R1:W-:Y:S01]  /*4a8b0*/  STL.64 [R1+0x788], R6 ;  /* 0x0007880601007387 */ /* 0x0003e20000100a00 */
[----:B------:R-:W-:Y:S01]  /*4a8c0*/  VIADD R81, R85, UR44 ;  /* 0x0000002c55517c36 */ /* 0x000fe20008000000 */
[----:B------:R-:W0:Y:S02]  /*4a8d0*/  LDCU UR44, c[0x0][0x3b8] ;  /* 0x00007700ff2c77ac */ /* 0x000e240008000800 */
[----:B------:R2:W-:Y:S01]  /*4a8e0*/  STL.64 [R1+0x780], R4 ;  /* 0x0007800401007387 */ /* 0x0005e20000100a00 */
[----:B------:R-:W-:Y:S01]  /*4a8f0*/  VIADD R80, R81, UR18 ;  /* 0x0000001251507c36 */ /* 0x000fe20008000000 */
[----:B------:R-:W0:Y:S01]  /*4a900*/  LDCU UR18, c[0x0][0x3b8] ;  /* 0x00007700ff1277ac */ /* 0x000e220008000800 */
[----:B-1----:R-:W-:-:S02]  /*4a910*/  IADD3 R6, P3, PT, R89, R3, RZ ;  /* 0x0000000359067210 */ /* 0x002fc40007f7e0ff */
[----:B--2---:R-:W-:Y:S02]  /*4a920*/  IADD3 R4, P4, PT, R85, R3, RZ ;  /* 0x0000000355047210 */ /* 0x004fe40007f9e0ff */
[-C--:B------:R-:W-:Y:S02]  /*4a930*/  LEA.HI.X.SX32 R7, R89, R2.reuse, 0x1, P3 ;  /* 0x0000000259077211 */ /* 0x080fe400018f0eff */
[----:B------:R-:W-:-:S03]  /*4a940*/  LEA.HI.X.SX32 R5, R85, R2, 0x1, P4 ;  /* 0x0000000255057211 */ /* 0x000fc600020f0eff */
[----:B------:R1:W-:Y:S01]  /*4a950*/  STL.64 [R1+0x770], R6 ;  /* 0x0007700601007387 */ /* 0x0003e20000100a00 */
[C---:B------:R-:W-:Y:S01]  /*4a960*/  VIADD R79, R80.reuse, UR67 ;  /* 0x00000043504f7c36 */ /* 0x040fe20008000000 */
[----:B------:R-:W2:Y:S02]  /*4a970*/  LDCU UR67, c[0x0][0x3b8] ;  /* 0x00007700ff4377ac */ /* 0x000ea40008000800 */
[----:B------:R0:W-:Y:S01]  /*4a980*/  STL.64 [R1+0x768], R4 ;  /* 0x0007680401007387 */ /* 0x0001e20000100a00 */
[----:B------:R-:W-:Y:S01]  /*4a990*/  VIADD R78, R79, UR41 ;  /* 0x000000294f4e7c36 */ /* 0x000fe20008000000 */
[----:B------:R-:W2:Y:S01]  /*4a9a0*/  LDCU UR41, c[0x0][0x3b8] ;  /* 0x00007700ff2977ac */ /* 0x000ea20008000800 */
[CC--:B-1----:R-:W-:Y:S02]  /*4a9b0*/  IADD3 R6, P3, PT, R81.reuse, R3.reuse, RZ ;  /* 0x0000000351067210 */ /* 0x0c2fe40007f7e0ff */
[----:B0-----:R-:W-:Y:S02]  /*4a9c0*/  IADD3 R4, P4, PT, R80, R3, RZ ;  /* 0x0000000350047210 */ /* 0x001fe40007f9e0ff */
[----:B------:R-:W-:-:S02]  /*4a9d0*/  LEA.HI.X.SX32 R7, R81, R2, 0x1, P3 ;  /* 0x0000000251077211 */ /* 0x000fc400018f0eff */
[----:B------:R-:W-:-:S03]  /*4a9e0*/  LEA.HI.X.SX32 R5, R80, R2, 0x1, P4 ;  /* 0x0000000250057211 */ /* 0x000fc600020f0eff */
[----:B------:R0:W-:Y:S01]  /*4a9f0*/  STL.64 [R1+0x760], R6 ;  /* 0x0007600601007387 */ /* 0x0001e20000100a00 */
[C---:B------:R-:W-:Y:S01]  /*4aa00*/  VIADD R77, R78.reuse, UR66 ;  /* 0x000000424e4d7c36 */ /* 0x040fe20008000000 */
[----:B------:R-:W1:Y:S02]  /*4aa10*/  LDCU UR66, c[0x0][0x3b8] ;  /* 0x00007700ff4277ac */ /* 0x000e640008000800 */
[----:B------:R2:W-:Y:S01]  /*4aa20*/  STL.64 [R1+0x758], R4 ;  /* 0x0007580401007387 */ /* 0x0005e20000100a00 */
[----:B------:R-:W-:Y:S01]  /*4aa30*/  VIADD R76, R77, UR10 ;  /* 0x0000000a4d4c7c36 */ /* 0x000fe20008000000 */
[----:B------:R-:W1:Y:S01]  /*4aa40*/  LDCU UR10, c[0x0][0x3b8] ;  /* 0x00007700ff0a77ac */ /* 0x000e620008000800 */
[CC--:B0-----:R-:W-:Y:S02]  /*4aa50*/  IADD3 R6, P3, PT, R79.reuse, R3.reuse, RZ ;  /* 0x000000034f067210 */ /* 0x0c1fe40007f7e0ff */
[----:B--2---:R-:W-:Y:S02]  /*4aa60*/  IADD3 R4, P4, PT, R78, R3, RZ ;  /* 0x000000034e047210 */ /* 0x004fe40007f9e0ff */
[----:B------:R-:W-:-:S02]  /*4aa70*/  LEA.HI.X.SX32 R7, R79, R2, 0x1, P3 ;  /* 0x000000024f077211 */ /* 0x000fc400018f0eff */
[----:B------:R-:W-:-:S03]  /*4aa80*/  LEA.HI.X.SX32 R5, R78, R2, 0x1, P4 ;  /* 0x000000024e057211 */ /* 0x000fc600020f0eff */
[----:B------:R0:W-:Y:S01]  /*4aa90*/  STL.64 [R1+0x740], R6 ;  /* 0x0007400601007387 */ /* 0x0001e20000100a00 */
[C---:B------:R-:W-:Y:S01]  /*4aaa0*/  VIADD R75, R76.reuse, UR26 ;  /* 0x0000001a4c4b7c36 */ /* 0x040fe20008000000 */
[----:B------:R-:W2:Y:S02]  /*4aab0*/  LDCU UR26, c[0x0][0x3b8] ;  /* 0x00007700ff1a77ac */ /* 0x000ea40008000800 */
[----:B------:R1:W-:Y:S01]  /*4aac0*/  STL.64 [R1+0x738], R4 ;  /* 0x0007380401007387 */ /* 0x0003e20000100a00 */
[----:B------:R-:W-:Y:S01]  /*4aad0*/  VIADD R74, R75, UR65 ;  /* 0x000000414b4a7c36 */ /* 0x000fe20008000000 */
[----:B------:R-:W2:Y:S01]  /*4aae0*/  LDCU UR65, c[0x0][0x3b8] ;  /* 0x00007700ff4177ac */ /* 0x000ea20008000800 */
[-C--:B0-----:R-:W-:Y:S02]  /*4aaf0*/  IADD3 R6, P3, PT, R77, R3.reuse, RZ ;  /* 0x000000034d067210 */ /* 0x081fe40007f7e0ff */
[----:B-1----:R-:W-:-:S04]  /*4ab00*/  IADD3 R4, P4, PT, R76, R3, RZ ;  /* 0x000000034c047210 */ /* 0x002fc80007f9e0ff */
[-C--:B------:R-:W-:Y:S02]  /*4ab10*/  LEA.HI.X.SX32 R5, R76, R2.reuse, 0x1, P4 ;  /* 0x000000024c057211 */ /* 0x080fe400020f0eff */
[-C--:B------:R-:W-:Y:S02]  /*4ab20*/  LEA.HI.X.SX32 R7, R77, R2.reuse, 0x1, P3 ;  /* 0x000000024d077211 */ /* 0x080fe400018f0eff */
[CC--:B------:R-:W-:Y:S01]  /*4ab30*/  IADD3 R34, P3, PT, R75.reuse, R3.reuse, RZ ;  /* 0x000000034b227210 */ /* 0x0c0fe20007f7e0ff */
[----:B------:R0:W-:Y:S01]  /*4ab40*/  STL.64 [R1+0x728], R4 ;  /* 0x0007280401007387 */ /* 0x0001e20000100a00 */
[C---:B------:R-:W-:Y:S01]  /*4ab50*/  VIADD R73, R74.reuse, UR40 ;  /* 0x000000284a497c36 */ /* 0x040fe20008000000 */
[----:B------:R-:W1:Y:S01]  /*4ab60*/  LDCU UR40, c[0x0][0x3b8] ;  /* 0x00007700ff2877ac */ /* 0x000e620008000800 */
        /* <DEDUP_REMOVED lines=13> */
[C---:B--2---:R-:W-:Y:S02]  /*4ac40*/  IADD3 R4, P4, PT, R72.reuse, R3, RZ ;  /* 0x0000000348047210 */ /* 0x044fe40007f9e0ff */
        /* <DEDUP_REMOVED lines=23> */
[----:B------:R-:W-:Y:S01]  /*4adc0*/  VIADD R84, R82, UR38 ;  /* 0x0000002652547c36 */ /* 0x000fe20008000000 */
[----:B------:R-:W2:Y:S02]  /*4add0*/  LDCU UR38, c[0x0][0x3b8] ;  /* 0x00007700ff2677ac */ /* 0x000ea40008000800 */
[----:B------:R1:W-:Y:S01]  /*4ade0*/  STL.64 [R1+0x6d8], R4 ;  /* 0x0006d80401007387 */ /* 0x0003e20000100a00 */
[----:B------:R-:W-:Y:S01]  /*4adf0*/  VIADD R86, R84, UR61 ;  /* 0x0000003d54567c36 */ /* 0x000fe20008000000 */
[----:B------:R-:W2:Y:S01]  /*4ae00*/  LDCU UR61, c[0x0][0x3b8] ;  /* 0x00007700ff3d77ac */ /* 0x000ea20008000800 */
[CC--:B0-----:R-:W-:Y:S02]  /*4ae10*/  IADD3 R34, P3, PT, R83.reuse, R3.reuse, RZ ;  /* 0x0000000353227210 */ /* 0x0c1fe40007f7e0ff */
[----:B-1----:R-:W-:Y:S02]  /*4ae20*/  IADD3 R4, P4, PT, R82, R3, RZ ;  /* 0x0000000352047210 */ /* 0x002fe40007f9e0ff */
[----:B------:R-:W-:-:S02]  /*4ae30*/  LEA.HI.X.SX32 R35, R83, R2, 0x1, P3 ;  /* 0x0000000253237211 */ /* 0x000fc400018f0eff */
[----:B------:R-:W-:-:S03]  /*4ae40*/  LEA.HI.X.SX32 R5, R82, R2, 0x1, P4 ;  /* 0x0000000252057211 */ /* 0x000fc600020f0eff */
[----:B------:R0:W-:Y:S01]  /*4ae50*/  STL.64 [R1+0x6d0], R34 ;  /* 0x0006d02201007387 */ /* 0x0001e20000100a00 */
[----:B------:R-:W-:Y:S01]  /*4ae60*/  VIADD R88, R86, UR7 ;  /* 0x0000000756587c36 */ /* 0x000fe20008000000 */
[----:B------:R-:W1:Y:S02]  /*4ae70*/  LDCU UR7, c[0x0][0x3b8] ;  /* 0x00007700ff0777ac */ /* 0x000e640008000800 */
[----:B------:R2:W-:Y:S01]  /*4ae80*/  STL.64 [R1+0x6c8], R4 ;  /* 0x0006c80401007387 */ /* 0x0005e20000100a00 */
[----:B------:R-:W-:Y:S01]  /*4ae90*/  VIADD R87, R88, UR60 ;  /* 0x0000003c58577c36 */ /* 0x000fe20008000000 */
[----:B------:R-:W1:Y:S01]  /*4aea0*/  LDCU UR60, c[0x0][0x3b8] ;  /* 0x00007700ff3c77ac */ /* 0x000e620008000800 */
[-C--:B0-----:R-:W-:Y:S02]  /*4aeb0*/  IADD3 R34, P3, PT, R84, R3.reuse, RZ ;  /* 0x0000000354227210 */ /* 0x081fe40007f7e0ff */
        /* <DEDUP_REMOVED lines=32> */
[-C--:B------:R-:W-:Y:S02]  /*4b0c0*/  LEA.HI.X.SX32 R5, R30, R2.reuse, 0x1, P4 ;  /* 0x000000021e057211 */ /* 0x080fe400020f0eff */
[CC--:B------:R-:W-:Y:S01]  /*4b0d0*/  IADD3 R30, P3, PT, R32.reuse, R3.reuse, RZ ;  /* 0x00000003201e7210 */ /* 0x0c0fe20007f7e0ff */
[----:B------:R-:W-:Y:S01]  /*4b0e0*/  STL.64 [R1+0x688], R34 ;  /* 0x0006882201007387 */ /* 0x000fe20000100a00 */
[----:B------:R-:W-:Y:S01]  /*4b0f0*/  VIADD R27, R29, UR23 ;  /* 0x000000171d1b7c36 */ /* 0x000fe20008000000 */
[----:B------:R-:W0:Y:S02]  /*4b100*/  LDCU UR23, c[0x0][0x3b8] ;  /* 0x00007700ff1777ac */ /* 0x000e240008000800 */
[----:B------:R1:W-:Y:S01]  /*4b110*/  STL.64 [R1+0x680], R4 ;  /* 0x0006800401007387 */ /* 0x0003e20000100a00 */
[----:B------:R-:W-:Y:S01]  /*4b120*/  LEA.HI.X.SX32 R31, R32, R2, 0x1, P3 ;  /* 0x00000002201f7211 */ /* 0x000fe200018f0eff */
[----:B------:R-:W-:Y:S01]  /*4b130*/  VIADD R26, R27, UR57 ;  /* 0x000000391b1a7c36 */ /* 0x000fe20008000000 */
[----:B------:R-:W0:Y:S01]  /*4b140*/  LDCU UR57, c[0x0][0x3b8] ;  /* 0x00007700ff3977ac */ /* 0x000e220008000800 */
[----:B-1----:R-:W-:-:S04]  /*4b150*/  IADD3 R4, P4, PT, R29, R3, RZ ;  /* 0x000000031d047210 */ /* 0x002fc80007f9e0ff */
[----:B------:R-:W-:Y:S01]  /*4b160*/  LEA.HI.X.SX32 R5, R29, R2, 0x1, P4 ;  /* 0x000000021d057211 */ /* 0x000fe200020f0eff */
[----:B------:R1:W-:Y:S01]  /*4b170*/  STL.64 [R1+0x670], R30 ;  /* 0x0006701e01007387 */ /* 0x0003e20000100a00 */
[----:B------:R-:W-:Y:S01]  /*4b180*/  VIADD R28, R26, UR35 ;  /* 0x000000231a1c7c36 */ /* 0x000fe20008000000 */
[----:B------:R-:W0:Y:S02]  /*4b190*/  LDCU UR35, c[0x0][0x3b8] ;  /* 0x00007700ff2377ac */ /* 0x000e240008000800 */
[----:B------:R2:W-:Y:S01]  /*4b1a0*/  STL.64 [R1+0x668], R4 ;  /* 0x0006680401007387 */ /* 0x0005e20000100a00 */
[----:B------:R-:W-:Y:S01]  /*4b1b0*/  VIADD R25, R28, UR56 ;  /* 0x000000381c197c36 */ /* 0x000fe20008000000 */
[----:B------:R-:W0:Y:S01]  /*4b1c0*/  LDCU UR56, c[0x0][0x3b8] ;  /* 0x00007700ff3877ac */ /* 0x000e220008000800 */
[-C--:B-1----:R-:W-:Y:S02]  /*4b1d0*/  IADD3 R30, P3, PT, R27, R3.reuse, RZ ;  /* 0x000000031b1e7210 */ /* 0x082fe40007f7e0ff */
[----:B--2---:R-:W-:-:S02]  /*4b1e0*/  IADD3 R4, P4, PT, R26, R3, RZ ;  /* 0x000000031a047210 */ /* 0x004fc40007f9e0ff */
[-C--:B------:R-:W-:Y:S02]  /*4b1f0*/  LEA.HI.X.SX32 R31, R27, R2.reuse, 0x1, P3 ;  /* 0x000000021b1f7211 */ /* 0x080fe400018f0eff */
[-C--:B------:R-:W-:Y:S02]  /*4b200*/  LEA.HI.X.SX32 R5, R26, R2.reuse, 0x1, P4 ;  /* 0x000000021a057211 */ /* 0x080fe400020f0eff */
[CC--:B------:R-:W-:Y:S01]  /*4b210*/  IADD3 R26, P3, PT, R28.reuse, R3.reuse, RZ ;  /* 0x000000031c1a7210 */ /* 0x0c0fe20007f7e0ff */
[----:B------:R-:W-:Y:S01]  /*4b220*/  STL.64 [R1+0x660], R30 ;  /* 0x0006601e01007387 */ /* 0x000fe20000100a00 */
[----:B------:R-:W-:Y:S01]  /*4b230*/  VIADD R23, R25, UR11 ;  /* 0x0000000b19177c36 */ /* 0x000fe20008000000 */
[----:B------:R-:W1:Y:S02]  /*4b240*/  LDCU UR11, c[0x0][0x3b8] ;  /* 0x00007700ff0b77ac */ /* 0x000e640008000800 */
[----:B------:R2:W-:Y:S01]  /*4b250*/  STL.64 [R1+0x658], R4 ;  /* 0x0006580401007387 */ /* 0x0005e20000100a00 */
[----:B------:R-:W-:Y:S01]  /*4b260*/  LEA.HI.X.SX32 R27, R28, R2, 0x1, P3 ;  /* 0x000000021c1b7211 */ /* 0x000fe200018f0eff */
[----:B------:R-:W-:Y:S01]  /*4b270*/  VIADD R22, R23, UR15 ;  /* 0x0000000f17167c36 */ /* 0x000fe20008000000 */
[----:B------:R-:W0:Y:S01]  /*4b280*/  LDCU UR15, c[0x0][0x3b8] ;  /* 0x00007700ff0f77ac */ /* 0x000e220008000800 */
[----:B--2---:R-:W-:-:S04]  /*4b290*/  IADD3 R4, P4, PT, R25, R3, RZ ;  /* 0x0000000319047210 */ /* 0x004fc80007f9e0ff */
[----:B------:R-:W-:Y:S01]  /*4b2a0*/  LEA.HI.X.SX32 R5, R25, R2, 0x1, P4 ;  /* 0x0000000219057211 */ /* 0x000fe200020f0eff */
[----:B------:R2:W-:Y:S01]  /*4b2b0*/  STL.64 [R1+0x648], R26 ;  /* 0x0006481a01007387 */ /* 0x0005e20000100a00 */
[----:B------:R-:W-:Y:S01]  /*4b2c0*/  VIADD R24, R22, UR55 ;  /* 0x0000003716187c36 */ /* 0x000fe20008000000 */
[----:B------:R-:W0:Y:S02]  /*4b2d0*/  LDCU UR55, c[0x0][0x3b8] ;  /* 0x00007700ff3777ac */ /* 0x000e240008000800 */
[----:B------:R1:W-:Y:S01]  /*4b2e0*/  STL.64 [R1+0x640], R4 ;  /* 0x0006400401007387 */ /* 0x0003e20000100a00 */
[----:B------:R-:W-:Y:S01]  /*4b2f0*/  VIADD R21, R24, UR34 ;  /* 0x0000002218157c36 */ /* 0x000fe20008000000 */
[----:B------:R-:W0:Y:S01]  /*4b300*/  LDCU UR34, c[0x0][0x3b8] ;  /* 0x00007700ff2277ac */ /* 0x000e220008000800 */
[-C--:B--2---:R-:W-:Y:S02]  /*4b310*/  IADD3 R26, P3, PT, R23, R3.reuse, RZ ;  /* 0x00000003171a7210 */ /* 0x084fe40007f7e0ff */
[----:B-1----:R-:W-:-:S02]  /*4b320*/  IADD3 R4, P4, PT, R22, R3, RZ ;  /* 0x0000000316047210 */ /* 0x002fc40007f9e0ff */
        /* <DEDUP_REMOVED lines=92> */
[C---:B------:R-:W-:Y:S01]  /*4b8f0*/  VIADD R77, R78.reuse, UR30 ;  /* 0x0000001e4e4d7c36 */ /* 0x040fe20008000000 */
[----:B------:R-:W0:Y:S02]  /*4b900*/  LDCU UR30, c[0x0][0x3b8] ;  /* 0x00007700ff1e77ac */ /* 0x000e240008000800 */
[----:B------:R1:W-:Y:S01]  /*4b910*/  STL.64 [R1+0x558], R4 ;  /* 0x0005580401007387 */ /* 0x0003e20000100a00 */
[----:B------:R-:W-:Y:S01]  /*4b920*/  VIADD R76, R77, UR73 ;  /* 0x000000494d4c7c36 */ /* 0x000fe20008000000 */
[----:B------:R-:W0:Y:S01]  /*4b930*/  LDCU UR73, c[0x0][0x3b8] ;  /* 0x00007700ff4977ac */ /* 0x000e220008000800 */
[-C--:B--2---:R-:W-:Y:S02]  /*4b940*/  IADD3 R6, P3, PT, R79, R3.reuse, RZ ;  /* 0x000000034f067210 */ /* 0x084fe40007f7e0ff */
[----:B-1----:R-:W-:-:S02]  /*4b950*/  IADD3 R4, P4, PT, R78, R3, RZ ;  /* 0x000000034e047210 */ /* 0x002fc40007f9e0ff */
[-C--:B------:R-:W-:Y:S02]  /*4b960*/  LEA.HI.X.SX32 R7, R79, R2.reuse, 0x1, P3 ;  /* 0x000000024f077211 */ /* 0x080fe400018f0eff */
[----:B------:R-:W-:-:S03]  /*4b970*/  LEA.HI.X.SX32 R5, R78, R2, 0x1, P4 ;  /* 0x000000024e057211 */ /* 0x000fc600020f0eff */
[----:B------:R1:W-:Y:S01]  /*4b980*/  STL.64 [R1+0x540], R6 ;  /* 0x0005400601007387 */ /* 0x0003e20000100a00 */
[----:B------:R-:W-:-:S03]  /*4b990*/  VIADD R75, R76, UR74 ;  /* 0x0000004a4c4b7c36 */ /* 0x000fc60008000000 */
[----:B------:R2:W-:Y:S01]  /*4b9a0*/  STL.64 [R1+0x538], R4 ;  /* 0x0005380401007387 */ /* 0x0005e20000100a00 */
[----:B------:R-:W-:Y:S01]  /*4b9b0*/  VIADD R74, R75, UR6 ;  /* 0x000000064b4a7c36 */ /* 0x000fe20008000000 */
[----:B------:R-:W0:Y:S01]  /*4b9c0*/  LDCU UR6, c[0x0][0x3b8] ;  /* 0x00007700ff0677ac */ /* 0x000e220008000800 */
[CC--:B-1----:R-:W-:Y:S02]  /*4b9d0*/  IADD3 R6, P3, PT, R77.reuse, R3.reuse, RZ ;  /* 0x000000034d067210 */ /* 0x0c2fe40007f7e0ff */
        /* <DEDUP_REMOVED lines=12> */
[----:B------:R-:W-:Y:S02]  /*4baa0*/  LEA.HI.X.SX32 R5, R74, R2, 0x1, P4 ;  /* 0x000000024a057211 */ /* 0x000fe400020f0eff */
[----:B------:R-:W-:Y:S01]  /*4bab0*/  IADD3 R18, P3, PT, R73, R3, RZ ;  /* 0x0000000349127210 */ /* 0x000fe20007f7e0ff */
[----:B------:R-:W-:Y:S01]  /*4bac0*/  STL.64 [R1+0x508], R6 ;  /* 0x0005080601007387 */ /* 0x000fe20000100a00 */
[----:B------:R-:W-:-:S03]  /*4bad0*/  VIADD R71, R72, UR71 ;  /* 0x0000004748477c36 */ /* 0x000fc60008000000 */
[----:B------:R0:W-:Y:S01]  /*4bae0*/  STL.64 [R1+0x500], R4 ;  /* 0x0005000401007387 */ /* 0x0001e20000100a00 */
[----:B------:R-:W-:Y:S01]  /*4baf0*/  LEA.HI.X.SX32 R19, R73, R2, 0x1, P3 ;  /* 0x0000000249137211 */ /* 0x000fe200018f0eff */
[----:B------:R-:W-:Y:S01]  /*4bb00*/  VIADD R70, R71, UR47 ;  /* 0x0000002f47467c36 */ /* 0x000fe20008000000 */
[----:B------:R-:W1:Y:S01]  /*4bb10*/  LDCU UR47, c[0x0][0x3b8] ;  /* 0x00007700ff2f77ac */ /* 0x000e620008000800 */
[----:B0-----:R-:W-:-:S04]  /*4bb20*/  IADD3 R4, P4, PT, R72, R3, RZ ;  /* 0x0000000348047210 */ /* 0x001fc80007f9e0ff */
[-C--:B------:R-:W-:Y:S01]  /*4bb30*/  LEA.HI.X.SX32 R5, R72, R2.reuse, 0x1, P4 ;  /* 0x0000000248057211 */ /* 0x080fe200020f0eff */
[----:B------:R0:W-:Y:S01]  /*4bb40*/  STL.64 [R1+0x4e8], R18 ;  /* 0x0004e81201007387 */ /* 0x0001e20000100a00 */
[C---:B------:R-:W-:Y:S01]  /*4bb50*/  VIADD R69, R70.reuse, UR13 ;  /* 0x0000000d46457c36 */ /* 0x040fe20008000000 */
[----:B------:R-:W1:Y:S02]  /*4bb60*/  LDCU UR13, c[0x0][0x3b8] ;  /* 0x00007700ff0d77ac */ /* 0x000e640008000800 */
[----:B------:R2:W-:Y:S01]  /*4bb70*/  STL.64 [R1+0x4e0], R4 ;  /* 0x0004e00401007387 */ /* 0x0005e20000100a00 */
[----:B------:R-:W-:Y:S01]  /*4bb80*/  VIADD R68, R69, UR48 ;  /* 0x0000003045447c36 */ /* 0x000fe20008000000 */
        /* <DEDUP_REMOVED lines=15> */
[----:B------:R-:W-:-:S03]  /*4bc80*/  VIADD R82, R80, UR72 ;  /* 0x0000004850527c36 */ /* 0x000fc60008000000 */
[----:B------:R1:W-:Y:S01]  /*4bc90*/  STL.64 [R1+0x4c8], R4 ;  /* 0x0004c80401007387 */ /* 0x0003e20000100a00 */
[----:B------:R-:W-:Y:S01]  /*4bca0*/  VIADD R83, R82, UR70 ;  /* 0x0000004652537c36 */ /* 0x000fe20008000000 */
[CC--:B0-----:R-:W-:Y:S02]  /*4bcb0*/  IADD3 R18, P3, PT, R81.reuse, R3.reuse, RZ ;  /* 0x0000000351127210 */ /* 0x0c1fe40007f7e0ff */
[C---:B-1----:R-:W-:Y:S02]  /*4bcc0*/  IADD3 R4, P4, PT, R80.reuse, R3, RZ ;  /* 0x0000000350047210 */ /* 0x042fe40007f9e0ff */
[-C--:B------:R-:W-:Y:S02]  /*4bcd0*/  LEA.HI.X.SX32 R19, R81, R2.reuse, 0x1, P3 ;  /* 0x0000000251137211 */ /* 0x080fe400018f0eff */
[----:B------:R-:W-:-:S03]  /*4bce0*/  LEA.HI.X.SX32 R5, R80, R2, 0x1, P4 ;  /* 0x0000000250057211 */ /* 0x000fc600020f0eff */
[----:B------:R0:W-:Y:S01]  /*4bcf0*/  STL.64 [R1+0x440], R18 ;  /* 0x0004401201007387 */ /* 0x0001e20000100a00 */
[----:B------:R-:W-:Y:S01]  /*4bd00*/  VIADD R85, R83, UR28 ;  /* 0x0000001c53557c36 */ /* 0x000fe20008000000 */
[----:B------:R-:W1:Y:S02]  /*4bd10*/  LDCU UR28, c[0x0][0x3b8] ;  /* 0x00007700ff1c77ac */ /* 0x000e640008000800 */
[----:B------:R2:W-:Y:S01]  /*4bd20*/  STL.64 [R1+0x4c0], R4 ;  /* 0x0004c00401007387 */ /* 0x0005e20000100a00 */
[----:B---3--:R-:W-:Y:S01]  /*4bd30*/  VIADD R84, R85, UR45 ;  /* 0x0000002d55547c36 */ /* 0x008fe20008000000 */
[----:B------:R-:W3:Y:S01]  /*4bd40*/  LDCU UR45, c[0x0][0x3b8] ;  /* 0x00007700ff2d77ac */ /* 0x000ee20008000800 */
[CC--:B0-----:R-:W-:Y:S02]  /*4bd50*/  IADD3 R18, P3, PT, R82.reuse, R3.reuse, RZ ;  /* 0x0000000352127210 */ /* 0x0c1fe40007f7e0ff */
[----:B--2---:R-:W-:Y:S02]  /*4bd60*/  IADD3 R4, P4, PT, R83, R3, RZ ;  /* 0x0000000353047210 */ /* 0x004fe40007f9e0ff */
[----:B------:R-:W-:-:S02]  /*4bd70*/  LEA.HI.X.SX32 R19, R82, R2, 0x1, P3 ;  /* 0x0000000252137211 */ /* 0x000fc400018f0eff */
[----:B------:R-:W-:-:S03]  /*4bd80*/  LEA.HI.X.SX32 R5, R83, R2, 0x1, P4 ;  /* 0x0000000253057211 */ /* 0x000fc600020f0eff */
[----:B------:R0:W-:Y:S01]  /*4bd90*/  STL.64 [R1+0x438], R18 ;  /* 0x0004381201007387 */ /* 0x0001e20000100a00 */
[C---:B----4-:R-:W-:Y:S01]  /*4bda0*/  VIADD R87, R84.reuse, UR27 ;  /* 0x0000001b54577c36 */ /* 0x050fe20008000000 */
[----:B------:R-:W2:Y:S02]  /*4bdb0*/  LDCU UR27, c[0x0][0x3b8] ;  /* 0x00007700ff1b77ac */ /* 0x000ea40008000800 */
[----:B------:R4:W-:Y:S01]  /*4bdc0*/  STL.64 [R1+0x4b8], R4 ;  /* 0x0004b80401007387 */ /* 0x0009e20000100a00 */
[----:B------:R-:W-:Y:S01]  /*4bdd0*/  VIADD R86, R87, UR68 ;  /* 0x0000004457567c36 */ /* 0x000fe20008000000 */
[CC--:B0-----:R-:W-:Y:S02]  /*4bde0*/  IADD3 R18, P3, PT, R85.reuse, R3.reuse, RZ ;  /* 0x0000000355127210 */ /* 0x0c1fe40007f7e0ff */
[----:B----4-:R-:W-:Y:S02]  /*4bdf0*/  IADD3 R4, P4, PT, R84, R3, RZ ;  /* 0x0000000354047210 */ /* 0x010fe40007f9e0ff */
[----:B------:R-:W-:-:S02]  /*4be00*/  LEA.HI.X.SX32 R19, R85, R2, 0x1, P3 ;  /* 0x0000000255137211 */ /* 0x000fc400018f0eff */
[----:B------:R-:W-:-:S03]  /*4be10*/  LEA.HI.X.SX32 R5, R84, R2, 0x1, P4 ;  /* 0x0000000254057211 */ /* 0x000fc600020f0eff */
[----:B------:R0:W-:Y:S01]  /*4be20*/  STL.64 [R1+0x430], R18 ;  /* 0x0004301201007387 */ /* 0x0001e20000100a00 */
[----:B------:R-:W-:Y:S01]  /*4be30*/  VIADD R90, R86, UR44 ;  /* 0x0000002c565a7c36 */ /* 0x000fe20008000000 */
[----:B------:R-:W4:Y:S02]  /*4be40*/  LDCU UR44, c[0x0][0x3b8] ;  /* 0x00007700ff2c77ac */ /* 0x000f240008000800 */
        /* <DEDUP_REMOVED lines=11> */
[----:B------:R-:W2:Y:S01]  /*4bf00*/  LDCU UR41, c[0x0][0x3b8] ;  /* 0x00007700ff2977ac */ /* 0x000ea20008000800 */
[-C--:B0-----:R-:W-:Y:S02]  /*4bf10*/  IADD3 R18, P3, PT, R90, R3.reuse, RZ ;  /* 0x000000035a127210 */ /* 0x081fe40007f7e0ff */
[----:B-1----:R-:W-:Y:S02]  /*4bf20*/  IADD3 R4, P4, PT, R92, R3, RZ ;  /* 0x000000035c047210 */ /* 0x002fe40007f9e0ff */
[-C--:B------:R-:W-:Y:S02]  /*4bf30*/  LEA.HI.X.SX32 R19, R90, R2.reuse, 0x1, P3 ;  /* 0x000000025a137211 */ /* 0x080fe400018f0eff */
[----:B------:R-:W-:-:S03]  /*4bf40*/  LEA.HI.X.SX32 R5, R92, R2, 0x1, P4 ;  /* 0x000000025c057211 */ /* 0x000fc600020f0eff */
[----:B------:R0:W-:Y:S01]  /*4bf50*/  STL.64 [R1+0x420], R18 ;  /* 0x0004201201007387 */ /* 0x0001e20000100a00 */
[----:B------:R-:W-:-:S03]  /*4bf60*/  VIADD R15, R17, UR66 ;  /* 0x00000042110f7c36 */ /* 0x000fc60008000000 */
[----:B------:R1:W-:Y:S01]  /*4bf70*/  STL.64 [R1+0x4a0], R4 ;  /* 0x0004a00401007387 */ /* 0x0003e20000100a00 */
[----:B------:R-:W-:Y:S01]  /*4bf80*/  VIADD R14, R15, UR10 ;  /* 0x0000000a0f0e7c36 */ /* 0x000fe20008000000 */
[----:B------:R-:W2:Y:S01]  /*4bf90*/  LDCU UR10, c[0x0][0x3b8] ;  /* 0x00007700ff0a77ac */ /* 0x000ea20008000800 */
        /* <DEDUP_REMOVED lines=8> */
[----:B------:R-:W-:Y:S01]  /*4c020*/  VIADD R13, R16, UR65 ;  /* 0x00000041100d7c36 */ /* 0x000fe20008000000 */
[CC--:B0-----:R-:W-:Y:S02]  /*4c030*/  IADD3 R18, P3, PT, R15.reuse, R3.reuse, RZ ;  /* 0x000000030f127210 */ /* 0x0c1fe40007f7e0ff */
[----:B--2---:R-:W-:Y:S02]  /*4c040*/  IADD3 R4, P4, PT, R14, R3, RZ ;  /* 0x000000030e047210 */ /* 0x004fe40007f9e0ff */
        /* <DEDUP_REMOVED lines=20> */
[----:B------:R-:W-:Y:S02]  /*4c190*/  LEA.HI.X.SX32 R5, R10, R2, 0x1, P4 ;  /* 0x000000020a057211 */ /* 0x000fe400020f0eff */
[----:B------:R-:W-:Y:S01]  /*4c1a0*/  IADD3 R10, P3, PT, R12, R3, RZ ;  /* 0x000000030c0a7210 */ /* 0x000fe20007f7e0ff */
[----:B------:R-:W-:Y:S01]  /*4c1b0*/  STL.64 [R1+0x400], R14 ;  /* 0x0004000e01007387 */ /* 0x000fe20000100a00 */
[----:B------:R-:W-:-:S03]  /*4c1c0*/  VIADD R89, R9, UR63 ;  /* 0x0000003f09597c36 */ /* 0x000fc60008000000 */
[----:B------:R1:W-:Y:S01]  /*4c1d0*/  STL.64 [R1+0x480], R4 ;  /* 0x0004800401007387 */ /* 0x0003e20000100a00 */
[----:B------:R-:W-:Y:S01]  /*4c1e0*/  LEA.HI.X.SX32 R11, R12, R2, 0x1, P3 ;  /* 0x000000020c0b7211 */ /* 0x000fe200018f0eff */
[----:B------:R-:W-:Y:S01]  /*4c1f0*/  VIADD R8, R89, UR25 ;  /* 0x0000001959087c36 */ /* 0x000fe20008000000 */
[----:B------:R-:W2:Y:S01]  /*4c200*/  LDCU UR25, c[0x0][0x3b8] ;  /* 0x00007700ff1977ac */ /* 0x000ea20008000800 */
[----:B-1----:R-:W-:-:S04]  /*4c210*/  IADD3 R4, P4, PT, R9, R3, RZ ;  /* 0x0000000309047210 */ /* 0x002fc80007f9e0ff */
[----:B------:R-:W-:Y:S01]  /*4c220*/  LEA.HI.X.SX32 R5, R9, R2, 0x1, P4 ;  /* 0x0000000209057211 */ /* 0x000fe200020f0eff */
[----:B------:R1:W-:Y:S01]  /*4c230*/  STL.64 [R1+0x340], R10 ;  /* 0x0003400a01007387 */ /* 0x0003e20000100a00 */
[----:B------:R-:W-:-:S03]  /*4c240*/  VIADD R7, R8, UR62 ;  /* 0x0000003e08077c36 */ /* 0x000fc60008000000 */
[----:B------:R0:W-:Y:S01]  /*4c250*/  STL.64 [R1+0x478], R4 ;  /* 0x0004780401007387 */ /* 0x0001e20000100a00 */
[----:B------:R-:W-:Y:S01]  /*4c260*/  VIADD R6, R7, UR12 ;  /* 0x0000000c07067c36 */ /* 0x000fe20008000000 */
[----:B------:R-:W2:Y:S01]  /*4c270*/  LDCU UR12, c[0x0][0x3b8] ;  /* 0x00007700ff0c77ac */ /* 0x000ea20008000800 */
[CC--:B-1----:R-:W-:Y:S02]  /*4c280*/  IADD3 R10, P3, PT, R89.reuse, R3.reuse, RZ ;  /* 0x00000003590a7210 */ /* 0x0c2fe40007f7e0ff */
[C---:B0-----:R-:W-:Y:S02]  /*4c290*/  IADD3 R4, P4, PT, R8.reuse, R3, RZ ;  /* 0x0000000308047210 */ /* 0x041fe40007f9e0ff */
[-C--:B------:R-:W-:Y:S02]  /*4c2a0*/  LEA.HI.X.SX32 R11, R89, R2.reuse, 0x1, P3 ;  /* 0x00000002590b7211 */ /* 0x080fe400018f0eff */
[----:B------:R-:W-:-:S03]  /*4c2b0*/  LEA.HI.X.SX32 R5, R8, R2, 0x1, P4 ;  /* 0x0000000208057211 */ /* 0x000fc600020f0eff */
        /* <DEDUP_REMOVED lines=14> */
[-C--:B0-----:R-:W-:Y:S02]  /*4c3a0*/  IADD3 R10, P3, PT, R93, R3.reuse, RZ ;  /* 0x000000035d0a7210 */ /* 0x081fe40007f7e0ff */
        /* <DEDUP_REMOVED lines=14> */
[----:B------:R-:W-:-:S03]  /*4c490*/  VIADD R73, R74, UR59 ;  /* 0x0000003b4a497c36 */ /* 0x000fc60008000000 */
[----:B------:R2:W-:Y:S01]  /*4c4a0*/  STL.64 [R1+0x458], R4 ;  /* 0x0004580401007387 */ /* 0x0005e20000100a00 */
[----:B------:R-:W-:Y:S01]  /*4c4b0*/  VIADD R72, R73, UR16 ;  /* 0x0000001049487c36 */ /* 0x000fe20008000000 */
[----:B------:R-:W1:Y:S01]  /*4c4c0*/  LDCU UR16, c[0x0][0x3b8] ;  /* 0x00007700ff1077ac */ /* 0x000e620008000800 */
[CC--:B0-----:R-:W-:Y:S02]  /*4c4d0*/  IADD3 R10, P3, PT, R75.reuse, R3.reuse, RZ ;  /* 0x000000034b0a7210 */ /* 0x0c1fe40007f7e0ff */
[C---:B--2---:R-:W-:Y:S02]  /*4c4e0*/  IADD3 R4, P4, PT, R74.reuse, R3, RZ ;  /* 0x000000034a047210 */ /* 0x044fe40007f9e0ff */
[-C--:B------:R-:W-:Y:S02]  /*4c4f0*/  LEA.HI.X.SX32 R11, R75, R2.reuse, 0x1, P3 ;  /* 0x000000024b0b7211 */ /* 0x080fe400018f0eff */
        /* <DEDUP_REMOVED lines=91> */
[----:B0-----:R-:W-:-:S04]  /*4cab0*/  IADD3 R4, P4, PT, R6, R3, RZ ;  /* 0x0000000306047210 */ /* 0x001fc80007f9e0ff */
[-C--:B------:R-:W-:Y:S01]  /*4cac0*/  LEA.HI.X.SX32 R5, R6, R2.reuse, 0x1, P4 ;  /* 0x0000000206057211 */ /* 0x080fe200020f0eff */
[----:B------:R-:W-:Y:S01]  /*4cad0*/  STL.64 [R1+0x310], R8 ;  /* 0x0003100801007387 */ /* 0x000fe20000100a00 */
[CC--:B------:R-:W-:Y:S01]  /*4cae0*/  IADD3 R6, P3, PT, R93.reuse, R3.reuse, RZ ;  /* 0x000000035d067210 */ /* 0x0c0fe20007f7e0ff */
[C---:B------:R-:W-:Y:S02]  /*4caf0*/  VIADD R91, R92.reuse, UR50 ;  /* 0x000000325c5b7c36 */ /* 0x040fe40008000000 */
[----:B------:R0:W-:Y:S01]  /*4cb00*/  STL.64 [R1+0x6b0], R4 ;  /* 0x0006b00401007387 */ /* 0x0001e20000100a00 */
[----:B------:R-:W-:Y:S01]  /*4cb10*/  LEA.HI.X.SX32 R7, R93, R2, 0x1, P3 ;  /* 0x000000025d077211 */ /* 0x000fe200018f0eff */
[----:B------:R-:W-:Y:S01]  /*4cb20*/  VIADD R90, R91, UR31 ;  /* 0x0000001f5b5a7c36 */ /* 0x000fe20008000000 */
[----:B------:R-:W1:Y:S01]  /*4cb30*/  LDCU UR31, c[0x0][0x3b8] ;  /* 0x00007700ff1f77ac */ /* 0x000e620008000800 */
[----:B0-----:R-:W-:-:S04]  /*4cb40*/  IADD3 R4, P4, PT, R92, R3, RZ ;  /* 0x000000035c047210 */ /* 0x001fc80007f9e0ff */
[-C--:B------:R-:W-:Y:S01]  /*4cb50*/  LEA.HI.X.SX32 R5, R92, R2.reuse, 0x1, P4 ;  /* 0x000000025c057211 */ /* 0x080fe200020f0eff */
[----:B------:R-:W-:Y:S01]  /*4cb60*/  STL.64 [R1+0x300], R6 ;  /* 0x0003000601007387 */ /* 0x000fe20000100a00 */
[CC--:B------:R-:W-:Y:S01]  /*4cb70*/  IADD3 R92, P3, PT, R91.reuse, R3.reuse, RZ ;  /* 0x000000035b5c7210 */ /* 0x0c0fe20007f7e0ff */
[----:B------:R-:W-:Y:S01]  /*4cb80*/  VIADD R88, R90, UR14 ;  /* 0x0000000e5a587c36 */ /* 0x000fe20008000000 */
[----:B------:R-:W0:Y:S01]  /*4cb90*/  LDCU UR14, c[0x0][0x3b8] ;  /* 0x00007700ff0e77ac */ /* 0x000e220008000800 */
[----:B------:R1:W-:Y:S01]  /*4cba0*/  STL.64 [R1+0x308], R4 ;  /* 0x0003080401007387 */ /* 0x0003e20000100a00 */
[----:B------:R-:W-:Y:S01]  /*4cbb0*/  LEA.HI.X.SX32 R93, R91, R2, 0x1, P3 ;  /* 0x000000025b5d7211 */ /* 0x000fe200018f0eff */
[----:B-----5:R-:W-:Y:S01]  /*4cbc0*/  VIADD R87, R88, UR69 ;  /* 0x0000004558577c36 */ /* 0x020fe20008000000 */
[----:B-1----:R-:W-:-:S04]  /*4cbd0*/  IADD3 R4, P4, PT, R90, R3, RZ ;  /* 0x000000035a047210 */ /* 0x002fc80007f9e0ff */
[-C--:B------:R-:W-:Y:S01]  /*4cbe0*/  LEA.HI.X.SX32 R5, R90, R2.reuse, 0x1, P4 ;  /* 0x000000025a057211 */ /* 0x080fe200020f0eff */
[----:B------:R-:W-:Y:S01]  /*4cbf0*/  STL.64 [R1+0xfa8], R92 ;  /* 0x000fa85c01007387 */ /* 0x000fe20000100a00 */
[CC--:B------:R-:W-:Y:S01]  /*4cc00*/  IADD3 R6, P3, PT, R88.reuse, R3.reuse, RZ ;  /* 0x0000000358067210 */ /* 0x0c0fe20007f7e0ff */
[----:B------:R-:W-:Y:S02]  /*4cc10*/  VIADD R85, R87, UR76 ;  /* 0x0000004c57557c36 */ /* 0x000fe40008000000 */
[----:B------:R1:W-:Y:S01]  /*4cc20*/  STL.64 [R1+0x708], R4 ;  /* 0x0007080401007387 */ /* 0x0003e20000100a00 */
[----:B------:R-:W-:Y:S01]  /*4cc30*/  LEA.HI.X.SX32 R7, R88, R2, 0x1, P3 ;  /* 0x0000000258077211 */ /* 0x000fe200018f0eff */
[----:B------:R-:W-:Y:S01]  /*4cc40*/  VIADD R74, R85, UR20 ;  /* 0x00000014554a7c36 */ /* 0x000fe20008000000 */
[----:B------:R-:W5:Y:S01]  /*4cc50*/  LDCU UR20, c[0x0][0x3b8] ;  /* 0x00007700ff1477ac */ /* 0x000f620008000800 */
[----:B-1----:R-:W-:-:S04]  /*4cc60*/  IADD3 R4, P4, PT, R87, R3, RZ ;  /* 0x0000000357047210 */ /* 0x002fc80007f9e0ff */
[----:B------:R-:W-:Y:S01]  /*4cc70*/  LEA.HI.X.SX32 R5, R87, R2, 0x1, P4 ;  /* 0x0000000257057211 */ /* 0x000fe200020f0eff */
[----:B------:R1:W-:Y:S01]  /*4cc80*/  STL.64 [R1+0x720], R6 ;  /* 0x0007200601007387 */ /* 0x0003e20000100a00 */
[----:B------:R-:W-:-:S03]  /*4cc90*/  VIADD R73, R74, UR75 ;  /* 0x0000004b4a497c36 */ /* 0x000fc60008000000 */
[----:B------:R0:W-:Y:S01]  /*4cca0*/  STL.64 [R1+0x748], R4 ;  /* 0x0007480401007387 */ /* 0x0001e20000100a00 */
[----:B------:R-:W-:Y:S01]  /*4ccb0*/  VIADD R72, R73, UR49 ;  /* 0x0000003149487c36 */ /* 0x000fe20008000000 */
        /* <DEDUP_REMOVED lines=53> */
[----:B---3--:R-:W-:-:S03]  /*4d010*/  VIADD R83, R80, UR45 ;  /* 0x0000002d50537c36 */ /* 0x008fc60008000000 */
[----:B------:R2:W-:Y:S01]  /*4d020*/  STL.64 [R1+0x8b0], R4 ;  /* 0x0008b00401007387 */ /* 0x0005e20000100a00 */
[----:B------:R-:W-:Y:S01]  /*4d030*/  VIADD R82, R83, UR18 ;  /* 0x0000001253527c36 */ /* 0x000fe20008000000 */
[----:B------:R-:W3:Y:S01]  /*4d040*/  LDCU UR18, c[0x0][0x3b8] ;  /* 0x00007700ff1277ac */ /* 0x000ee20008000800 */
[CC--:B0-----:R-:W-:Y:S02]  /*4d050*/  IADD3 R6, P3, PT, R79.reuse, R3.reuse, RZ ;  /* 0x000000034f067210 */ /* 0x0c1fe40007f7e0ff */
[C---:B--2---:R-:W-:Y:S02]  /*4d060*/  IADD3 R4, P4, PT, R80.reuse, R3, RZ ;  /* 0x0000000350047210 */ /* 0x044fe40007f9e0ff */
[-C--:B------:R-:W-:Y:S02]  /*4d070*/  LEA.HI.X.SX32 R7, R79, R2.reuse, 0x1, P3 ;  /* 0x000000024f077211 */ /* 0x080fe400018f0eff */
[----:B------:R-:W-:-:S03]  /*4d080*/  LEA.HI.X.SX32 R5, R80, R2, 0x1, P4 ;  /* 0x0000000250057211 */ /* 0x000fc600020f0eff */
[----:B------:R0:W-:Y:S01]  /*4d090*/  STL.64 [R1+0x8c8], R6 ;  /* 0x0008c80601007387 */ /* 0x0001e20000100a00 */
[----:B------:R-:W-:-:S03]  /*4d0a0*/  VIADD R91, R82, UR41 ;  /* 0x00000029525b7c36 */ /* 0x000fc60008000000 */
[----:B------:R2:W-:Y:S01]  /*4d0b0*/  STL.64 [R1+0x8f0], R4 ;  /* 0x0008f00401007387 */ /* 0x0005e20000100a00 */
[----:B----4-:R-:W-:Y:S01]  /*4d0c0*/  VIADD R90, R91, UR44 ;  /* 0x0000002c5b5a7c36 */ /* 0x010fe20008000000 */
        /* <DEDUP_REMOVED lines=9> */
[----:B------:R-:W1:Y:S01]  /*4d160*/  LDCU UR26, c[0x0][0x3b8] ;  /* 0x00007700ff1a77ac */ /* 0x000e620008000800 */
[CC--:B0-----:R-:W-:Y:S02]  /*4d170*/  IADD3 R6, P3, PT, R91.reuse, R3.reuse, RZ ;  /* 0x000000035b067210 */ /* 0x0c1fe40007f7e0ff */
[----:B----4-:R-:W-:Y:S02]  /*4d180*/  IADD3 R4, P4, PT, R90, R3, RZ ;  /* 0x000000035a047210 */ /* 0x010fe40007f9e0ff */
        /* <DEDUP_REMOVED lines=8> */
[C---:B----4-:R-:W-:Y:S02]  /*4d210*/  IADD3 R4, P4, PT, R88.reuse, R3, RZ ;  /* 0x0000000358047210 */ /* 0x050fe40007f9e0ff */
[-C--:B------:R-:W-:Y:S02]  /*4d220*/  LEA.HI.X.SX32 R7, R89, R2.reuse, 0x1, P3 ;  /* 0x0000000259077211 */ /* 0x080fe400018f0eff */
[----:B------:R-:W-:-:S03]  /*4d230*/  LEA.HI.X.SX32 R5, R88, R2, 0x1, P4 ;  /* 0x0000000258057211 */ /* 0x000fc600020f0eff */
[----:B------:R0:W-:Y:S01]  /*4d240*/  STL.64 [R1+0x978], R6 ;  /* 0x0009780601007387 */ /* 0x0001e20000100a00 */
[----:B------:R-:W-:Y:S01]  /*4d250*/  VIADD R86, R85, UR25 ;  /* 0x0000001955567c36 */ /* 0x000fe20008000000 */
[----:B------:R-:W4:Y:S02]  /*4d260*/  LDCU UR25, c[0x0][0x3b8] ;  /* 0x00007700ff1977ac */ /* 0x000f240008000800 */
        /* <DEDUP_REMOVED lines=49> */
[CC--:B--2---:R-:W-:Y:S02]  /*4d580*/  IADD3 R4, P4, PT, R74.reuse, R3.reuse, RZ ;  /* 0x000000034a047210 */ /* 0x0c4fe40007f9e0ff */
[-C--:B------:R-:W-:Y:S02]  /*4d590*/  LEA.HI.X.SX32 R7, R73, R2.reuse, 0x1, P3 ;  /* 0x0000000249077211 */ /* 0x080fe400018f0eff */
[----:B------:R-:W-:Y:S01]  /*4d5a0*/  LEA.HI.X.SX32 R5, R74, R2, 0x1, P4 ;  /* 0x000000024a057211 */ /* 0x000fe200020f0eff */
[----:B------:R-:W-:Y:S01]  /*4d5b0*/  VIADD R78, R75, UR15 ;  /* 0x0000000f4b4e7c36 */ /* 0x000fe20008000000 */
[----:B------:R-:W0:Y:S01]  /*4d5c0*/  LDCU UR15, c[0x0][0x3b8] ;  /* 0x00007700ff0f77ac */ /* 0x000e220008000800 */
[----:B------:R2:W-:Y:S04]  /*4d5d0*/  STL.64 [R1+0xad0], R6 ;  /* 0x000ad00601007387 */ /* 0x0005e80000100a00 */
[----:B------:R1:W-:Y:S01]  /*4d5e0*/  STL.64 [R1+0xae8], R4 ;  /* 0x000ae80401007387 */ /* 0x0003e20000100a00 */
[----:B------:R-:W-:Y:S01]  /*4d5f0*/  VIADD R77, R78, UR34 ;  /* 0x000000224e4d7c36 */ /* 0x000fe20008000000 */
[----:B--2---:R-:W-:-:S02]  /*4d600*/  IADD3 R6, P3, PT, R76, R3, RZ ;  /* 0x000000034c067210 */ /* 0x004fc40007f7e0ff */
[CC--:B-1----:R-:W-:Y:S02]  /*4d610*/  IADD3 R4, P4, PT, R75.reuse, R3.reuse, RZ ;  /* 0x000000034b047210 */ /* 0x0c2fe40007f9e0ff */
[-C--:B------:R-:W-:Y:S02]  /*4d620*/  LEA.HI.X.SX32 R7, R76, R2.reuse, 0x1, P3 ;  /* 0x000000024c077211 */ /* 0x080fe400018f0eff */
[----:B------:R-:W-:Y:S01]  /*4d630*/  LEA.HI.X.SX32 R5, R75, R2, 0x1, P4 ;  /* 0x000000024b057211 */ /* 0x000fe200020f0eff */
[----:B------:R-:W-:Y:S01]  /*4d640*/  VIADD R80, R77, UR22 ;  /* 0x000000164d507c36 */ /* 0x000fe20008000000 */
[----:B------:R-:W1:Y:S03]  /*4d650*/  LDCU UR22, c[0x0][0x3b8] ;  /* 0x00007700ff1677ac */ /* 0x000e660008000800 */
[----:B------:R2:W-:Y:S01]  /*4d660*/  STL.64 [R1+0xb20], R4 ;  /* 0x000b200401007387 */ /* 0x0005e20000100a00 */
[----:B------:R-:W-:Y:S01]  /*4d670*/  VIADD R85, R80, UR4 ;  /* 0x0000000450557c36 */ /* 0x000fe20008000000 */
[----:B------:R-:W0:Y:S02]  /*4d680*/  LDCU UR4, c[0x0][0x3b8] ;  /* 0x00007700ff0477ac */ /* 0x000e240008000800 */
[----:B------:R1:W-:Y:S01]  /*4d690*/  STL.64 [R1+0xb08], R6 ;  /* 0x000b080601007387 */ /* 0x0003e20000100a00 */
[----:B------:R-:W-:Y:S01]  /*4d6a0*/  VIADD R84, R85, UR33 ;  /* 0x0000002155547c36 */ /* 0x000fe20008000000 */
[----:B--2---:R-:W-:-:S02]  /*4d6b0*/  IADD3 R4, P3, PT, R78, R3, RZ ;  /* 0x000000034e047210 */ /* 0x004fc40007f7e0ff */
[CC--:B-1----:R-:W-:Y:S02]  /*4d6c0*/  IADD3 R6, P4, PT, R77.reuse, R3.reuse, RZ ;  /* 0x000000034d067210 */ /* 0x0c2fe40007f9e0ff */
[-C--:B------:R-:W-:Y:S02]  /*4d6d0*/  LEA.HI.X.SX32 R5, R78, R2.reuse, 0x1, P3 ;  /* 0x000000024e057211 */ /* 0x080fe400018f0eff */
[-C--:B------:R-:W-:Y:S02]  /*4d6e0*/  LEA.HI.X.SX32 R7, R77, R2.reuse, 0x1, P4 ;  /* 0x000000024d077211 */ /* 0x080fe400020f0eff */
[CC--:B------:R-:W-:Y:S02]  /*4d6f0*/  IADD3 R8, P3, PT, R80.reuse, R3.reuse, RZ ;  /* 0x0000000350087210 */ /* 0x0c0fe40007f7e0ff */
[CC--:B------:R-:W-:Y:S02]  /*4d700*/  IADD3 R10, P4, PT, R85.reuse, R3.reuse, RZ ;  /* 0x00000003550a7210 */ /* 0x0c0fe40007f9e0ff */
[-C--:B------:R-:W-:Y:S01]  /*4d710*/  LEA.HI.X.SX32 R9, R80, R2.reuse, 0x1, P3 ;  /* 0x0000000250097211 */ /* 0x080fe200018f0eff */
[----:B------:R-:W-:Y:S01]  /*4d720*/  VIADD R82, R84, UR21 ;  /* 0x0000001554527c36 */ /* 0x000fe20008000000 */
[----:B------:R-:W-:Y:S01]  /*4d730*/  LEA.HI.X.SX32 R11, R85, R2, 0x1, P4 ;  /* 0x00000002550b7211 */ /* 0x000fe200020f0eff */
[----:B------:R1:W-:Y:S01]  /*4d740*/  STL.64 [R1+0xf78], R4 ;  /* 0x000f780401007387 */ /* 0x0003e20000100a00 */
[----:B------:R-:W2:Y:S03]  /*4d750*/  LDCU UR21, c[0x0][0x3b8] ;  /* 0x00007700ff1577ac */ /* 0x000ea60008000800 */
[----:B------:R-:W-:Y:S04]  /*4d760*/  STL.64 [R1+0xf80], R6 ;  /* 0x000f800601007387 */ /* 0x000fe80000100a00 */
[----:B------:R-:W-:Y:S01]  /*4d770*/  STL.64 [R1+0xf88], R8 ;  /* 0x000f880801007387 */ /* 0x000fe20000100a00 */
[----:B------:R-:W-:Y:S01]  /*4d780*/  VIADD R83, R82, UR9 ;  /* 0x0000000952537c36 */ /* 0x000fe20008000000 */
[----:B------:R-:W0:Y:S02]  /*4d790*/  LDCU UR9, c[0x0][0x3b8] ;  /* 0x00007700ff0977ac */ /* 0x000e240008000800 */
[----:B------:R2:W-:Y:S01]  /*4d7a0*/  STL.64 [R1+0xb80], R10 ;  /* 0x000b800a01007387 */ /* 0x0005e20000100a00 */
[----:B-1----:R-:W-:Y:S01]  /*4d7b0*/  IADD3 R4, P3, PT, R84, R3, RZ ;  /* 0x0000000354047210 */ /* 0x002fe20007f7e0ff */
[----:B------:R-:W-:-:S03]  /*4d7c0*/  VIADD R79, R83, UR32 ;  /* 0x00000020534f7c36 */ /* 0x000fc60008000000 */
[----:B------:R-:W-:Y:S02]  /*4d7d0*/  LEA.HI.X.SX32 R5, R84, R2, 0x1, P3 ;  /* 0x0000000254057211 */ /* 0x000fe400018f0eff */
[----:B--2---:R-:W-:-:S04]  /*4d7e0*/  IADD3 R10, P4, PT, R82, R3, RZ ;  /* 0x00000003520a7210 */ /* 0x004fc80007f9e0ff */
[-C--:B------:R-:W-:Y:S01]  /*4d7f0*/  LEA.HI.X.SX32 R11, R82, R2.reuse, 0x1, P4 ;  /* 0x00000002520b7211 */ /* 0x080fe200020f0eff */
[----:B------:R-:W-:Y:S01]  /*4d800*/  VIADD R81, R79, UR14 ;  /* 0x0000000e4f517c36 */ /* 0x000fe20008000000 */
[CC--:B------:R-:W-:Y:S01]  /*4d810*/  IADD3 R12, P3, PT, R83.reuse, R3.reuse, RZ ;  /* 0x00000003530c7210 */ /* 0x0c0fe20007f7e0ff */
[----:B------:R-:W1:Y:S02]  /*4d820*/  LDCU UR14, c[0x0][0x3b8] ;  /* 0x00007700ff0e77ac */ /* 0x000e640008000800 */
[----:B------:R-:W-:Y:S04]  /*4d830*/  STL.64 [R1+0xf90], R10 ;  /* 0x000f900a01007387 */ /* 0x000fe80000100a00 */
[----:B------:R2:W-:Y:S01]  /*4d840*/  STL.64 [R1+0xb88], R4 ;  /* 0x000b880401007387 */ /* 0x0005e20000100a00 */
[----:B------:R-:W-:Y:S01]  /*4d850*/  LEA.HI.X.SX32 R13, R83, R2, 0x1, P3 ;  /* 0x00000002530d7211 */ /* 0x000fe200018f0eff */
[----:B------:R-:W-:Y:S01]  /*4d860*/  VIADD R72, R81, UR31 ;  /* 0x0000001f51487c36 */ /* 0x000fe20008000000 */
[----:B--2---:R-:W-:-:S04]  /*4d870*/  IADD3 R4, P4, PT, R79, R3, RZ ;  /* 0x000000034f047210 */ /* 0x004fc80007f9e0ff */
[-C--:B------:R-:W-:Y:S01]  /*4d880*/  LEA.HI.X.SX32 R5, R79, R2.reuse, 0x1, P4 ;  /* 0x000000024f057211 */ /* 0x080fe200020f0eff */
[----:B------:R-:W-:Y:S01]  /*4d890*/  STL.64 [R1+0xf98], R12 ;  /* 0x000f980c01007387 */ /* 0x000fe20000100a00 */
[CC--:B------:R-:W-:Y:S01]  /*4d8a0*/  IADD3 R14, P4, PT, R72.reuse, R3.reuse, RZ ;  /* 0x00000003480e7210 */ /* 0x0c0fe20007f9e0ff */
[C---:B-----5:R-:W-:Y:S01]  /*4d8b0*/  VIADD R71, R72.reuse, UR20 ;  /* 0x0000001448477c36 */ /* 0x060fe20008000000 */
[----:B------:R-:W2:Y:S01]  /*4d8c0*/  LDCU UR20, c[0x0][0x3b8] ;  /* 0x00007700ff1477ac */ /* 0x000ea20008000800 */
[----:B------:R5:W-:Y:S01]  /*4d8d0*/  STL.64 [R1+0xba8], R4 ;  /* 0x000ba80401007387 */ /* 0x000be20000100a00 */
[----:B------:R-:W-:Y:S01]  /*4d8e0*/  LEA.HI.X.SX32 R15, R72, R2, 0x1, P4 ;  /* 0x00000002480f7211 */ /* 0x000fe200020f0eff */
[----:B------:R-:W-:Y:S01]  /*4d8f0*/  VIADD R70, R71, UR47 ;  /* 0x0000002f47467c36 */ /* 0x000fe20008000000 */
[----:B-----5:R-:W-:-:S04]  /*4d900*/  IADD3 R4, P3, PT, R81, R3, RZ ;  /* 0x0000000351047210 */ /* 0x020fc80007f7e0ff */
[----:B------:R-:W-:Y:S01]  /*4d910*/  LEA.HI.X.SX32 R5, R81, R2, 0x1, P3 ;  /* 0x0000000251057211 */ /* 0x000fe200018f0eff */
[----:B------:R-:W-:Y:S04]  /*4d920*/  STL.64 [R1+0xfa0], R14 ;  /* 0x000fa00e01007387 */ /* 0x000fe80000100a00 */
[----:B------:R5:W-:Y:S01]  /*4d930*/  STL.64 [R1+0xbb0], R4 ;  /* 0x000bb00401007387 */ /* 0x000be20000100a00 */
[----:B------:R-:W-:Y:S01]  /*4d940*/  VIADD R69, R70, UR30 ;  /* 0x0000001e46457c36 */ /* 0x000fe20008000000 */
[----:B------:R-:W-:-:S03]  /*4d950*/  IADD3 R16, P3, PT, R71, R3, RZ ;  /* 0x0000000347107210 */ /* 0x000fc60007f7e0ff */
[----:B------:R-:W-:Y:S01]  /*4d960*/  VIADD R68, R69, UR6 ;  /* 0x0000000645447c36 */ /* 0x000fe20008000000 */
[CC--:B-----5:R-:W-:Y:S01]  /*4d970*/  IADD3 R4, P4, PT, R70.reuse, R3.reuse, RZ ;  /* 0x0000000346047210 */ /* 0x0e0fe20007f9e0ff */
[----:B------:R-:W5:Y:S03]  /*4d980*/  LDCU UR6, c[0x0][0x3b8] ;  /* 0x00007700ff0677ac */ /* 0x000f660008000800 */
[-C--:B------:R-:W-:Y:S02]  /*4d990*/  LEA.HI.X.SX32 R5, R70, R2.reuse, 0x1, P4 ;  /* 0x0000000246057211 */ /* 0x080fe400020f0eff */
[-C--:B------:R-:W-:Y:S01]  /*4d9a0*/  LEA.HI.X.SX32 R17, R71, R2.reuse, 0x1, P3 ;  /* 0x0000000247117211 */ /* 0x080fe200018f0eff */
[C---:B------:R-:W-:Y:S01]  /*4d9b0*/  VIADD R73, R68.reuse, UR19 ;  /* 0x0000001344497c36 */ /* 0x040fe20008000000 */
[CC--:B------:R-:W-:Y:S01]  /*4d9c0*/  IADD3 R18, P4, PT, R68.reuse, R3.reuse, RZ ;  /* 0x0000000344127210 */ /* 0x0c0fe20007f9e0ff */
[----:B------:R0:W-:Y:S01]  /*4d9d0*/  STL.64 [R1+0xbd0], R4 ;  /* 0x000bd00401007387 */ /* 0x0001e20000100a00 */
[----:B------:R-:W1:Y:S01]  /*4d9e0*/  LDCU UR19, c[0x0][0x3b8] ;  /* 0x00007700ff1377ac */ /* 0x000e620008000800 */
[----:B------:R-:W-:Y:S01]  /*4d9f0*/  VIADD R74, R73, UR8 ;  /* 0x00000008494a7c36 */ /* 0x000fe20008000000 */
[----:B------:R-:W-:Y:S01]  /*4da00*/  LEA.HI.X.SX32 R19, R68, R2, 0x1, P4 ;  /* 0x0000000244137211 */ /* 0x000fe200020f0eff */
[----:B------:R-:W1:Y:S01]  /*4da10*/  LDCU UR8, c[0x0][0x3b8] ;  /* 0x00007700ff0877ac */ /* 0x000e620008000800 */
[----:B0-----:R-:W-:-:S04]  /*4da20*/  IADD3 R4, P3, PT, R69, R3, RZ ;  /* 0x0000000345047210 */ /* 0x001fc80007f7e0ff */
[-C--:B------:R-:W-:Y:S01]  /*4da30*/  LEA.HI.X.SX32 R5, R69, R2.reuse, 0x1, P3 ;  /* 0x0000000245057211 */ /* 0x080fe200018f0eff */
[----:B------:R-:W-:Y:S01]  /*4da40*/  VIADD R78, R74, UR13 ;  /* 0x0000000d4a4e7c36 */ /* 0x000fe20008000000 */
[CC--:B------:R-:W-:Y:S01]  /*4da50*/  IADD3 R20, P3, PT, R73.reuse, R3.reuse, RZ ;  /* 0x0000000349147210 */ /* 0x0c0fe20007f7e0ff */
[----:B------:R-:W0:Y:S02]  /*4da60*/  LDCU UR13, c[0x0][0x3b8] ;  /* 0x00007700ff0d77ac */ /* 0x000e240008000800 */
[----:B------:R1:W-:Y:S01]  /*4da70*/  STL.64 [R1+0xbe0], R4 ;  /* 0x000be00401007387 */ /* 0x0003e20000100a00 */
[----:B------:R-:W-:Y:S01]  /*4da80*/  VIADD R77, R78, UR27 ;  /* 0x0000001b4e4d7c36 */ /* 0x000fe20008000000 */
[----:B------:R-:W-:Y:S02]  /*4da90*/  LEA.HI.X.SX32 R21, R73, R2, 0x1, P3 ;  /* 0x0000000249157211 */ /* 0x000fe400018f0eff */
[----:B-1----:R-:W-:-:S04]  /*4daa0*/  IADD3 R4, P4, PT, R74, R3, RZ ;  /* 0x000000034a047210 */ /* 0x002fc80007f9e0ff */
[-C--:B------:R-:W-:Y:S01]  /*4dab0*/  LEA.HI.X.SX32 R5, R74, R2.reuse, 0x1, P4 ;  /* 0x000000024a057211 */ /* 0x080fe200020f0eff */
[C---:B---3--:R-:W-:Y:S01]  /*4dac0*/  VIADD R82, R77.reuse, UR18 ;  /* 0x000000124d527c36 */ /* 0x048fe20008000000 */
[CC--:B------:R-:W-:Y:S01]  /*4dad0*/  IADD3 R22, P4, PT, R77.reuse, R3.reuse, RZ ;  /* 0x000000034d167210 */ /* 0x0c0fe20007f9e0ff */
[----:B------:R-:W1:Y:S02]  /*4dae0*/  LDCU UR18, c[0x0][0x3b8] ;  /* 0x00007700ff1277ac */ /* 0x000e640008000800 */
[----:B------:R3:W-:Y:S01]  /*4daf0*/  STL.64 [R1+0xbf8], R4 ;  /* 0x000bf80401007387 */ /* 0x0007e20000100a00 */
[----:B------:R-:W-:Y:S01]  /*4db00*/  VIADD R79, R82, UR28 ;  /* 0x0000001c524f7c36 */ /* 0x000fe20008000000 */
[----:B------:R-:W-:Y:S02]  /*4db10*/  LEA.HI.X.SX32 R23, R77, R2, 0x1, P4 ;  /* 0x000000024d177211 */ /* 0x000fe400020f0eff */
[----:B---3--:R-:W-:-:S04]  /*4db20*/  IADD3 R4, P3, PT, R78, R3, RZ ;  /* 0x000000034e047210 */ /* 0x008fc80007f7e0ff */
[-C--:B------:R-:W-:Y:S01]  /*4db30*/  LEA.HI.X.SX32 R5, R78, R2.reuse, 0x1, P3 ;  /* 0x000000024e057211 */ /* 0x080fe200018f0eff */
[----:B------:R-:W-:Y:S01]  /*4db40*/  VIADD R81, R79, UR10 ;  /* 0x0000000a4f517c36 */ /* 0x000fe20008000000 */
[CC--:B------:R-:W-:Y:S01]  /*4db50*/  IADD3 R24, P3, PT, R82.reuse, R3.reuse, RZ ;  /* 0x0000000352187210 */ /* 0x0c0fe20007f7e0ff */
[----:B------:R-:W3:Y:S02]  /*4db60*/  LDCU UR10, c[0x0][0x3b8] ;  /* 0x00007700ff0a77ac */ /* 0x000ee40008000800 */
[----:B------:R0:W-:Y:S01]  /*4db70*/  STL.64 [R1+0xc08], R4 ;  /* 0x000c080401007387 */ /* 0x0001e20000100a00 */
[----:B------:R-:W-:Y:S01]  /*4db80*/  VIADD R80, R81, UR26 ;  /* 0x0000001a51507c36 */ /* 0x000fe20008000000 */
[----:B------:R-:W-:Y:S02]  /*4db90*/  LEA.HI.X.SX32 R25, R82, R2, 0x1, P3 ;  /* 0x0000000252197211 */ /* 0x000fe400018f0eff */
[----:B0-----:R-:W-:-:S04]  /*4dba0*/  IADD3 R4, P4, PT, R79, R3, RZ ;  /* 0x000000034f047210 */ /* 0x001fc80007f9e0ff */
[-C--:B------:R-:W-:Y:S01]  /*4dbb0*/  LEA.HI.X.SX32 R5, R79, R2.reuse, 0x1, P4 ;  /* 0x000000024f057211 */ /* 0x080fe200020f0eff */
[C---:B------:R-:W-:Y:S01]  /*4dbc0*/  VIADD R76, R80.reuse, UR17 ;  /* 0x00000011504c7c36 */ /* 0x040fe20008000000 */
[-C--:B------:R-:W-:Y:S01]  /*4dbd0*/  IADD3 R26, P4, PT, R80, R3.reuse, RZ ;  /* 0x00000003501a7210 */ /* 0x080fe20007f9e0ff */
[----:B------:R-:W0:Y:S02]  /*4dbe0*/  LDCU UR17, c[0x0][0x3b8] ;  /* 0x00007700ff1177ac */ /* 0x000e240008000800 */
[----:B------:R1:W-:Y:S01]  /*4dbf0*/  STL.64 [R1+0xc28], R4 ;  /* 0x000c280401007387 */ /* 0x0003e20000100a00 */
[----:B----4-:R-:W-:Y:S01]  /*4dc00*/  VIADD R75, R76, UR25 ;  /* 0x000000194c4b7c36 */ /* 0x010fe20008000000 */
[----:B------:R-:W-:Y:S02]  /*4dc10*/  LEA.HI.X.SX32 R27, R80, R2, 0x1, P4 ;  /* 0x00000002501b7211 */ /* 0x000fe400020f0eff */
[----:B-1----:R-:W-:-:S04]  /*4dc20*/  IADD3 R4, P3, PT, R81, R3, RZ ;  /* 0x0000000351047210 */ /* 0x002fc80007f7e0ff */
[-C--:B------:R-:W-:Y:S01]  /*4dc30*/  LEA.HI.X.SX32 R5, R81, R2.reuse, 0x1, P3 ;  /* 0x0000000251057211 */ /* 0x080fe200018f0eff */
[C---:B------:R-:W-:Y:S01]  /*4dc40*/  VIADD R70, R75.reuse, UR7 ;  /* 0x000000074b467c36 */ /* 0x040fe20008000000 */
[-C--:B------:R-:W-:Y:S01]  /*4dc50*/  IADD3 R28, P3, PT, R76, R3.reuse, RZ ;  /* 0x000000034c1c7210 */ /* 0x080fe20007f7e0ff */
[----:B------:R-:W1:Y:S02]  /*4dc60*/  LDCU UR7, c[0x0][0x3b8] ;  /* 0x00007700ff0777ac */ /* 0x000e640008000800 */
[----:B------:R4:W-:Y:S01]  /*4dc70*/  STL.64 [R1+0xc30], R4 ;  /* 0x000c300401007387 */ /* 0x0009e20000100a00 */
[----:B------:R-:W-:Y:S01]  /*4dc80*/  VIADD R69, R70, UR12 ;  /* 0x0000000c46457c36 */ /* 0x000fe20008000000 */
[----:B------:R-:W-:Y:S01]  /*4dc90*/  LEA.HI.X.SX32 R29, R76, R2, 0x1, P3 ;  /* 0x000000024c1d7211 */ /* 0x000fe200018f0eff */
[----:B------:R-:W0:Y:S01]  /*4dca0*/  LDCU UR12, c[0x0][0x3b8] ;  /* 0x00007700ff0c77ac */ /* 0x000e220008000800 */
[----:B----4-:R-:W-:-:S04]  /*4dcb0*/  IADD3 R4, P4, PT, R75, R3, RZ ;  /* 0x000000034b047210 */ /* 0x010fc80007f9e0ff */
[-C--:B------:R-:W-:Y:S01]  /*4dcc0*/  LEA.HI.X.SX32 R5, R75, R2.reuse, 0x1, P4 ;  /* 0x000000024b057211 */ /* 0x080fe200020f0eff */
[C---:B------:R-:W-:Y:S01]  /*4dcd0*/  VIADD R68, R69.reuse, UR16 ;  /* 0x0000001045447c36 */ /* 0x040fe20008000000 */
[CC--:B------:R-:W-:Y:S01]  /*4dce0*/  IADD3 R30, P4, PT, R69.reuse, R3.reuse, RZ ;  /* 0x00000003451e7210 */ /* 0x0c0fe20007f9e0ff */
[----:B------:R-:W4:Y:S02]  /*4dcf0*/  LDCU UR16, c[0x0][0x3b8] ;  /* 0x00007700ff1077ac */ /* 0x000f240008000800 */
[----:B------:R0:W-:Y:S01]  /*4dd00*/  STL.64 [R1+0xc50], R4 ;  /* 0x000c500401007387 */ /* 0x0001e20000100a00 */
[----:B------:R-:W-:Y:S01]  /*4dd10*/  VIADD R71, R68, UR23 ;  /* 0x0000001744477c36 */ /* 0x000fe20008000000 */
[----:B------:R-:W-:Y:S02]  /*4dd20*/  LEA.HI.X.SX32 R31, R69, R2, 0x1, P4 ;  /* 0x00000002451f7211 */ /* 0x000fe400020f0eff */
[----:B0-----:R-:W-:-:S04]  /*4dd30*/  IADD3 R4, P3, PT, R70, R3, RZ ;  /* 0x0000000346047210 */ /* 0x001fc80007f7e0ff */
[----:B------:R-:W-:Y:S01]  /*4dd40*/  LEA.HI.X.SX32 R5, R70, R2, 0x1, P3 ;  /* 0x0000000246057211 */ /* 0x000fe200018f0eff */
[----:B------:R-:W-:-:S04]  /*4dd50*/  VIADD R73, R71, UR24 ;  /* 0x0000001847497c36 */ /* 0x000fc80008000000 */
[----:B------:R0:W-:Y:S01]  /*4dd60*/  STL.64 [R1+0xc58], R4 ;  /* 0x000c580401007387 */ /* 0x0001e20000100a00 */
[-C--:B------:R-:W-:Y:S01]  /*4dd70*/  IADD3 R32, P3, PT, R68, R3.reuse, RZ ;  /* 0x0000000344207210 */ /* 0x080fe20007f7e0ff */
[----:B------:R-:W-:Y:S01]  /*4dd80*/  VIADD R72, R73, UR11 ;  /* 0x0000000b49487c36 */ /* 0x000fe20008000000 */
[----:B------:R-:W1:Y:S01]  /*4dd90*/  LDCU UR11, c[0x0][0x3b8] ;  /* 0x00007700ff0b77ac */ /* 0x000e620008000800 */
[----:B0-----:R-:W-:-:S04]  /*4dda0*/  IADD3 R4, P4, PT, R71, R3, RZ ;  /* 0x0000000347047210 */ /* 0x001fc80007f9e0ff */
[-C--:B------:R-:W-:Y:S02]  /*4ddb0*/  LEA.HI.X.SX32 R5, R71, R2.reuse, 0x1, P4 ;  /* 0x0000000247057211 */ /* 0x080fe400020f0eff */
[-C--:B------:R-:W-:Y:S01]  /*4ddc0*/  LEA.HI.X.SX32 R33, R68, R2.reuse, 0x1, P3 ;  /* 0x0000000244217211 */ /* 0x080fe200018f0eff */
[C---:B------:R-:W-:Y:S01]  /*4ddd0*/  VIADD R79, R72.reuse, UR15 ;  /* 0x0000000f484f7c36 */ /* 0x040fe20008000000 */
[CC--:B------:R-:W-:Y:S01]  /*4dde0*/  IADD3 R34, P4, PT, R72.reuse, R3.reuse, RZ ;  /* 0x0000000348227210 */ /* 0x0c0fe20007f9e0ff */
[----:B------:R0:W-:Y:S01]  /*4ddf0*/  STL.64 [R1+0xc78], R4 ;  /* 0x000c780401007387 */ /* 0x0001e20000100a00 */
[----:B------:R-:W1:Y:S01]  /*4de00*/  LDCU UR15, c[0x0][0x3b8] ;  /* 0x00007700ff0f77ac */ /* 0x000e620008000800 */
        /* <DEDUP_REMOVED lines=8> */
[----:B------:R-:W-:Y:S01]  /*4de90*/  VIADD R77, R75, UR9 ;  /* 0x000000094b4d7c36 */ /* 0x000fe20008000000 */
[----:B------:R-:W-:Y:S01]  /*4dea0*/  LEA.HI.X.SX32 R37, R79, R2, 0x1, P3 ;  /* 0x000000024f257211 */ /* 0x000fe200018f0eff */
[----:B------:R-:W0:Y:S01]  /*4deb0*/  LDCU UR9, c[0x0][0x3b8] ;  /* 0x00007700ff0977ac */ /* 0x000e220008000800 */
[----:B-1----:R-:W-:-:S04]  /*4dec0*/  IADD3 R4, P4, PT, R78, R3, RZ ;  /* 0x000000034e047210 */ /* 0x002fc80007f9e0ff */
[----:B------:R-:W-:Y:S01]  /*4ded0*/  LEA.HI.X.SX32 R5, R78, R2, 0x1, P4 ;  /* 0x000000024e057211 */ /* 0x000fe200020f0eff */
[----:B------:R-:W-:-:S04]  /*4dee0*/  VIADD R74, R77, UR21 ;  /* 0x000000154d4a7c36 */ /* 0x000fc80008000000 */
[----:B------:R1:W-:Y:S01]  /*4def0*/  STL.64 [R1+0xca0], R4 ;  /* 0x000ca00401007387 */ /* 0x0003e20000100a00 */
[----:B------:R-:W-:Y:S01]  /*4df00*/  VIADD R70, R74, UR14 ;  /* 0x0000000e4a467c36 */ /* 0x000fe20008000000 */
[-C--:B------:R-:W-:Y:S01]  /*4df10*/  IADD3 R38, P4, PT, R77, R3.reuse, RZ ;  /* 0x000000034d267210 */ /* 0x080fe20007f9e0ff */
[----:B------:R-:W0:Y:S01]  /*4df20*/  LDCU UR14, c[0x0][0x3b8] ;  /* 0x00007700ff0e77ac */ /* 0x000e220008000800 */
[----:B-1----:R-:W-:-:S04]  /*4df30*/  IADD3 R4, P3, PT, R75, R3, RZ ;  /* 0x000000034b047210 */ /* 0x002fc80007f7e0ff */
[-C--:B------:R-:W-:Y:S02]  /*4df40*/  LEA.HI.X.SX32 R5, R75, R2.reuse, 0x1, P3 ;  /* 0x000000024b057211 */ /* 0x080fe400018f0eff */
[----:B------:R-:W-:-:S03]  /*4df50*/  LEA.HI.X.SX32 R39, R77, R2, 0x1, P4 ;  /* 0x000000024d277211 */ /* 0x000fc600020f0eff */
[----:B------:R1:W-:Y:S01]  /*4df60*/  STL.64 [R1+0xca8], R4 ;  /* 0x000ca80401007387 */ /* 0x0003e20000100a00 */
[----:B--2---:R-:W-:Y:S01]  /*4df70*/  VIADD R69, R70, UR20 ;  /* 0x0000001446457c36 */ /* 0x004fe20008000000 */
[----:B------:R-:W-:-:S03]  /*4df80*/  IADD3 R40, P3, PT, R74, R3, RZ ;  /* 0x000000034a287210 */ /* 0x000fc60007f7e0ff */
[----:B------:R-:W-:Y:S01]  /*4df90*/  VIADD R68, R69, UR29 ;  /* 0x0000001d45447c36 */ /* 0x000fe20008000000 */
[----:B-1----:R-:W-:-:S04]  /*4dfa0*/  IADD3 R4, P4, PT, R70, R3, RZ ;  /* 0x0000000346047210 */ /* 0x002fc80007f9e0ff */
[-C--:B------:R-:W-:Y:S02]  /*4dfb0*/  LEA.HI.X.SX32 R5, R70, R2.reuse, 0x1, P4 ;  /* 0x0000000246057211 */ /* 0x080fe400020f0eff */
[-C--:B------:R-:W-:Y:S01]  /*4dfc0*/  LEA.HI.X.SX32 R41, R74, R2.reuse, 0x1, P3 ;  /* 0x000000024a297211 */ /* 0x080fe200018f0eff */
[C---:B-----5:R-:W-:Y:S01]  /*4dfd0*/  VIADD R71, R68.reuse, UR6 ;  /* 0x0000000644477c36 */ /* 0x060fe20008000000 */
[CC--:B------:R-:W-:Y:S01]  /*4dfe0*/  IADD3 R42, P4, PT, R68.reuse, R3.reuse, RZ ;  /* 0x00000003442a7210 */ /* 0x0c0fe20007f9e0ff */
[----:B------:R1:W-:Y:S01]  /*4dff0*/  STL.64 [R1+0xcc8], R4 ;  /* 0x000cc80401007387 */ /* 0x0003e20000100a00 */
[----:B------:R-:W2:Y:S01]  /*4e000*/  LDCU UR6, c[0x0][0x3b8] ;  /* 0x00007700ff0677ac */ /* 0x000ea20008000800 */
[----:B------:R-:W-:Y:S01]  /*4e010*/  VIADD R72, R71, UR8 ;  /* 0x0000000847487c36 */ /* 0x000fe20008000000 */
[----:B------:R-:W-:Y:S01]  /*4e020*/  LEA.HI.X.SX32 R43, R68, R2, 0x1, P4 ;  /* 0x00000002442b7211 */ /* 0x000fe200020f0eff */
[----:B------:R-:W5:Y:S01]  /*4e030*/  LDCU UR8, c[0x0][0x3b8] ;  /* 0x00007700ff0877ac */ /* 0x000f620008000800 */
[----:B-1----:R-:W-:-:S04]  /*4e040*/  IADD3 R4, P3, PT, R69, R3, RZ ;  /* 0x0000000345047210 */ /* 0x002fc80007f7e0ff */
[-C--:B------:R-:W-:Y:S01]  /*4e050*/  LEA.HI.X.SX32 R5, R69, R2.reuse, 0x1, P3 ;  /* 0x0000000245057211 */ /* 0x080fe200018f0eff */
[----:B------:R-:W-:Y:S01]  /*4e060*/  VIADD R76, R72, UR13 ;  /* 0x0000000d484c7c36 */ /* 0x000fe20008000000 */
[CC--:B------:R-:W-:Y:S01]  /*4e070*/  IADD3 R44, P3, PT, R71.reuse, R3.reuse, RZ ;  /* 0x00000003472c7210 */ /* 0x0c0fe20007f7e0ff */
[----:B------:R-:W-:Y:S01]  /*4e080*/  IMAD.MOV.U32 R92, RZ, RZ, R56 ;  /* 0x000000ffff5c7224 */ /* 0x000fe200078e0038 */
[----:B------:R-:W1:Y:S01]  /*4e090*/  LDCU UR13, c[0x0][0x3b8] ;  /* 0x00007700ff0d77ac */ /* 0x000e620008000800 */
[----:B------:R0:W-:Y:S01]  /*4e0a0*/  STL.64 [R1+0xcb0], R4 ;  /* 0x000cb00401007387 */ /* 0x0001e20000100a00 */
[----:B------:R-:W-:Y:S01]  /*4e0b0*/  VIADD R75, R76, UR18 ;  /* 0x000000124c4b7c36 */ /* 0x000fe20008000000 */
[----:B------:R-:W-:Y:S02]  /*4e0c0*/  LEA.HI.X.SX32 R45, R71, R2, 0x1, P3 ;  /* 0x00000002472d7211 */ /* 0x000fe400018f0eff */
[----:B0-----:R-:W-:-:S04]  /*4e0d0*/  IADD3 R4, P4, PT, R72, R3, RZ ;  /* 0x0000000348047210 */ /* 0x001fc80007f9e0ff */
[-C--:B------:R-:W-:Y:S01]  /*4e0e0*/  LEA.HI.X.SX32 R5, R72, R2.reuse, 0x1, P4 ;  /* 0x0000000248057211 */ /* 0x080fe200020f0eff */
[C---:B---3--:R-:W-:Y:S01]  /*4e0f0*/  VIADD R73, R75.reuse, UR10 ;  /* 0x0000000a4b497c36 */ /* 0x048fe20008000000 */
[-C--:B------:R-:W-:Y:S01]  /*4e100*/  IADD3 R46, P4, PT, R75, R3.reuse, RZ ;  /* 0x000000034b2e7210 */ /* 0x080fe20007f9e0ff */
[----:B------:R-:W0:Y:S02]  /*4e110*/  LDCU UR10, c[0x0][0x3b8] ;  /* 0x00007700ff0a77ac */ /* 0x000e240008000800 */
[----:B------:R3:W-:Y:S01]  /*4e120*/  STL.64 [R1+0xc48], R4 ;  /* 0x000c480401007387 */ /* 0x0007e20000100a00 */
[----:B------:R-:W-:Y:S01]  /*4e130*/  VIADD R70, R73, UR17 ;  /* 0x0000001149467c36 */ /* 0x000fe20008000000 */
[----:B------:R-:W-:Y:S02]  /*4e140*/  LEA.HI.X.SX32 R47, R75, R2, 0x1, P4 ;  /* 0x000000024b2f7211 */ /* 0x000fe400020f0eff */
[----:B---3--:R-:W-:-:S04]  /*4e150*/  IADD3 R4, P3, PT, R76, R3, RZ ;  /* 0x000000034c047210 */ /* 0x008fc80007f7e0ff */
[-C--:B------:R-:W-:Y:S01]  /*4e160*/  LEA.HI.X.SX32 R5, R76, R2.reuse, 0x1, P3 ;  /* 0x000000024c057211 */ /* 0x080fe200018f0eff */
[C---:B------:R-:W-:Y:S01]  /*4e170*/  VIADD R69, R70.reuse, UR7 ;  /* 0x0000000746457c36 */ /* 0x040fe20008000000 */
[-C--:B------:R-:W-:Y:S01]  /*4e180*/  IADD3 R48, P3, PT, R73, R3.reuse, RZ ;  /* 0x0000000349307210 */ /* 0x080fe20007f7e0ff */
[----:B------:R-:W3:Y:S02]  /*4e190*/  LDCU UR7, c[0x0][0x3b8] ;  /* 0x00007700ff0777ac */ /* 0x000ee40008000800 */
[----:B------:R0:W-:Y:S01]  /*4e1a0*/  STL.64 [R1+0xc20], R4 ;  /* 0x000c200401007387 */ /* 0x0001e20000100a00 */
[----:B------:R-:W-:Y:S01]  /*4e1b0*/  VIADD R68, R69, UR12 ;  /* 0x0000000c45447c36 */ /* 0x000fe20008000000 */
[----:B------:R-:W-:Y:S01]  /*4e1c0*/  LEA.HI.X.SX32 R49, R73, R2, 0x1, P3 ;  /* 0x0000000249317211 */ /* 0x000fe200018f0eff */
[----:B------:R-:W1:Y:S01]  /*4e1d0*/  LDCU UR12, c[0x0][0x3b8] ;  /* 0x00007700ff0c77ac */ /* 0x000e620008000800 */
[----:B0-----:R-:W-:-:S04]  /*4e1e0*/  IADD3 R4, P4, PT, R70, R3, RZ ;  /* 0x0000000346047210 */ /* 0x001fc80007f9e0ff */
[----:B------:R-:W-:Y:S01]  /*4e1f0*/  LEA.HI.X.SX32 R5, R70, R2, 0x1, P4 ;  /* 0x0000000246057211 */ /* 0x000fe200020f0eff */
[----:B----4-:R-:W-:-:S04]  /*4e200*/  VIADD R72, R68, UR16 ;  /* 0x0000001044487c36 */ /* 0x010fc80008000000 */
[----:B------:R0:W-:Y:S01]  /*4e210*/  STL.64 [R1+0xbb8], R4 ;  /* 0x000bb80401007387 */ /* 0x0001e20000100a00 */
[----:B------:R-:W-:Y:S01]  /*4e220*/  VIADD R71, R72, UR11 ;  /* 0x0000000b48477c36 */ /* 0x000fe20008000000 */
[-C--:B------:R-:W-:Y:S01]  /*4e230*/  IADD3 R50, P3, PT, R69, R3.reuse, RZ ;  /* 0x0000000345327210 */ /* 0x080fe20007f7e0ff */
[----:B------:R-:W4:Y:S01]  /*4e240*/  LDCU UR11, c[0x0][0x3b8] ;  /* 0x00007700ff0b77ac */ /* 0x000f220008000800 */
[----:B0-----:R-:W-:-:S04]  /*4e250*/  IADD3 R4, P4, PT, R68, R3, RZ ;  /* 0x0000000344047210 */ /* 0x001fc80007f9e0ff */
[----:B------:R-:W-:-:S05]  /*4e260*/  LEA.HI.X.SX32 R5, R68, R2, 0x1, P4 ;  /* 0x0000000244057211 */ /* 0x000fca00020f0eff */
[----:B------:R0:W-:Y:S02]  /*4e270*/  STL.64 [R1+0xb68], R4 ;  /* 0x000b680401007387 */ /* 0x0001e40000100a00 */
[----:B0-----:R-:W-:-:S04]  /*4e280*/  IADD3 R4, P4, PT, R71, R3, RZ ;  /* 0x0000000347047210 */ /* 0x001fc80007f9e0ff */
[----:B------:R-:W-:-:S05]  /*4e290*/  LEA.HI.X.SX32 R5, R71, R2, 0x1, P4 ;  /* 0x0000000247057211 */ /* 0x000fca00020f0eff */
[----:B------:R0:W-:Y:S04]  /*4e2a0*/  STL.64 [R1+0xab0], R4 ;  /* 0x000ab00401007387 */ /* 0x0001e80000100a00 */
[----:B------:R-:W4:Y:S04]  /*4e2b0*/  LDL.LU R12, [R1+0x348] ;  /* 0x00034800010c7983 */ /* 0x000f280000300800 */
[----:B------:R-:W4:Y:S04]  /*4e2c0*/  LDL.LU R13, [R1+0x34c] ;  /* 0x00034c00010d7983 */ /* 0x000f280000300800 */
[----:B------:R-:W4:Y:S04]  /*4e2d0*/  LDL.LU R10, [R1+0x350] ;  /* 0x00035000010a7983 */ /* 0x000f280000300800 */
[----:B------:R-:W4:Y:S01]  /*4e2e0*/  LDL.LU R11, [R1+0x354] ;  /* 0x00035400010b7983 */ /* 0x000f220000300800 */
[----:B------:R-:W-:Y:S01]  /*4e2f0*/  VIADD R75, R71, UR15 ;  /* 0x0000000f474b7c36 */ /* 0x000fe20008000000 */
[----:B------:R-:W-:Y:S01]  /*4e300*/  LEA.HI.X.SX32 R51, R69, R2, 0x1, P3 ;  /* 0x0000000245337211 */ /* 0x000fe200018f0eff */
[----:B------:R-:W-:Y:S01]  /*4e310*/  IMAD.MOV.U32 R93, RZ, RZ, R57 ;  /* 0x000000ffff5d7224 */ /* 0x000fe200078e0039 */
[----:B------:R-:W4:Y:S01]  /*4e320*/  LDL.LU R14, [R1+0x358] ;  /* 0x00035800010e7983 */ /* 0x000f220000300800 */
[----:B------:R-:W-:Y:S01]  /*4e330*/  VIADD R74, R75, UR4 ;  /* 0x000000044b4a7c36 */ /* 0x000fe20008000000 */
[-C--:B------:R-:W-:Y:S01]  /*4e340*/  IADD3 R52, P3, PT, R72, R3.reuse, RZ ;  /* 0x0000000348347210 */ /* 0x080fe20007f7e0ff */
[----:B------:R-:W-:Y:S01]  /*4e350*/  IMAD.MOV.U32 R15, RZ, RZ, R54 ;  /* 0x000000ffff0f7224 */ /* 0x000fe200078e0036 */
[----:B------:R-:W0:Y:S01]  /*4e360*/  LDCU UR4, c[0x0][0x3b8] ;  /* 0x00007700ff0477ac */ /* 0x000e220008000800 */
[C---:B------:R-:W-:Y:S01]  /*4e370*/  VIADD R73, R74.reuse, UR9 ;  /* 0x000000094a497c36 */ /* 0x040fe20008000000 */
[----:B------:R-:W-:-:S02]  /*4e380*/  IADD3 R56, P4, PT, R74, R3, RZ ;  /* 0x000000034a387210 */ /* 0x000fc40007f9e0ff */
[-C--:B------:R-:W-:Y:S01]  /*4e390*/  LEA.HI.X.SX32 R53, R72, R2.reuse, 0x1, P3 ;  /* 0x0000000248357211 */ /* 0x080fe200018f0eff */
[----:B------:R-:W-:Y:S01]  /*4e3a0*/  VIADD R70, R73, UR14 ;  /* 0x0000000e49467c36 */ /* 0x000fe20008000000 */
[----:B------:R-:W0:Y:S03]  /*4e3b0*/  LDCU UR9, c[0x0][0x3b8] ;  /* 0x00007700ff0977ac */ /* 0x000e260008000800 */
[----:B------:R-:W-:Y:S01]  /*4e3c0*/  VIADD R69, R70, UR19 ;  /* 0x0000001346457c36 */ /* 0x000fe20008000000 */
[----:B------:R-:W-:-:S03]  /*4e3d0*/  LEA.HI.X.SX32 R57, R74, R2, 0x1, P4 ;  /* 0x000000024a397211 */ /* 0x000fc600020f0eff */
[----:B--2---:R-:W-:Y:S01]  /*4e3e0*/  VIADD R68, R69, UR6 ;  /* 0x0000000645447c36 */ /* 0x004fe20008000000 */
[CC--:B------:R-:W-:Y:S01]  /*4e3f0*/  IADD3 R54, P3, PT, R75.reuse, R3.reuse, RZ ;  /* 0x000000034b367210 */ /* 0x0c0fe20007f7e0ff */
[----:B------:R-:W-:Y:S01]  /*4e400*/  IMAD.MOV.U32 R6, RZ, RZ, R58 ;  /* 0x000000ffff067224 */ /* 0x000fe200078e003a */
[----:B------:R-:W2:Y:S01]  /*4e410*/  LDCU UR6, c[0x0][0x3b8] ;  /* 0x00007700ff0677ac */ /* 0x000ea20008000800 */
[----:B-----5:R-:W-:Y:S01]  /*4e420*/  VIADD R74, R68, UR8 ;  /* 0x00000008444a7c36 */ /* 0x020fe20008000000 */
[-C--:B------:R-:W-:Y:S01]  /*4e430*/  LEA.HI.X.SX32 R55, R75, R2.reuse, 0x1, P3 ;  /* 0x000000024b377211 */ /* 0x080fe200018f0eff */
[----:B------:R-:W-:Y:S01]  /*4e440*/  IMAD.MOV.U32 R8, RZ, RZ, R60 ;  /* 0x000000ffff087224 */ /* 0x000fe200078e003c */
[----:B------:R-:W5:Y:S01]  /*4e450*/  LDCU UR8, c[0x0][0x3b8] ;  /* 0x00007700ff0877ac */ /* 0x000f620008000800 */
[----:B------:R-:W-:Y:S01]  /*4e460*/  VIADD R72, R74, UR10 ;  /* 0x0000000a4a487c36 */ /* 0x000fe20008000000 */
[CC--:B------:R-:W-:Y:S02]  /*4e470*/  IADD3 R58, P3, PT, R73.reuse, R3.reuse, RZ ;  /* 0x00000003493a7210 */ /* 0x0c0fe40007f7e0ff */
[-C--:B------:R-:W-:Y:S01]  /*4e480*/  IADD3 R60, P4, PT, R70, R3.reuse, RZ ;  /* 0x00000003463c7210 */ /* 0x080fe20007f9e0ff */
[----:B---3--:R-:W-:Y:S01]  /*4e490*/  VIADD R71, R72, UR7 ;  /* 0x0000000748477c36 */ /* 0x008fe20008000000 */
[----:B------:R-:W3:Y:S01]  /*4e4a0*/  LDCU UR7, c[0x0][0x3b8] ;  /* 0x00007700ff0777ac */ /* 0x000ee20008000800 */
[----:B------:R-:W-:Y:S01]  /*4e4b0*/  IMAD.MOV.U32 R7, RZ, RZ, R59 ;  /* 0x000000ffff077224 */ /* 0x000fe200078e003b */
[-C--:B------:R-:W-:Y:S01]  /*4e4c0*/  LEA.HI.X.SX32 R59, R73, R2.reuse, 0x1, P3 ;  /* 0x00000002493b7211 */ /* 0x080fe200018f0eff */
[----:B0-----:R-:W-:Y:S01]  /*4e4d0*/  IMAD.MOV.U32 R4, RZ, RZ, R62 ;  /* 0x000000ffff047224 */ /* 0x001fe200078e003e */
[-C--:B------:R-:W-:Y:S01]  /*4e4e0*/  IADD3 R62, P3, PT, R69, R3.reuse, RZ ;  /* 0x00000003453e7210 */ /* 0x080fe20007f7e0ff */
[----:B------:R-:W-:Y:S01]  /*4e4f0*/  IMAD.MOV.U32 R9, RZ, RZ, R61 ;  /* 0x000000ffff097224 */ /* 0x000fe200078e003d */
[-C--:B------:R-:W-:Y:S01]  /*4e500*/  LEA.HI.X.SX32 R61, R70, R2.reuse, 0x1, P4 ;  /* 0x00000002463d7211 */ /* 0x080fe200020f0eff */
[----:B-1----:R-:W-:Y:S01]  /*4e510*/  VIADD R70, R71, UR12 ;  /* 0x0000000c47467c36 */ /* 0x002fe20008000000 */
[----:B------:R-:W-:Y:S01]  /*4e520*/  IADD3 R64, P4, PT, R68, R3, RZ ;  /* 0x0000000344407210 */ /* 0x000fe20007f9e0ff */
[----:B------:R-:W-:Y:S01]  /*4e530*/  IMAD.MOV.U32 R5, RZ, RZ, R63 ;  /* 0x000000ffff057224 */ /* 0x000fe200078e003f */
[-C--:B------:R-:W-:Y:S01]  /*4e540*/  LEA.HI.X.SX32 R63, R69, R2.reuse, 0x1, P3 ;  /* 0x00000002453f7211 */ /* 0x080fe200018f0eff */
[----:B----4-:R-:W-:Y:S01]  /*4e550*/  VIADD R69, R70, UR11 ;  /* 0x0000000b46457c36 */ /* 0x010fe20008000000 */
[----:B------:R-:W-:-:S02]  /*4e560*/  LEA.HI.X.SX32 R65, R68, R2, 0x1, P4 ;  /* 0x0000000244417211 */ /* 0x000fc400020f0eff */
[-C--:B------:R-:W-:Y:S01]  /*4e570*/  IADD3 R66, P3, PT, R74, R3.reuse, RZ ;  /* 0x000000034a427210 */ /* 0x080fe20007f7e0ff */
[----:B------:R-:W-:Y:S01]  /*4e580*/  VIADD R68, R69, UR4 ;  /* 0x0000000445447c36 */ /* 0x000fe20008000000 */
[-C--:B------:R-:W-:Y:S01]  /*4e590*/  IADD3 R90, P4, PT, R72, R3.reuse, RZ ;  /* 0x00000003485a7210 */ /* 0x080fe20007f9e0ff */
[----:B------:R-:W0:Y:S01]  /*4e5a0*/  LDCU UR4, c[0x0][0x3b8] ;  /* 0x00007700ff0477ac */ /* 0x000e220008000800 */
[-C--:B------:R-:W-:Y:S02]  /*4e5b0*/  LEA.HI.X.SX32 R67, R74, R2.reuse, 0x1, P3 ;  /* 0x000000024a437211 */ /* 0x080fe400018f0eff */
[----:B------:R-:W-:Y:S01]  /*4e5c0*/  LEA.HI.X.SX32 R91, R72, R2, 0x1, P4 ;  /* 0x00000002485b7211 */ /* 0x000fe200020f0eff */
[----:B------:R-:W-:Y:S01]  /*4e5d0*/  VIADD R72, R68, UR9 ;  /* 0x0000000944487c36 */ /* 0x000fe20008000000 */
[-C--:B------:R-:W-:Y:S01]  /*4e5e0*/  IADD3 R88, P3, PT, R71, R3.reuse, RZ ;  /* 0x0000000347587210 */ /* 0x080fe20007f7e0ff */
[----:B------:R-:W1:Y:S01]  /*4e5f0*/  LDCU UR9, c[0x0][0x39c] ;  /* 0x00007380ff0977ac */ /* 0x000e620008000800 */
[----:B------:R-:W-:-:S02]  /*4e600*/  IADD3 R86, P4, PT, R70, R3, RZ ;  /* 0x0000000346567210 */ /* 0x000fc40007f9e0ff */
[-C--:B------:R-:W-:Y:S01]  /*4e610*/  LEA.HI.X.SX32 R89, R71, R2.reuse, 0x1, P3 ;  /* 0x0000000247597211 */ /* 0x080fe200018f0eff */
[----:B------:R-:W-:Y:S01]  /*4e620*/  VIADD R71, R72, UR13 ;  /* 0x0000000d48477c36 */ /* 0x000fe20008000000 */
[-C--:B------:R-:W-:Y:S02]  /*4e630*/  IADD3 R84, P3, PT, R69, R3.reuse, RZ ;  /* 0x0000000345547210 */ /* 0x080fe40007f7e0ff */
[-C--:B------:R-:W-:Y:S01]  /*4e640*/  LEA.HI.X.SX32 R87, R70, R2.reuse, 0x1, P4 ;  /* 0x0000000246577211 */ /* 0x080fe200020f0eff */
[----:B--2---:R-:W-:Y:S01]  /*4e650*/  VIADD R70, R71, UR6 ;  /* 0x0000000647467c36 */ /* 0x004fe20008000000 */
[-C--:B------:R-:W-:Y:S01]  /*4e660*/  LEA.HI.X.SX32 R85, R69, R2.reuse, 0x1, P3 ;  /* 0x0000000245557211 */ /* 0x080fe200018f0eff */
[----:B------:R-:W2:Y:S01]  /*4e670*/  LDCU UR6, c[0x0][0x39c] ;  /* 0x00007380ff0677ac */ /* 0x000ea20008000800 */
[-C--:B------:R-:W-:Y:S01]  /*4e680*/  IADD3 R82, P4, PT, R68, R3.reuse, RZ ;  /* 0x0000000344527210 */ /* 0x080fe20007f9e0ff */
[----:B---3--:R-:W-:Y:S01]  /*4e690*/  VIADD R69, R70, UR7 ;  /* 0x0000000746457c36 */ /* 0x008fe20008000000 */
[-C--:B------:R-:W-:Y:S01]  /*4e6a0*/  IADD3 R80, P3, PT, R72, R3.reuse, RZ ;  /* 0x0000000348507210 */ /* 0x080fe20007f7e0ff */
[----:B------:R-:W3:Y:S01]  /*4e6b0*/  LDCU UR7, c[0x0][0x39c] ;  /* 0x00007380ff0777ac */ /* 0x000ee20008000800 */
[-C--:B------:R-:W-:Y:S01]  /*4e6c0*/  LEA.HI.X.SX32 R83, R68, R2.reuse, 0x1, P4 ;  /* 0x0000000244537211 */ /* 0x080fe200020f0eff */
[----:B-----5:R-:W-:Y:S01]  /*4e6d0*/  VIADD R68, R69, UR8 ;  /* 0x0000000845447c36 */ /* 0x020fe20008000000 */
[----:B------:R-:W-:Y:S01]  /*4e6e0*/  LEA.HI.X.SX32 R81, R72, R2, 0x1, P3 ;  /* 0x0000000248517211 */ /* 0x000fe200018f0eff */
[----:B------:R-:W4:Y:S01]  /*4e6f0*/  LDCU UR8, c[0x0][0x39c] ;  /* 0x00007380ff0877ac */ /* 0x000f220008000800 */
[----:B------:R-:W-:-:S02]  /*4e700*/  IADD3 R78, P4, PT, R71, R3, RZ ;  /* 0x00000003474e7210 */ /* 0x000fc40007f9e0ff */
[-C--:B------:R-:W-:Y:S02]  /*4e710*/  IADD3 R76, P3, PT, R70, R3.reuse, RZ ;  /* 0x00000003464c7210 */ /* 0x080fe40007f7e0ff */
[-C--:B------:R-:W-:Y:S01]  /*4e720*/  LEA.HI.X.SX32 R79, R71, R2.reuse, 0x1, P4 ;  /* 0x00000002474f7211 */ /* 0x080fe200020f0eff */
[----:B0-----:R-:W-:Y:S01]  /*4e730*/  VIADD R71, R68, UR4 ;  /* 0x0000000444477c36 */ /* 0x001fe20008000000 */
[-C--:B------:R-:W-:Y:S01]  /*4e740*/  LEA.HI.X.SX32 R77, R70, R2.reuse, 0x1, P3 ;  /* 0x00000002464d7211 */ /* 0x080fe200018f0eff */
[----:B------:R-:W0:Y:S01]  /*4e750*/  LDCU UR4, c[0x0][0x39c] ;  /* 0x00007380ff0477ac */ /* 0x000e220008000800 */
[CC--:B------:R-:W-:Y:S02]  /*4e760*/  IADD3 R74, P4, PT, R69.reuse, R3.reuse, RZ ;  /* 0x00000003454a7210 */ /* 0x0c0fe40007f9e0ff */
[----:B------:R-:W-:Y:S02]  /*4e770*/  IADD3 R72, P3, PT, R68, R3, RZ ;  /* 0x0000000344487210 */ /* 0x000fe40007f7e0ff */
[----:B------:R-:W-:-:S02]  /*4e780*/  LEA.HI.X.SX32 R75, R69, R2, 0x1, P4 ;  /* 0x00000002454b7211 */ /* 0x000fc400020f0eff */
[-C--:B------:R-:W-:Y:S02]  /*4e790*/  LEA.HI.X.SX32 R73, R68, R2.reuse, 0x1, P3 ;  /* 0x0000000244497211 */ /* 0x080fe400018f0eff */
[----:B------:R-:W-:Y:S01]  /*4e7a0*/  IADD3 R70, P4, PT, R71, R3, RZ ;  /* 0x0000000347467210 */ /* 0x000fe20007f9e0ff */
[C---:B------:R-:W-:Y:S01]  /*4e7b0*/  VIADD R3, R0.reuse, 0xd5 ;  /* 0x000000d500037836 */ /* 0x040fe20000000000 */
[----:B------:R-:W-:Y:S01]  /*4e7c0*/  PRMT R68, R15, 0x9910, RZ ;  /* 0x000099100f447816 */ /* 0x000fe200000000ff */
[C---:B------:R-:W-:Y:S01]  /*4e7d0*/  VIADD R69, R0.reuse, 0xd3 ;  /* 0x000000d300457836 */ /* 0x040fe20000000000 */
[----:B------:R-:W5:Y:S02]  /*4e7e0*/  LDL.LU R15, [R1+0x35c] ;  /* 0x00035c00010f7983 */ /* 0x000f640000300800 */
[----:B------:R-:W-:Y:S02]  /*4e7f0*/  SHF.R.S32.HI R68, RZ, 0x8, R68 ;  /* 0x00000008ff447819 */ /* 0x000fe40000011444 */
[----:B---3--:R-:W-:Y:S01]  /*4e800*/  ISETP.LT.AND P3, PT, R3, UR7, !P0 ;  /* 0x0000000703007c0c */ /* 0x008fe2000c761270 */
[----:B------:R-:W3:Y:S01]  /*4e810*/  LDCU UR7, c[0x0][0x39c] ;  /* 0x00007380ff0777ac */ /* 0x000ee20008000800 */
[----:B-1----:R-:W-:Y:S01]  /*4e820*/  ISETP.LT.AND P5, PT, R69, UR9, !P0 ;  /* 0x0000000945007c0c */ /* 0x002fe2000c7a1270 */
[----:B------:R1:W-:Y:S04]  /*4e830*/  @P2 STG.E.U8 desc[UR42][R6.64], R68 ;  /* 0x0000004406002986 */ /* 0x0003e8000c10112a */
[----:B-1----:R-:W3:Y:S01]  /*4e840*/  LDL.LU.64 R6, [R1+0xb40] ;  /* 0x000b400001067983 */ /* 0x002ee20000300a00 */
[----:B------:R-:W-:Y:S01]  /*4e850*/  LEA.HI.X.SX32 R71, R71, R2, 0x1, P4 ;  /* 0x0000000247477211 */ /* 0x000fe200020f0eff */
[----:B------:R-:W-:-:S05]  /*4e860*/  VIADD R2, R0, 0xd4 ;  /* 0x000000d400027836 */ /* 0x000fca0000000000 */
[----:B--2---:R-:W-:Y:S02]  /*4e870*/  ISETP.LT.AND P4, PT, R2, UR6, !P0 ;  /* 0x0000000602007c0c */ /* 0x004fe4000c781270 */
[----:B------:R-:W-:Y:S01]  /*4e880*/  F2FP.SATFINITE.E5M2.F32.PACK_AB_MERGE_C R3, R13, R12, RZ ;  /* 0x0000000c0d03723e */ /* 0x000fe200048060ff */
[----:B------:R-:W-:Y:S01]  /*4e890*/  VIADD R2, R0, 0xd6 ;  /* 0x000000d600027836 */ /* 0x000fe20000000000 */
[----:B------:R-:W1:Y:S02]  /*4e8a0*/  LDCU UR6, c[0x0][0x39c] ;  /* 0x00007380ff0677ac */ /* 0x000e640008000800 */
[----:B------:R-:W-:Y:S01]  /*4e8b0*/  PRMT R68, R3, 0x9910, RZ ;  /* 0x0000991003447816 */ /* 0x000fe200000000ff */
[----:B------:R2:W-:Y:S03]  /*4e8c0*/  @P6 STG.E.U8 desc[UR42][R8.64], R3 ;  /* 0x0000000308006986 */ /* 0x0005e6000c10112a */
[----:B------:R-:W-:-:S05]  /*4e8d0*/  SHF.R.S32.HI R68, RZ, 0x8, R68 ;  /* 0x00000008ff447819 */ /* 0x000fca0000011444 */
[----:B------:R0:W-:Y:S04]  /*4e8e0*/  @P5 STG.E.U8 desc[UR42][R4.64], R68 ;  /* 0x0000004404005986 */ /* 0x0001e8000c10112a */
[----:B--2---:R-:W2:Y:S04]  /*4e8f0*/  LDL.LU.64 R8, [R1+0xb30] ;  /* 0x000b300001087983 */ /* 0x004ea80000300a00 */
[----:B------:R-:W2:Y:S04]  /*4e900*/  LDL.LU R12, [R1+0x360] ;  /* 0x00036000010c7983 */ /* 0x000ea80000300800 */
[----:B------:R-:W2:Y:S04]  /*4e910*/  LDL.LU R13, [R1+0x364] ;  /* 0x00036400010d7983 */ /* 0x000ea80000300800 */
[----:B0-----:R-:W2:Y:S01]  /*4e920*/  LDL.LU.64 R4, [R1+0xb28] ;  /* 0x000b280001047983 */ /* 0x001ea20000300a00 */
[----:B------:R-:W-:-:S05]  /*4e930*/  F2FP.SATFINITE.E5M2.F32.PACK_AB_MERGE_C R3, R11, R10, RZ ;  /* 0x0000000a0b03723e */ /* 0x000fca00048060ff */
[----:B------:R0:W-:Y:S04]  /*4e940*/  @P4 STG.E.U8 desc[UR42][R92.64], R3 ;  /* 0x000000035c004986 */ /* 0x0001e8000c10112a */
[----:B0-----:R-:W2:Y:S01]  /*4e950*/  LDL.LU.64 R92, [R1+0xb18] ;  /* 0x000b1800015c7983 */ /* 0x001ea20000300a00 */
[----:B------:R-:W-:Y:S02]  /*4e960*/  PRMT R68, R3, 0x9910, RZ ;  /* 0x0000991003447816 */ /* 0x000fe400000000ff */
[----:B------:R-:W-:Y:S01]  /*4e970*/  ISETP.LT.AND P2, PT, R2, UR4, !P0 ;  /* 0x0000000402007c0c */ /* 0x000fe2000c741270 */
[----:B------:R-:W-:Y:S01]  /*4e980*/  VIADD R2, R0, 0xd7 ;  /* 0x000000d700027836 */ /* 0x000fe20000000000 */
[----:B------:R-:W-:Y:S01]  /*4e990*/  SHF.R.S32.HI R68, RZ, 0x8, R68 ;  /* 0x00000008ff447819 */ /* 0x000fe20000011444 */
[----:B------:R-:W2:Y:S01]  /*4e9a0*/  LDL.LU R10, [R1+0x368] ;  /* 0x00036800010a7983 */ /* 0x000ea20000300800 */
[----:B------:R-:W0:Y:S02]  /*4e9b0*/  LDCU UR4, c[0x0][0x39c] ;  /* 0x00007380ff0477ac */ /* 0x000e240008000800 */
[----:B----4-:R-:W-:Y:S01]  /*4e9c0*/  ISETP.LT.AND P6, PT, R2, UR8, !P0 ;  /* 0x0000000802007c0c */ /* 0x010fe2000c7c1270 */
[----:B------:R-:W4:Y:S01]  /*4e9d0*/  LDL.LU R11, [R1+0x36c] ;  /* 0x00036c00010b7983 */ /* 0x000f220000300800 */
[----:B------:R-:W-:Y:S01]  /*4e9e0*/  VIADD R2, R0, 0xd8 ;  /* 0x000000d800027836 */ /* 0x000fe20000000000 */
[----:B------:R-:W0:Y:S04]  /*4e9f0*/  LDCU UR8, c[0x0][0x39c] ;  /* 0x00007380ff0877ac */ /* 0x000e280008000800 */
[----:B-1----:R-:W-:Y:S01]  /*4ea00*/  ISETP.LT.AND P5, PT, R2, UR6, !P0 ;  /* 0x0000000602007c0c */ /* 0x002fe2000c7a1270 */
[----:B------:R-:W1:Y:S01]  /*4ea10*/  LDCU UR6, c[0x0][0x39c] ;  /* 0x00007380ff0677ac */ /* 0x000e620008000800 */
[----:B-----5:R-:W-:Y:S01]  /*4ea20*/  F2FP.SATFINITE.E5M2.F32.PACK_AB_MERGE_C R3, R15, R14, RZ ;  /* 0x0000000e0f03723e */ /* 0x020fe200048060ff */
[----:B---3--:R3:W-:Y:S04]  /*4ea30*/  @P3 STG.E.U8 desc[UR42][R6.64], R68 ;  /* 0x0000004406003986 */ /* 0x0087e8000c10112a */
[----:B---3--:R-:W3:Y:S01]  /*4ea40*/  LDL.LU.64 R6, [R1+0xb10] ;  /* 0x000b100001067983 */ /* 0x008ee20000300a00 */
[----:B------:R-:W-:-:S04]  /*4ea50*/  PRMT R68, R3, 0x9910, RZ ;  /* 0x0000991003447816 */ /* 0x000fc800000000ff */
[----:B------:R-:W-:Y:S01]  /*4ea60*/  SHF.R.S32.HI R68, RZ, 0x8, R68 ;  /* 0x00000008ff447819 */ /* 0x000fe20000011444 */
[----:B--2---:R2:W-:Y:S04]  /*4ea70*/  @P2 STG.E.U8 desc[UR42][R8.64], R3 ;  /* 0x0000000308002986 */ /* 0x0045e8000c10112a */
[----:B--2---:R-:W2:Y:S04]  /*4ea80*/  LDL.LU.64 R8, [R1+0xaf8] ;  /* 0x000af80001087983 */ /* 0x004ea80000300a00 */
[----:B------:R-:W5:Y:S04]  /*4ea90*/  LDL.LU R14, [R1+0x370] ;  /* 0x00037000010e7983 */ /* 0x000f680000300800 */
[----:B------:R-:W5:Y:S04]  /*4eaa0*/  LDL.LU R15, [R1+0x374] ;  /* 0x00037400010f7983 */ /* 0x000f680000300800 */
[----:B------:R0:W-:Y:S04]  /*4eab0*/  @P6 STG.E.U8 desc[UR42][R4.64], R68 ;  /* 0x0000004404006986 */ /* 0x0001e8000c10112a */
[----:B0-----:R-:W5:Y:S01]  /*4eac0*/  LDL.LU.64 R4, [R1+0xaf0] ;  /* 0x000af00001047983 */ /* 0x001f620000300a00 */
[----:B------:R-:W-:-:S05]  /*4ead0*/  F2FP.SATFINITE.E5M2.F32.PACK_AB_MERGE_C R3, R13, R12, RZ ;  /* 0x0000000c0d03723e */ /* 0x000fca00048060ff */
[----:B------:R0:W-:Y:S04]  /*4eae0*/  @P5 STG.E.U8 desc[UR42][R92.64], R3 ;  /* 0x000000035c005986 */ /* 0x0001e8000c10112a */
[----:B0-----:R-:W5:Y:S01]  /*4eaf0*/  LDL.LU.64 R92, [R1+0xae0] ;  /* 0x000ae000015c7983 */ /* 0x001f620000300a00 */
[----:B------:R-:W-:Y:S01]  /*4eb00*/  VIADD R2, R0, 0xd9 ;  /* 0x000000d900027836 */ /* 0x000fe20000000000 */
[----:B------:R-:W-:Y:S02]  /*4eb10*/  PRMT R68, R3, 0x9910, RZ ;  /* 0x0000991003447816 */ /* 0x000fe400000000ff */
[----:B------:R-:W5:Y:S02]  /*4eb20*/  LDL.LU R12, [R1+0x378] ;  /* 0x00037800010c7983 */ /* 0x000f640000300800 */
[----:B------:R-:W-:Y:S01]  /*4eb30*/  ISETP.LT.AND P4, PT, R2, UR4, !P0 ;  /* 0x0000000402007c0c */ /* 0x000fe2000c781270 */
[----:B------:R-:W-:Y:S01]  /*4eb40*/  VIADD R2, R0, 0xda ;  /* 0x000000da00027836 */ /* 0x000fe20000000000 */
[----:B------:R-:W-:Y:S01]  /*4eb50*/  SHF.R.S32.HI R68, RZ, 0x8, R68 ;  /* 0x00000008ff447819 */ /* 0x000fe20000011444 */
[----:B------:R-:W5:Y:S01]  /*4eb60*/  LDL.LU R13, [R1+0x37c] ;  /* 0x00037c00010d7983 */ /* 0x000f620000300800 */
[----:B----4-:R-:W-:Y:S01]  /*4eb70*/  F2FP.SATFINITE.E5M2.F32.PACK_AB_MERGE_C R3, R11, R10, RZ ;  /* 0x0000000a0b03723e */ /* 0x010fe200048060ff */
[----:B------:R-:W0:Y:S01]  /*4eb80*/  LDCU UR4, c[0x0][0x39c] ;  /* 0x00007380ff0477ac */ /* 0x000e220008000800 */
[----:B------:R-:W-:Y:S01]  /*4eb90*/  ISETP.LT.AND P3, PT, R2, UR7, !P0 ;  /* 0x0000000702007c0c */ /* 0x000fe2000c761270 */
[----:B------:R-:W-:Y:S01]  /*4eba0*/  VIADD R2, R0, 0xdb ;  /* 0x000000db00027836 */ /* 0x000fe20000000000 */
[----:B------:R-:W4:Y:S04]  /*4ebb0*/  LDCU UR7, c[0x0][0x39c] ;  /* 0x00007380ff0777ac */ /* 0x000f280008000800 */
[----:B-1----:R-:W-:Y:S01]  /*4ebc0*/  ISETP.LT.AND P2, PT, R2, UR6, !P0 ;  /* 0x0000000602007c0c */ /* 0x002fe2000c741270 */
[----:B------:R-:W-:Y:S01]  /*4ebd0*/  VIADD R2, R0, 0xdc ;  /* 0x000000dc00027836 */ /* 0x000fe20000000000 */
[----:B------:R-:W1:Y:S04]  /*4ebe0*/  LDCU UR6, c[0x0][0x39c] ;  /* 0x00007380ff0677ac */ /* 0x000e680008000800 */
[----:B0-----:R-:W-:Y:S01]  /*4ebf0*/  ISETP.LT.AND P6, PT, R2, UR4, !P0 ;  /* 0x0000000402007c0c */ /* 0x001fe2000c7c1270 */
[----:B------:R-:W0:Y:S01]  /*4ec00*/  LDCU UR4, c[0x0][0x39c] ;  /* 0x00007380ff0477ac */ /* 0x000e220008000800 */
[----:B---3--:R3:W-:Y:S04]  /*4ec10*/  @P4 STG.E.U8 desc[UR42][R6.64], R68 ;  /* 0x0000004406004986 */ /* 0x0087e8000c10112a */
[----:B---3--:R-:W3:Y:S01]  /*4ec20*/  LDL.LU.64 R6, [R1+0xad8] ;  /* 0x000ad80001067983 */ /* 0x008ee20000300a00 */
[----:B------:R-:W-:-:S04]  /*4ec30*/  PRMT R68, R3, 0x9910, RZ ;  /* 0x0000991003447816 */ /* 0x000fc800000000ff */
[----:B------:R-:W-:Y:S01]  /*4ec40*/  SHF.R.S32.HI R68, RZ, 0x8, R68 ;  /* 0x00000008ff447819 */ /* 0x000fe20000011444 */
[----:B--2---:R2:W-:Y:S04]  /*4ec50*/  @P3 STG.E.U8 desc[UR42][R8.64], R3 ;  /* 0x0000000308003986 */ /* 0x0045e8000c10112a */
[----:B--2---:R-:W2:Y:S04]  /*4ec60*/  LDL.LU.64 R8, [R1+0xac8] ;  /* 0x000ac80001087983 */ /* 0x004ea80000300a00 */
[----:B------:R-:W2:Y:S04]  /*4ec70*/  LDL.LU R10, [R1+0x380] ;  /* 0x00038000010a7983 */ /* 0x000ea80000300800 */
[----:B------:R-:W2:Y:S04]  /*4ec80*/  LDL.LU R11, [R1+0x384] ;  /* 0x00038400010b7983 */ /* 0x000ea80000300800 */
[----:B-----5:R5:W-:Y:S04]  /*4ec90*/  @P2 STG.E.U8 desc[UR42][R4.64], R68 ;  /* 0x0000004404002986 */ /* 0x020be8000c10112a */
[----:B-----5:R-:W5:Y:S01]  /*4eca0*/  LDL.LU.64 R4, [R1+0xac0] ;  /* 0x000ac00001047983 */ /* 0x020f620000300a00 */
[----:B------:R-:W-:-:S05]  /*4ecb0*/  F2FP.SATFINITE.E5M2.F32.PACK_AB_MERGE_C R3, R15, R14, RZ ;  /* 0x0000000e0f03723e */ /* 0x000fca00048060ff */
[----:B------:R0:W-:Y:S04]  /*4ecc0*/  @P6 STG.E.U8 desc[UR42][R92.64], R3 ;  /* 0x000000035c006986 */ /* 0x0001e8000c10112a */
[----:B0-----:R-:W5:Y:S01]  /*4ecd0*/  LDL.LU.64 R92, [R1+0xaa8] ;  /* 0x000aa800015c7983 */ /* 0x001f620000300a00 */
[----:B------:R-:W-:Y:S01]  /*4ece0*/  VIADD R2, R0, 0xdd ;  /* 0x000000dd00027836 */ /* 0x000fe20000000000 */
[----:B------:R-:W-:Y:S02]  /*4ecf0*/  PRMT R68, R3, 0x9910, RZ ;  /* 0x0000991003447816 */ /* 0x000fe400000000ff */
[----:B------:R-:W5:Y:S02]  /*4ed00*/  LDL.LU R14, [R1+0x388] ;  /* 0x00038800010e7983 */ /* 0x000f640000300800 */
[----:B----4-:R-:W-:Y:S01]  /*4ed10*/  ISETP.LT.AND P5, PT, R2, UR7, !P0 ;  /* 0x0000000702007c0c */ /* 0x010fe2000c7a1270 */
[----:B------:R-:W-:Y:S01]  /*4ed20*/  VIADD R2, R0, 0xde ;  /* 0x000000de00027836 */ /* 0x000fe20000000000 */
[----:B------:R-:W-:Y:S01]  /*4ed30*/  SHF.R.S32.HI R68, RZ, 0x8, R68 ;  /* 0x00000008ff447819 */ /* 0x000fe20000011444 */
[----:B------:R-:W4:Y:S01]  /*4ed40*/  LDL.LU R15, [R1+0x38c] ;  /* 0x00038c00010f7983 */ /* 0x000f220000300800 */
[----:B------:R-:W-:Y:S01]  /*4ed50*/  F2FP.SATFINITE.E5M2.F32.PACK_AB_MERGE_C R3, R13, R12, RZ ;  /* 0x0000000c0d03723e */ /* 0x000fe200048060ff */
[----:B------:R-:W0:Y:S01]  /*4ed60*/  LDCU UR7, c[0x0][0x39c] ;  /* 0x00007380ff0777ac */ /* 0x000e220008000800 */
[----:B-1----:R-:W-:Y:S01]  /*4ed70*/  ISETP.LT.AND P4, PT, R2, UR6, !P0 ;  /* 0x0000000602007c0c */ /* 0x002fe2000c781270 */
[----:B------:R-:W-:Y:S01]  /*4ed80*/  VIADD R2, R0, 0xdf ;  /* 0x000000df00027836 */ /* 0x000fe20000000000 */
[----:B------:R-:W1:Y:S04]  /*4ed90*/  LDCU UR6, c[0x0][0x39c] ;  /* 0x00007380ff0677ac */ /* 0x000e680008000800 */
[----:B------:R-:W-:Y:S01]  /*4eda0*/  ISETP.LT.AND P3, PT, R2, UR4, !P0 ;  /* 0x0000000402007c0c */ /* 0x000fe2000c761270 */
        /* <DEDUP_REMOVED lines=20> */
[----:B-1----:R-:W-:Y:S01]  /*4eef0*/  ISETP.LT.AND P6, PT, R2, UR6, !P0 ;  /* 0x0000000602007c0c */ /* 0x002fe2000c7c1270 */
[----:B------:R-:W-:Y:S01]  /*4ef00*/  VIADD R2, R0, 0xe2 ;  /* 0x000000e200027836 */ /* 0x000fe20000000000 */
[----:B------:R-:W-:Y:S01]  /*4ef10*/  SHF.R.S32.HI R68, RZ, 0x8, R68 ;  /* 0x00000008ff447819 */ /* 0x000fe20000011444 */
[----:B------:R-:W5:Y:S01]  /*4ef20*/  LDL.LU R11, [R1+0x39c] ;  /* 0x00039c00010b7983 */ /* 0x000f620000300800 */
[----:B----4-:R-:W-:Y:S01]  /*4ef30*/  F2FP.SATFINITE.E5M2.F32.PACK_AB_MERGE_C R3, R15, R14, RZ ;  /* 0x0000000e0f03723e */ /* 0x010fe200048060ff */
[----:B------:R-:W0:Y:S01]  /*4ef40*/  LDCU UR6, c[0x0][0x39c] ;  /* 0x00007380ff0677ac */ /* 0x000e220008000800 */
[----:B------:R-:W-:Y:S01]  /*4ef50*/  ISETP.LT.AND P5, PT, R2, UR4, !P0 ;  /* 0x0000000402007c0c */ /* 0x000fe2000c7a1270 */
[----:B------:R-:W-:Y:S01]  /*4ef60*/  VIADD R2, R0, 0xe3 ;  /* 0x000000e300027836 */ /* 0x000fe20000000000 */
[----:B------:R-:W1:Y:S04]  /*4ef70*/  LDCU UR4, c[0x0][0x39c] ;  /* 0x00007380ff0477ac */ /* 0x000e680008000800 */
[----:B------:R-:W-:Y:S01]  /*4ef80*/  ISETP.LT.AND P4, PT, R2, UR7, !P0 ;  /* 0x0000000702007c0c */ /* 0x000fe2000c781270 */
[----:B------:R-:W-:Y:S01]  /*4ef90*/  VIADD R2, R0, 0xe4 ;  /* 0x000000e400027836 */ /* 0x000fe20000000000 */
[----:B------:R-:W4:Y:S04]  /*4efa0*/  LDCU UR7, c[0x0][0x39c] ;  /* 0x00007380ff0777ac */ /* 0x000f280008000800 */
        /* <DEDUP_REMOVED lines=22> */
[----:B------:R-:W-:Y:S01]  /*4f110*/  F2FP.SATFINITE.E5M2.F32.PACK_AB_MERGE_C R3, R11, R10, RZ ;  /* 0x0000000a0b03723e */ /* 0x000fe200048060ff */
[----:B------:R-:W0:Y:S01]  /*4f120*/  LDCU UR4, c[0x0][0x39c] ;  /* 0x00007380ff0477ac */ /* 0x000e220008000800 */
[----:B----4-:R-:W-:Y:S01]  /*4f130*/  ISETP.LT.AND P6, PT, R2, UR7, !P0 ;  /* 0x0000000702007c0c */ /* 0x010fe2000c7c1270 */
        /* <DEDUP_REMOVED lines=170> */
[----:B------:R-:W-:-:S05]  /*4fbe0*/  VIADD R2, R0, 0xfd ;  /* 0x000000fd00027836 */ /* 0x000fca0000000000 */
[----:B-1----:R-:W-:Y:S01]  /*4fbf0*/  ISETP.LT.AND P3, PT, R2, UR4, !P0 ;  /* 0x0000000402007c0c */ /* 0x002fe2000c761270 */
[----:B------:R-:W-:Y:S01]  /*4fc00*/  VIADD R2, R0, 0xfe ;  /* 0x000000fe00027836 */ /* 0x000fe20000000000 */
[----:B------:R-:W-:Y:S01]  /*4fc10*/  PRMT R68, R3, 0x9910, RZ ;  /* 0x0000991003447816 */ /* 0x000fe200000000ff */
[----:B------:R-:W0:Y:S03]  /*4fc20*/  LDCU UR4, c[0x0][0x39c] ;  /* 0x00007380ff0477ac */ /* 0x000e260008000800 */
[----:B----4-:R-:W-:Y:S01]  /*4fc30*/  ISETP.LT.AND P2, PT, R2, UR7, !P0 ;  /* 0x0000000702007c0c */ /* 0x010fe2000c741270 */
[----:B------:R-:W-:Y:S01]  /*4fc40*/  VIADD R2, R0, 0xff ;  /* 0x000000ff00027836 */ /* 0x000fe20000000000 */
[----:B------:R-:W-:Y:S01]  /*4fc50*/  SHF.R.S32.HI R68, RZ, 0x8, R68 ;  /* 0x00000008ff447819 */ /* 0x000fe20000011444 */
[----:B------:R-:W1:Y:S01]  /*4fc60*/  LDCU UR7, c[0x0][0x39c] ;  /* 0x00007380ff0777ac */ /* 0x000e620008000800 */
[----:B------:R-:W-:-:S02]  /*4fc70*/  F2FP.SATFINITE.E5M2.F32.PACK_AB_MERGE_C R3, R11, R10, RZ ;  /* 0x0000000a0b03723e */ /* 0x000fc400048060ff */
[----:B------:R-:W-:Y:S01]  /*4fc80*/  ISETP.LT.AND P6, PT, R2, UR6, !P0 ;  /* 0x0000000602007c0c */ /* 0x000fe2000c7c1270 */
[----:B------:R-:W4:Y:S01]  /*4fc90*/  LDL.LU R10, [R1+0x208] ;  /* 0x00020800010a7983 */ /* 0x000f220000300800 */
[----:B------:R-:W-:Y:S01]  /*4fca0*/  VIADD R2, R0, 0x100 ;  /* 0x0000010000027836 */ /* 0x000fe20000000000 */
[----:B------:R-:W1:Y:S02]  /*4fcb0*/  LDCU UR6, c[0x0][0x39c] ;  /* 0x00007380ff0677ac */ /* 0x000e640008000800 */
[----:B------:R-:W4:Y:S02]  /*4fcc0*/  LDL.LU R11, [R1+0x20c] ;  /* 0x00020c00010b7983 */ /* 0x000f240000300800 */
        /* <DEDUP_REMOVED lines=22> */
[----:B------:R-:W0:Y:S02]  /*4fe30*/  LDCU UR7, c[0x0][0x39c] ;  /* 0x00007380ff0777ac */ /* 0x000e240008000800 */
[----:B------:R-:W-:Y:S01]  /*4fe40*/  ISETP.LT.AND P3, PT, R2, UR6, !P0 ;  /* 0x0000000602007c0c */ /* 0x000fe2000c761270 */
[----:B------:R-:W-:Y:S01]  /*4fe50*/  VIADD R2, R0, 0x103 ;  /* 0x0000010300027836 */ /* 0x000fe20000000000 */
[----:B----4-:R-:W-:Y:S01]  /*4fe60*/  F2FP.SATFINITE.E5M2.F32.PACK_AB_MERGE_C R3, R11, R10, RZ ;  /* 0x0000000a0b03723e */ /* 0x010fe200048060ff */
[----:B------:R-:W1:Y:S03]  /*4fe70*/  LDCU UR6, c[0x0][0x39c] ;  /* 0x00007380ff0677ac */ /* 0x000e660008000800 */
        /* <DEDUP_REMOVED lines=847> */
[----:B------:R-:W-:-:S03]  /*53370*/  PRMT R68, R3, 0x9910, RZ ;  /* 0x0000991003447816 */ /* 0x000fc600000000ff */
[----:B------:R-:W3:Y:S01]  /*53380*/  LDL.LU.64 R10, [R1+0x340] ;  /* 0x00034000010a7983 */ /* 0x000ee20000300a00 */
[----:B------:R-:W-:-:S03]  /*53390*/  SHF.R.S32.HI R68, RZ, 0x8, R68 ;  /* 0x00000008ff447819 */ /* 0x000fc60000011444 */
[----:B--2---:R2:W-:Y:S04]  /*533a0*/  @P6 STG.E.U8 desc[UR42][R8.64], R3 ;  /* 0x0000000308006986 */ /* 0x0045e8000c10112a */
[----:B--2---:R-:W2:Y:S04]  /*533b0*/  LDL.LU R8, [R1+0x1e0] ;  /* 0x0001e00001087983 */ /* 0x004ea80000300800 */
        /* <DEDUP_REMOVED lines=24> */
[----:B------:R0:W-:Y:S04]  /*53540*/  @P2 STG.E.U8 desc[UR42][R10.64], R3 ;  /* 0x000000030a002986 */ /* 0x0001e8000c10112a */
[----:B---3--:R-:W3:Y:S01]  /*53550*/  LDL.LU.64 R6, [R1+0x470] ;  /* 0x0004700001067983 */ /* 0x008ee20000300a00 */
[----:B------:R-:W-:-:S03]  /*53560*/  PRMT R68, R3, 0x9910, RZ ;  /* 0x0000991003447816 */ /* 0x000fc600000000ff */
[----:B0-----:R-:W3:Y:S01]  /*53570*/  LDL.LU.64 R10, [R1+0x330] ;  /* 0x00033000010a7983 */ /* 0x001ee20000300a00 */
[----:B------:R-:W-:-:S03]  /*53580*/  SHF.R.S32.HI R68, RZ, 0x8, R68 ;  /* 0x00000008ff447819 */ /* 0x000fc60000011444 */
[----:B------:R-:W3:Y:S04]  /*53590*/  LDL.LU R12, [R1+0x1f0] ;  /* 0x0001f000010c7983 */ /* 0x000ee80000300800 */
[----:B------:R-:W3:Y:S01]  /*535a0*/  LDL.LU R13, [R1+0x1f4] ;  /* 0x0001f400010d7983 */ /* 0x000ee20000300800 */
[----:B--2---:R-:W-:-:S03]  /*535b0*/  F2FP.SATFINITE.E5M2.F32.PACK_AB_MERGE_C R3, R9, R8, RZ ;  /* 0x000000080903723e */ /* 0x004fc600048060ff */
[----:B------:R-:W2:Y:S04]  /*535c0*/  LDL.LU.64 R8, [R1+0x468] ;  /* 0x0004680001087983 */ /* 0x000ea80000300a00 */
[----:B-----5:R0:W-:Y:S04]  /*535d0*/  @P6 STG.E.U8 desc[UR42][R4.64], R68 ;  /* 0x0000004404006986 */ /* 0x0201e8000c10112a */
[----:B0-----:R-:W5:Y:S04]  /*535e0*/  LDL.LU.64 R4, [R1+0x328] ;  /* 0x0003280001047983 */ /* 0x001f680000300a00 */
[----:B------:R0:W-:Y:S04]  /*535f0*/  @P5 STG.E.U8 desc[UR42][R92.64], R3 ;  /* 0x000000035c005986 */ /* 0x0001e8000c10112a */
[----:B0-----:R-:W5:Y:S04]  /*53600*/  LDL.LU R92, [R1+0x1f8] ;  /* 0x0001f800015c7983 */ /* 0x001f680000300800 */
[----:B------:R-:W5:Y:S01]  /*53610*/  LDL.LU R93, [R1+0x1fc] ;  /* 0x0001fc00015d7983 */ /* 0x000f620000300800 */
[----:B------:R-:W-:-:S05]  /*53620*/  VIADD R2, R0, 0x179 ;  /* 0x0000017900027836 */ /* 0x000fca0000000000 */
[----:B-1----:R-:W-:Y:S01]  /*53630*/  ISETP.LT.AND P4, PT, R2, UR7, !P0 ;  /* 0x0000000702007c0c */ /* 0x002fe2000c781270 */
[----:B------:R-:W0:Y:S01]  /*53640*/  LDCU UR7, c[0x0][0x39c] ;  /* 0x00007380ff0777ac */ /* 0x000e220008000800 */
[----:B------:R-:W-:-:S05]  /*53650*/  VIADD R2, R0, 0x17a ;  /* 0x0000017a00027836 */ /* 0x000fca0000000000 */
[----:B----4-:R-:W-:Y:S01]  /*53660*/  ISETP.LT.AND P3, PT, R2, UR6, !P0 ;  /* 0x0000000602007c0c */ /* 0x010fe2000c761270 */
[----:B------:R-:W-:Y:S01]  /*53670*/  VIADD R2, R0, 0x17b ;  /* 0x0000017b00027836 */ /* 0x000fe20000000000 */
[----:B------:R-:W-:Y:S01]  /*53680*/  PRMT R68, R3, 0x9910, RZ ;  /* 0x0000991003447816 */ /* 0x000fe200000000ff */
[----:B------:R-:W1:Y:S03]  /*53690*/  LDCU UR6, c[0x0][0x39c] ;  /* 0x00007380ff0677ac */ /* 0x000e660008000800 */
[----:B------:R-:W-:Y:S01]  /*536a0*/  ISETP.LT.AND P2, PT, R2, UR4, !P0 ;  /* 0x0000000402007c0c */ /* 0x000fe2000c741270 */
[----:B------:R-:W-:Y:S01]  /*536b0*/  VIADD R2, R0, 0x17c ;  /* 0x0000017c00027836 */ /* 0x000fe20000000000 */
[----:B------:R-:W-:Y:S01]  /*536c0*/  SHF.R.S32.HI R68, RZ, 0x8, R68 ;  /* 0x00000008ff447819 */ /* 0x000fe20000011444 */
[----:B------:R-:W4:Y:S01]  /*536d0*/  LDCU UR4, c[0x0][0x39c] ;  /* 0x00007380ff0477ac */ /* 0x000f220008000800 */
[----:B------:R-:W-:-:S02]  /*536e0*/  F2FP.SATFINITE.E5M2.F32.PACK_AB_MERGE_C R3, R15, R14, RZ ;  /* 0x0000000e0f03723e */ /* 0x000fc400048060ff */
[----:B0-----:R-:W-:Y:S01]  /*536f0*/  ISETP.LT.AND P6, PT, R2, UR7, !P0 ;  /* 0x0000000702007c0c */ /* 0x001fe2000c7c1270 */
[----:B------:R-:W0:Y:S01]  /*53700*/  LDCU UR7, c[0x0][0x39c] ;  /* 0x00007380ff0777ac */ /* 0x000e220008000800 */
[----:B---3--:R3:W-:Y:S04]  /*53710*/  @P4 STG.E.U8 desc[UR42][R6.64], R68 ;  /* 0x0000004406004986 */ /* 0x0087e8000c10112a */
[----:B------:R0:W-:Y:S04]  /*53720*/  @P3 STG.E.U8 desc[UR42][R10.64], R3 ;  /* 0x000000030a003986 */ /* 0x0001e8000c10112a */
[----:B---3--:R-:W3:Y:S01]  /*53730*/  LDL.LU.64 R6, [R1+0x460] ;  /* 0x0004600001067983 */ /* 0x008ee20000300a00 */
[----:B------:R-:W-:-:S03]  /*53740*/  PRMT R68, R3, 0x9910, RZ ;  /* 0x0000991003447816 */ /* 0x000fc600000000ff */
[----:B0-----:R-:W3:Y:S01]  /*53750*/  LDL.LU.64 R10, [R1+0x320] ;  /* 0x00032000010a7983 */ /* 0x001ee20000300a00 */
[----:B------:R-:W-:Y:S02]  /*53760*/  SHF.R.S32.HI R68, RZ, 0x8, R68 ;  /* 0x00000008ff447819 */ /* 0x000fe40000011444 */
[----:B------:R-:W-:Y:S01]  /*53770*/  F2FP.SATFINITE.E5M2.F32.PACK_AB_MERGE_C R3, R13, R12, RZ ;  /* 0x0000000c0d03723e */ /* 0x000fe200048060ff */
[----:B------:R-:W3:Y:S04]  /*53780*/  LDL.LU R14, [R1] ;  /* 0x00000000010e7983 */ /* 0x000ee80000300800 */
[----:B------:R-:W3:Y:S04]  /*53790*/  LDL.LU R15, [R1+0x4] ;  /* 0x00000400010f7983 */ /* 0x000ee80000300800 */
[----:B--2---:R0:W-:Y:S04]  /*537a0*/  @P2 STG.E.U8 desc[UR42][R8.64], R68 ;  /* 0x0000004408002986 */ /* 0x0041e8000c10112a */
[----:B0-----:R-:W2:Y:S04]  /*537b0*/  LDL.LU.64 R8, [R1+0x458] ;  /* 0x0004580001087983 */ /* 0x001ea80000300a00 */
[----:B-----5:R0:W-:Y:S04]  /*537c0*/  @P6 STG.E.U8 desc[UR42][R4.64], R3 ;  /* 0x0000000304006986 */ /* 0x0201e8000c10112a */
[----:B0-----:R-:W5:Y:S01]  /*537d0*/  LDL.LU.64 R4, [R1+0x318] ;  /* 0x0003180001047983 */ /* 0x001f620000300a00 */
[----:B------:R-:W-:-:S03]  /*537e0*/  PRMT R68, R3, 0x9910, RZ ;  /* 0x0000991003447816 */ /* 0x000fc600000000ff */
[----:B------:R-:W5:Y:S04]  /*537f0*/  LDL.LU R12, [R1+0x8] ;  /* 0x00000800010c7983 */ /* 0x000f680000300800 */
[----:B------:R-:W5:Y:S01]  /*53800*/  LDL.LU R13, [R1+0xc] ;  /* 0x00000c00010d7983 */ /* 0x000f620000300800 */
[----:B------:R-:W-:-:S03]  /*53810*/  F2FP.SATFINITE.E5M2.F32.PACK_AB_MERGE_C R3, R93, R92, RZ ;  /* 0x0000005c5d03723e */ /* 0x000fc600048060ff */
[----:B------:R-:W5:Y:S01]  /*53820*/  LDL.LU.64 R92, [R1+0x4f0] ;  /* 0x0004f000015c7983 */ /* 0x000f620000300a00 */
[----:B------:R-:W-:-:S05]  /*53830*/  VIADD R2, R0, 0x17d ;  /* 0x0000017d00027836 */ /* 0x000fca0000000000 */
[----:B-1----:R-:W-:Y:S01]  /*53840*/  ISETP.LT.AND P5, PT, R2, UR6, !P0 ;  /* 0x0000000602007c0c */ /* 0x002fe2000c7a1270 */
[----:B------:R-:W0:Y:S01]  /*53850*/  LDCU UR6, c[0x0][0x39c] ;  /* 0x00007380ff0677ac */ /* 0x000e220008000800 */
[----:B------:R-:W-:-:S05]  /*53860*/  VIADD R2, R0, 0x17e ;  /* 0x0000017e00027836 */ /* 0x000fca0000000000 */
[----:B----4-:R-:W-:Y:S01]  /*53870*/  ISETP.LT.AND P4, PT, R2, UR4, !P0 ;  /* 0x0000000402007c0c */ /* 0x010fe2000c781270 */
[----:B------:R-:W-:Y:S01]  /*53880*/  VIADD R2, R0, 0x17f ;  /* 0x0000017f00027836 */ /* 0x000fe20000000000 */
[----:B------:R-:W-:Y:S01]  /*53890*/  SHF.R.S32.HI R68, RZ, 0x8, R68 ;  /* 0x00000008ff447819 */ /* 0x000fe20000011444 */
[----:B------:R-:W1:Y:S03]  /*538a0*/  LDCU UR4, c[0x0][0x39c] ;  /* 0x00007380ff0477ac */ /* 0x000e660008000800 */
[----:B------:R-:W-:Y:S01]  /*538b0*/  ISETP.LT.AND P3, PT, R2, UR7, !P0 ;  /* 0x0000000702007c0c */ /* 0x000fe2000c761270 */
[----:B------:R-:W-:Y:S01]  /*538c0*/  VIADD R2, R0, 0x180 ;  /* 0x0000018000027836 */ /* 0x000fe20000000000 */
[----:B------:R-:W4:Y:S04]  /*538d0*/  LDCU UR7, c[0x0][0x39c] ;  /* 0x00007380ff0777ac */ /* 0x000f280008000800 */
[----:B0-----:R-:W-:Y:S01]  /*538e0*/  ISETP.LT.AND P2, PT, R2, UR6, !P0 ;  /* 0x0000000602007c0c */ /* 0x001fe2000c741270 */
[----:B------:R-:W-:Y:S01]  /*538f0*/  VIADD R2, R0, 0x181 ;  /* 0x0000018100027836 */ /* 0x000fe20000000000 */
[----:B------:R-:W0:Y:S04]  /*53900*/  LDCU UR6, c[0x0][0x39c] ;  /* 0x00007380ff0677ac */ /* 0x000e280008000800 */
[----:B-1----:R-:W-:Y:S01]  /*53910*/  ISETP.LT.AND P6, PT, R2, UR4, !P0 ;  /* 0x0000000402007c0c */ /* 0x002fe2000c7c1270 */
[----:B------:R-:W1:Y:S01]  /*53920*/  LDCU UR4, c[0x0][0x39c] ;  /* 0x00007380ff0477ac */ /* 0x000e620008000800 */
[----:B---3--:R3:W-:Y:S04]  /*53930*/  @P5 STG.E.U8 desc[UR42][R6.64], R68 ;  /* 0x0000004406005986 */ /* 0x0087e8000c10112a */
[----:B------:R0:W-:Y:S01]  /*53940*/  @P4 STG.E.U8 desc[UR42][R10.64], R3 ;  /* 0x000000030a004986 */ /* 0x0001e2000c10112a */
[----:B---3--:R-:W-:-:S03]  /*53950*/  PRMT R68, R3, 0x9910, RZ ;  /* 0x0000991003447816 */ /* 0x008fc600000000ff */
[----:B------:R-:W3:Y:S01]  /*53960*/  LDL.LU.64 R6, [R1+0x4d8] ;  /* 0x0004d80001067983 */ /* 0x000ee20000300a00 */
[----:B------:R-:W-:-:S03]  /*53970*/  SHF.R.S32.HI R68, RZ, 0x8, R68 ;  /* 0x00000008ff447819 */ /* 0x000fc60000011444 */
[----:B0-----:R-:W3:Y:S01]  /*53980*/  LDL.LU R10, [R1+0x10] ;  /* 0x00001000010a7983 */ /* 0x001ee20000300800 */
[----:B------:R-:W-:-:S03]  /*53990*/  F2FP.SATFINITE.E5M2.F32.PACK_AB_MERGE_C R3, R15, R14, RZ ;  /* 0x0000000e0f03723e */ /* 0x000fc600048060ff */
[----:B------:R-:W3:Y:S04]  /*539a0*/  LDL.LU R11, [R1+0x14] ;  /* 0x00001400010b7983 */ /* 0x000ee80000300800 */
[----:B--2---:R0:W-:Y:S04]  /*539b0*/  @P3 STG.E.U8 desc[UR42][R8.64], R68 ;  /* 0x0000004408003986 */ /* 0x0041e8000c10112a */
[----:B0-----:R-:W2:Y:S01]  /*539c0*/  LDL.LU.64 R8, [R1+0x510] ;  /* 0x0005100001087983 */ /* 0x001ea20000300a00 */
[----:B------:R-:W-:-:S03]  /*539d0*/  PRMT R68, R3, 0x9910, RZ ;  /* 0x0000991003447816 */ /* 0x000fc600000000ff */
[----:B-----5:R0:W-:Y:S04]  /*539e0*/  @P2 STG.E.U8 desc[UR42][R4.64], R3 ;  /* 0x0000000304002986 */ /* 0x0201e8000c10112a */
[----:B0-----:R-:W5:Y:S01]  /*539f0*/  LDL.LU.64 R4, [R1+0x4f8] ;  /* 0x0004f80001047983 */ /* 0x001f620000300a00 */
[----:B------:R-:W-:-:S03]  /*53a00*/  SHF.R.S32.HI R68, RZ, 0x8, R68 ;  /* 0x00000008ff447819 */ /* 0x000fc60000011444 */
[----:B------:R-:W5:Y:S04]  /*53a10*/  LDL.LU R69, [R1+0x1c] ;  /* 0x00001c0001457983 */ /* 0x000f680000300800 */
[----:B------:R0:W-:Y:S04]  /*53a20*/  @P6 STG.E.U8 desc[UR42][R92.64], R68 ;  /* 0x000000445c006986 */ /* 0x0001e8000c10112a */
[----:B0-----:R-:W5:Y:S01]  /*53a30*/  LDL.LU.64 R92, [R1+0x530] ;  /* 0x00053000015c7983 */ /* 0x001f620000300a00 */
[----:B------:R-:W-:Y:S01]  /*53a40*/  VIADD R2, R0, 0x182 ;  /* 0x0000018200027836 */ /* 0x000fe20000000000 */
[----:B------:R-:W-:-:S02]  /*53a50*/  F2FP.SATFINITE.E5M2.F32.PACK_AB_MERGE_C R3, R13, R12, RZ ;  /* 0x0000000c0d03723e */ /* 0x000fc400048060ff */
[----:B------:R-:W5:Y:S02]  /*53a60*/  LDL.LU.64 R14, [R1+0x518] ;  /* 0x00051800010e7983 */ /* 0x000f640000300a00 */
[----:B----4-:R-:W-:Y:S01]  /*53a70*/  ISETP.LT.AND P5, PT, R2, UR7, !P0 ;  /* 0x0000000702007c0c */ /* 0x010fe2000c7a1270 */
[----:B------:R-:W-:Y:S01]  /*53a80*/  VIADD R2, R0, 0x183 ;  /* 0x0000018300027836 */ /* 0x000fe20000000000 */
[----:B------:R-:W-:Y:S01]  /*53a90*/  PRMT R68, R3, 0x9910, RZ ;  /* 0x0000991003447816 */ /* 0x000fe200000000ff */
[----:B------:R-:W0:Y:S01]  /*53aa0*/  LDCU UR7, c[0x0][0x39c] ;  /* 0x00007380ff0777ac */ /* 0x000e220008000800 */
[----:B------:R-:W4:Y:S02]  /*53ab0*/  LDL.LU R12, [R1+0x20] ;  /* 0x00002000010c7983 */ /* 0x000f240000300800 */
[----:B------:R-:W-:Y:S01]  /*53ac0*/  ISETP.LT.AND P4, PT, R2, UR6, !P0 ;  /* 0x0000000602007c0c */ /* 0x000fe2000c781270 */
[----:B------:R-:W-:Y:S01]  /*53ad0*/  VIADD R2, R0, 0x184 ;  /* 0x0000018400027836 */ /* 0x000fe20000000000 */
[----:B------:R-:W-:Y:S01]  /*53ae0*/  SHF.R.S32.HI R68, RZ, 0x8, R68 ;  /* 0x00000008ff447819 */ /* 0x000fe20000011444 */
[----:B------:R-:W4:Y:S01]  /*53af0*/  LDL.LU R13, [R1+0x24] ;  /* 0x00002400010d7983 */ /* 0x000f220000300800 */
[----:B------:R-:W2:Y:S02]  /*53b00*/  LDCU UR6, c[0x0][0x39c] ;  /* 0x00007380ff0677ac */ /* 0x000ea40008000800 */
[----:B-1----:R-:W-:Y:S01]  /*53b10*/  ISETP.LT.AND P3, PT, R2, UR4, !P0 ;  /* 0x0000000402007c0c */ /* 0x002fe2000c761270 */
[----:B------:R-:W-:Y:S01]  /*53b20*/  VIADD R2, R0, 0x185 ;  /* 0x0000018500027836 */ /* 0x000fe20000000000 */
[----:B------:R-:W1:Y:S04]  /*53b30*/  LDCU UR4, c[0x0][0x39c] ;  /* 0x00007380ff0477ac */ /* 0x000e680008000800 */
[----:B0-----:R-:W-:Y:S01]  /*53b40*/  ISETP.LT.AND P2, PT, R2, UR7, !P0 ;  /* 0x0000000702007c0c */ /* 0x001fe2000c741270 */
[----:B------:R-:W0:Y:S01]  /*53b50*/  LDCU UR7, c[0x0][0x39c] ;  /* 0x00007380ff0777ac */ /* 0x000e220008000800 */
[----:B---3--:R3:W-:Y:S02]  /*53b60*/  @P5 STG.E.U8 desc[UR42][R6.64], R3 ;  /* 0x0000000306005986 */ /* 0x0087e4000c10112a */
[----:B---3--:R-:W-:-:S02]  /*53b70*/  F2FP.SATFINITE.E5M2.F32.PACK_AB_MERGE_C R3, R11, R10, RZ ;  /* 0x0000000a0b03723e */ /* 0x008fc400048060ff */
[----:B------:R-:W3:Y:S04]  /*53b80*/  LDL.LU.64 R6, [R1+0x550] ;  /* 0x0005500001067983 */ /* 0x000ee80000300a00 */
[----:B------:R-:W3:Y:S04]  /*53b90*/  LDL.LU.64 R10, [R1+0x548] ;  /* 0x00054800010a7983 */ /* 0x000ee80000300a00 */
[----:B--2---:R2:W-:Y:S02]  /*53ba0*/  @P4 STG.E.U8 desc[UR42][R8.64], R68 ;  /* 0x0000004408004986 */ /* 0x0045e4000c10112a */
[----:B--2---:R-:W-:-:S02]  /*53bb0*/  PRMT R68, R3, 0x9910, RZ ;  /* 0x0000991003447816 */ /* 0x004fc400000000ff */
[----:B-----5:R2:W-:Y:S04]  /*53bc0*/  @P3 STG.E.U8 desc[UR42][R4.64], R3 ;  /* 0x0000000304003986 */ /* 0x0205e8000c10112a */
[----:B--2---:R-:W2:Y:S01]  /*53bd0*/  LDL.LU R3, [R1+0x18] ;  /* 0x0000180001037983 */ /* 0x004ea20000300800 */
[----:B------:R-:W-:-:S03]  /*53be0*/  SHF.R.S32.HI R68, RZ, 0x8, R68 ;  /* 0x00000008ff447819 */ /* 0x000fc60000011444 */
[----:B------:R-:W5:Y:S04]  /*53bf0*/  LDL.LU R8, [R1+0x28] ;  /* 0x0000280001087983 */ /* 0x000f680000300800 */
[----:B------:R-:W5:Y:S04]  /*53c00*/  LDL.LU R9, [R1+0x2c] ;  /* 0x00002c0001097983 */ /* 0x000f680000300800 */
[----:B------:R-:W3:Y:S04]  /*53c10*/  LDL.LU.64 R4, [R1+0x580] ;  /* 0x0005800001047983 */ /* 0x000ee80000300a00 */
[----:B------:R0:W-:Y:S04]  /*53c20*/  @P2 STG.E.U8 desc[UR42][R92.64], R68 ;  /* 0x000000445c002986 */ /* 0x0001e8000c10112a */
[----:B0-----:R-:W5:Y:S01]  /*53c30*/  LDL.LU.64 R92, [R1+0x578] ;  /* 0x00057800015c7983 */ /* 0x001f620000300a00 */
[----:B------:R-:W-:-:S05]  /*53c40*/  VIADD R2, R0, 0x186 ;  /* 0x0000018600027836 */ /* 0x000fca0000000000 */
[----:B------:R-:W-:Y:S01]  /*53c50*/  ISETP.LT.AND P6, PT, R2, UR6, !P0 ;  /* 0x0000000602007c0c */ /* 0x000fe2000c7c1270 */
[----:B------:R-:W0:Y:S01]  /*53c60*/  LDCU UR6, c[0x0][0x39c] ;  /* 0x00007380ff0677ac */ /* 0x000e220008000800 */
[----:B------:R-:W-:-:S05]  /*53c70*/  VIADD R2, R0, 0x187 ;  /* 0x0000018700027836 */ /* 0x000fca0000000000 */
[----:B-1----:R-:W-:Y:S01]  /*53c80*/  ISETP.LT.AND P5, PT, R2, UR4, !P0 ;  /* 0x0000000402007c0c */ /* 0x002fe2000c7a1270 */
[----:B------:R-:W1:Y:S01]  /*53c90*/  LDCU UR4, c[0x0][0x39c] ;  /* 0x00007380ff0477ac */ /* 0x000e620008000800 */
[----:B------:R-:W-:-:S05]  /*53ca0*/  VIADD R2, R0, 0x188 ;  /* 0x0000018800027836 */ /* 0x000fca0000000000 */
[----:B------:R-:W-:Y:S01]  /*53cb0*/  ISETP.LT.AND P4, PT, R2, UR7, !P0 ;  /* 0x0000000702007c0c */ /* 0x000fe2000c781270 */
[----:B------:R-:W-:Y:S01]  /*53cc0*/  VIADD R2, R0, 0x189 ;  /* 0x0000018900027836 */ /* 0x000fe20000000000 */
[----:B------:R-:W2:Y:S04]  /*53cd0*/  LDCU UR7, c[0x0][0x39c] ;  /* 0x00007380ff0777ac */ /* 0x000ea80008000800 */
[----:B0-----:R-:W-:Y:S01]  /*53ce0*/  ISETP.LT.AND P3, PT, R2, UR6, !P0 ;  /* 0x0000000602007c0c */ /* 0x001fe2000c761270 */
[----:B------:R-:W-:Y:S01]  /*53cf0*/  VIADD R2, R0, 0x18a ;  /* 0x0000018a00027836 */ /* 0x000fe20000000000 */
[----:B------:R-:W0:Y:S04]  /*53d00*/  LDCU UR6, c[0x0][0x39c] ;  /* 0x00007380ff0677ac */ /* 0x000e280008000800 */
[----:B-1----:R-:W-:Y:S01]  /*53d10*/  ISETP.LT.AND P2, PT, R2, UR4, !P0 ;  /* 0x0000000402007c0c */ /* 0x002fe2000c741270 */
[----:B------:R-:W1:Y:S01]  /*53d20*/  LDCU UR4, c[0x0][0x39c] ;  /* 0x00007380ff0477ac */ /* 0x000e620008000800 */
[----:B--2---:R-:W-:-:S02]  /*53d30*/  F2FP.SATFINITE.E5M2.F32.PACK_AB_MERGE_C R3, R69, R3, RZ ;  /* 0x000000034503723e */ /* 0x004fc400048060ff */
[----:B------:R-:W2:Y:S02]  /*53d40*/  LDL.LU R69, [R1+0x34] ;  /* 0x0000340001457983 */ /* 0x000ea40000300800 */
[----:B------:R-:W-:Y:S02]  /*53d50*/  PRMT R68, R3, 0x9910, RZ ;  /* 0x0000991003447816 */ /* 0x000fe400000000ff */
[----:B------:R4:W-:Y:S02]  /*53d60*/  @P6 STG.E.U8 desc[UR42][R14.64], R3 ;  /* 0x000000030e006986 */ /* 0x0009e4000c10112a */
[----:B------:R-:W-:-:S05]  /*53d70*/  SHF.R.S32.HI R68, RZ, 0x8, R68 ;  /* 0x00000008ff447819 */ /* 0x000fca0000011444 */
[----:B---3--:R3:W-:Y:S01]  /*53d80*/  @P5 STG.E.U8 desc[UR42][R6.64], R68 ;  /* 0x0000004406005986 */ /* 0x0087e2000c10112a */
[----:B----4-:R-:W-:-:S04]  /*53d90*/  F2FP.SATFINITE.E5M2.F32.PACK_AB_MERGE_C R3, R13, R12, RZ ;  /* 0x0000000c0d03723e */ /* 0x010fc800048060ff */
[----:B---3--:R-:W-:Y:S01]  /*53da0*/  PRMT R68, R3, 0x9910, RZ ;  /* 0x0000991003447816 */ /* 0x008fe200000000ff */
[----:B------:R5:W-:Y:S03]  /*53db0*/  @P4 STG.E.U8 desc[UR42][R10.64], R3 ;  /* 0x000000030a004986 */ /* 0x000be6000c10112a */
[----:B------:R-:W-:Y:S01]  /*53dc0*/  SHF.R.S32.HI R68, RZ, 0x8, R68 ;  /* 0x00000008ff447819 */ /* 0x000fe20000011444 */
[----:B------:R-:W3:Y:S04]  /*53dd0*/  LDL.LU.64 R6, [R1+0x5b0] ;  /* 0x0005b00001067983 */ /* 0x000ee80000300a00 */
[----:B------:R-:W4:Y:S01]  /*53de0*/  LDL.LU.64 R12, [R1+0x5a8] ;  /* 0x0005a800010c7983 */ /* 0x000f220000300a00 */
[----:B-----5:R-:W-:-:S03]  /*53df0*/  F2FP.SATFINITE.E5M2.F32.PACK_AB_MERGE_C R3, R9, R8, RZ ;  /* 0x000000080903723e */ /* 0x020fc600048060ff */
[----:B------:R-:W5:Y:S04]  /*53e00*/  LDL.LU R14, [R1+0x38] ;  /* 0x00003800010e7983 */ /* 0x000f680000300800 */
[----:B------:R-:W5:Y:S04]  /*53e10*/  LDL.LU R15, [R1+0x3c] ;  /* 0x00003c00010f7983 */ /* 0x000f680000300800 */
[----:B------:R0:W-:Y:S04]  /*53e20*/  @P3 STG.E.U8 desc[UR42][R4.64], R68 ;  /* 0x0000004404003986 */ /* 0x0001e8000c10112a */
[----:B------:R1:W-:Y:S04]  /*53e30*/  @P2 STG.E.U8 desc[UR42][R92.64], R3 ;  /* 0x000000035c002986 */ /* 0x0003e8000c10112a */
[----:B0-----:R-:W2:Y:S01]  /*53e40*/  LDL.LU.64 R4, [R1+0x5d8] ;  /* 0x0005d80001047983 */ /* 0x001ea20000300a00 */
[----:B------:R-:W-:-:S03]  /*53e50*/  PRMT R68, R3, 0x9910, RZ ;  /* 0x0000991003447816 */ /* 0x000fc600000000ff */
[----:B-1----:R-:W2:Y:S04]  /*53e60*/  LDL.LU R3, [R1+0x30] ;  /* 0x0000300001037983 */ /* 0x002ea80000300800 */
[----:B------:R-:W4:Y:S04]  /*53e70*/  LDL.LU.64 R10, [R1+0x5e0] ;  /* 0x0005e000010a7983 */ /* 0x000f280000300a00 */
[----:B------:R-:W5:Y:S04]  /*53e80*/  LDL.LU R8, [R1+0x40] ;  /* 0x0000400001087983 */ /* 0x000f680000300800 */
[----:B------:R-:W5:Y:S04]  /*53e90*/  LDL.LU R9, [R1+0x44] ;  /* 0x0000440001097983 */ /* 0x000f680000300800 */
[----:B------:R-:W5:Y:S01]  /*53ea0*/  LDL.LU.64 R92, [R1+0x608] ;  /* 0x00060800015c7983 */ /* 0x000f620000300a00 */
[----:B------:R-:W-:-:S05]  /*53eb0*/  VIADD R2, R0, 0x18b ;  /* 0x0000018b00027836 */ /* 0x000fca0000000000 */
[----:B------:R-:W-:Y:S01]  /*53ec0*/  ISETP.LT.AND P6, PT, R2, UR7, !P0 ;  /* 0x0000000702007c0c */ /* 0x000fe2000c7c1270 */
[----:B------:R-:W0:Y:S01]  /*53ed0*/  LDCU UR7, c[0x0][0x39c] ;  /* 0x00007380ff0777ac */ /* 0x000e220008000800 */
[----:B------:R-:W-:-:S05]  /*53ee0*/  VIADD R2, R0, 0x18c ;  /* 0x0000018c00027836 */ /* 0x000fca0000000000 */
[----:B------:R-:W-:Y:S01]  /*53ef0*/  ISETP.LT.AND P5, PT, R2, UR6, !P0 ;  /* 0x0000000602007c0c */ /* 0x000fe2000c7a1270 */
[----:B------:R-:W-:Y:S01]  /*53f00*/  VIADD R2, R0, 0x18d ;  /* 0x0000018d00027836 */ /* 0x000fe20000000000 */
[----:B------:R-:W-:Y:S01]  /*53f10*/  SHF.R.S32.HI R68, RZ, 0x8, R68 ;  /* 0x00000008ff447819 */ /* 0x000fe20000011444 */
[----:B------:R-:W1:Y:S03]  /*53f20*/  LDCU UR6, c[0x0][0x39c] ;  /* 0x00007380ff0677ac */ /* 0x000e660008000800 */
        /* <DEDUP_REMOVED lines=8> */
[----:B---3--:R3:W-:Y:S04]  /*53fb0*/  @P6 STG.E.U8 desc[UR42][R6.64], R68 ;  /* 0x0000004406006986 */ /* 0x0087e8000c10112a */
[----:B---3--:R-:W3:Y:S01]  /*53fc0*/  LDL.LU.64 R6, [R1+0x620] ;  /* 0x0006200001067983 */ /* 0x008ee20000300a00 */
[----:B--2---:R-:W-:-:S04]  /*53fd0*/  F2FP.SATFINITE.E5M2.F32.PACK_AB_MERGE_C R3, R69, R3, RZ ;  /* 0x000000034503723e */ /* 0x004fc800048060ff */
[----:B------:R-:W-:Y:S01]  /*53fe0*/  PRMT R68, R3, 0x9910, RZ ;  /* 0x0000991003447816 */ /* 0x000fe200000000ff */
[----:B----4-:R2:W-:Y:S03]  /*53ff0*/  @P5 STG.E.U8 desc[UR42][R12.64], R3 ;  /* 0x000000030c005986 */ /* 0x0105e6000c10112a */
[----:B------:R-:W-:-:S05]  /*54000*/  SHF.R.S32.HI R68, RZ, 0x8, R68 ;  /* 0x00000008ff447819 */ /* 0x000fca0000011444 */
[----:B------:R4:W-:Y:S04]  /*54010*/  @P4 STG.E.U8 desc[UR42][R4.64], R68 ;  /* 0x0000004404004986 */ /* 0x0009e8000c10112a */
[----:B--2---:R-:W2:Y:S01]  /*54020*/  LDL.LU R12, [R1+0x48] ;  /* 0x00004800010c7983 */ /* 0x004ea20000300800 */
[----:B-----5:R-:W-:-:S03]  /*54030*/  F2FP.SATFINITE.E5M2.F32.PACK_AB_MERGE_C R3, R15, R14, RZ ;  /* 0x0000000e0f03723e */ /* 0x020fc600048060ff */
[----:B------:R-:W2:Y:S04]  /*54040*/  LDL.LU R13, [R1+0x4c] ;  /* 0x00004c00010d7983 */ /* 0x000ea80000300800 */
[----:B----4-:R-:W4:Y:S04]  /*54050*/  LDL.LU.64 R4, [R1+0x638] ;  /* 0x0006380001047983 */ /* 0x010f280000300a00 */
[----:B------:R5:W-:Y:S04]  /*54060*/  @P3 STG.E.U8 desc[UR42][R10.64], R3 ;  /* 0x000000030a003986 */ /* 0x000be8000c10112a */
[----:B-----5:R-:W5:Y:S01]  /*54070*/  LDL.LU.64 R10, [R1+0x650] ;  /* 0x00065000010a7983 */ /* 0x020f620000300a00 */
[----:B------:R-:W-:-:S03]  /*54080*/  PRMT R68, R3, 0x9910, RZ ;  /* 0x0000991003447816 */ /* 0x000fc600000000ff */
[----:B------:R-:W5:Y:S01]  /*54090*/  LDL.LU R69, [R1+0x54] ;  /* 0x0000540001457983 */ /* 0x000f620000300800 */
[----:B------:R-:W-:-:S05]  /*540a0*/  SHF.R.S32.HI R68, RZ, 0x8, R68 ;  /* 0x00000008ff447819 */ /* 0x000fca0000011444 */
[----:B------:R0:W-:Y:S04]  /*540b0*/  @P2 STG.E.U8 desc[UR42][R92.64], R68 ;  /* 0x000000445c002986 */ /* 0x0001e8000c10112a */
[----:B0-----:R-:W5:Y:S01]  /*540c0*/  LDL.LU.64 R92, [R1+0x678] ;  /* 0x00067800015c7983 */ /* 0x001f620000300a00 */
[----:B------:R-:W-:Y:S01]  /*540d0*/  VIADD R2, R0, 0x190 ;  /* 0x0000019000027836 */ /* 0x000fe20000000000 */
[----:B------:R-:W-:Y:S02]  /*540e0*/  F2FP.SATFINITE.E5M2.F32.PACK_AB_MERGE_C R3, R9, R8, RZ ;  /* 0x000000080903723e */ /* 0x000fe400048060ff */
[----:B------:R-:W5:Y:S02]  /*540f0*/  LDL.LU.64 R14, [R1+0x310] ;  /* 0x00031000010e7983 */ /* 0x000f640000300a00 */
[----:B------:R-:W-:Y:S01]  /*54100*/  ISETP.LT.AND P6, PT, R2, UR4, !P0 ;  /* 0x0000000402007c0c */ /* 0x000fe2000c7c1270 */
[----:B------:R-:W-:Y:S01]  /*54110*/  VIADD R2, R0, 0x191 ;  /* 0x0000019100027836 */ /* 0x000fe20000000000 */
[----:B------:R-:W-:Y:S01]  /*54120*/  PRMT R68, R3, 0x9910, RZ ;  /* 0x0000991003447816 */ /* 0x000fe200000000ff */
[----:B------:R-:W0:Y:S01]  /*54130*/  LDCU UR4, c[0x0][0x39c] ;  /* 0x00007380ff0477ac */ /* 0x000e220008000800 */
[----:B------:R-:W5:Y:S02]  /*54140*/  LDL.LU R8, [R1+0x58] ;  /* 0x0000580001087983 */ /* 0x000f640000300800 */
[----:B------:R-:W-:Y:S01]  /*54150*/  ISETP.LT.AND P5, PT, R2, UR7, !P0 ;  /* 0x0000000702007c0c */ /* 0x000fe2000c7a1270 */
[----:B------:R-:W-:Y:S01]  /*54160*/  VIADD R2, R0, 0x192 ;  /* 0x0000019200027836 */ /* 0x000fe20000000000 */
[----:B------:R-:W-:Y:S01]  /*54170*/  SHF.R.S32.HI R68, RZ, 0x8, R68 ;  /* 0x00000008ff447819 */ /* 0x000fe20000011444 */
[----:B------:R-:W5:Y:S01]  /*54180*/  LDL.LU R9, [R1+0x5c] ;  /* 0x00005c0001097983 */ /* 0x000f620000300800 */
[----:B------:R-:W2:Y:S02]  /*54190*/  LDCU UR7, c[0x0][0x39c] ;  /* 0x00007380ff0777ac */ /* 0x000ea40008000800 */
[----:B-1----:R-:W-:Y:S01]  /*541a0*/  ISETP.LT.AND P4, PT, R2, UR6, !P0 ;  /* 0x0000000602007c0c */ /* 0x002fe2000c781270 */
[----:B------:R-:W-:Y:S01]  /*541b0*/  VIADD R2, R0, 0x193 ;  /* 0x0000019300027836 */ /* 0x000fe20000000000 */
[----:B------:R-:W1:Y:S04]  /*541c0*/  LDCU UR6, c[0x0][0x39c] ;  /* 0x00007380ff0677ac */ /* 0x000e680008000800 */
[----:B0-----:R-:W-:Y:S01]  /*541d0*/  ISETP.LT.AND P3, PT, R2, UR4, !P0 ;  /* 0x0000000402007c0c */ /* 0x001fe2000c761270 */
[----:B------:R-:W0:Y:S01]  /*541e0*/  LDCU UR4, c[0x0][0x39c] ;  /* 0x00007380ff0477ac */ /* 0x000e220008000800 */
[----:B---3--:R3:W-:Y:S04]  /*541f0*/  @P6 STG.E.U8 desc[UR42][R6.64], R3 ;  /* 0x0000000306006986 */ /* 0x0087e8000c10112a */
[----:B---3--:R-:W3:Y:S01]  /*54200*/  LDL.LU.64 R6, [R1+0x6b0] ;  /* 0x0006b00001067983 */ /* 0x008ee20000300a00 */
[----:B--2---:R-:W-:-:S03]  /*54210*/  F2FP.SATFINITE.E5M2.F32.PACK_AB_MERGE_C R3, R13, R12, RZ ;  /* 0x0000000c0d03723e */ /* 0x004fc600048060ff */
[----:B----4-:R2:W-:Y:S04]  /*54220*/  @P5 STG.E.U8 desc[UR42][R4.64], R68 ;  /* 0x0000004404005986 */ /* 0x0105e8000c10112a */
[----:B--2---:R-:W2:Y:S01]  /*54230*/  LDL.LU.64 R4, [R1+0x300] ;  /* 0x0003000001047983 */ /* 0x004ea20000300a00 */
[----:B------:R-:W-:-:S03]  /*54240*/  PRMT R68, R3, 0x9910, RZ ;  /* 0x0000991003447816 */ /* 0x000fc600000000ff */
[----:B-----5:R4:W-:Y:S04]  /*54250*/  @P4 STG.E.U8 desc[UR42][R10.64], R3 ;  /* 0x000000030a004986 */ /* 0x0209e8000c10112a */
[----:B----4-:R-:W4:Y:S01]  /*54260*/  LDL.LU R3, [R1+0x50] ;  /* 0x0000500001037983 */ /* 0x010f220000300800 */
[----:B------:R-:W-:-:S03]  /*54270*/  SHF.R.S32.HI R68, RZ, 0x8, R68 ;  /* 0x00000008ff447819 */ /* 0x000fc60000011444 */
[----:B------:R-:W5:Y:S04]  /*54280*/  LDL.LU R12, [R1+0x60] ;  /* 0x00006000010c7983 */ /* 0x000f680000300800 */
[----:B------:R-:W5:Y:S04]  /*54290*/  LDL.LU R13, [R1+0x64] ;  /* 0x00006400010d7983 */ /* 0x000f680000300800 */
[----:B------:R-:W2:Y:S04]  /*542a0*/  LDL.LU.64 R10, [R1+0x308] ;  /* 0x00030800010a7983 */ /* 0x000ea80000300a00 */
[----:B------:R0:W-:Y:S04]  /*542b0*/  @P3 STG.E.U8 desc[UR42][R92.64], R68 ;  /* 0x000000445c003986 */ /* 0x0001e8000c10112a */
[----:B0-----:R-:W2:Y:S01]  /*542c0*/  LDL.LU.64 R92, [R1+0xfa8] ;  /* 0x000fa800015c7983 */ /* 0x001ea20000300a00 */
        /* <DEDUP_REMOVED lines=13> */
[----:B-1----:R-:W-:-:S02]  /*543a0*/  ISETP.LT.AND P3, PT, R2, UR6, !P0 ;  /* 0x0000000602007c0c */ /* 0x002fc4000c761270 */
[----:B----4-:R-:W-:Y:S01]  /*543b0*/  F2FP.SATFINITE.E5M2.F32.PACK_AB_MERGE_C R3, R69, R3, RZ ;  /* 0x000000034503723e */ /* 0x010fe200048060ff */
[----:B------:R-:W-:Y:S01]  /*543c0*/  VIADD R2, R0, 0x199 ;  /* 0x0000019900027836 */ /* 0x000fe20000000000 */
[----:B------:R-:W4:Y:S01]  /*543d0*/  LDL.LU R69, [R1+0x6c] ;  /* 0x00006c0001457983 */ /* 0x000f220000300800 */
[----:B------:R-:W1:Y:S01]  /*543e0*/  LDCU UR6, c[0x0][0x39c] ;  /* 0x00007380ff0677ac */ /* 0x000e620008000800 */
[----:B------:R-:W-:Y:S02]  /*543f0*/  PRMT R68, R3, 0x9910, RZ ;  /* 0x0000991003447816 */ /* 0x000fe400000000ff */
[----:B------:R0:W-:Y:S02]  /*54400*/  @P2 STG.E.U8 desc[UR42][R14.64], R3 ;  /* 0x000000030e002986 */ /* 0x0001e4000c10112a */
[----:B------:R-:W-:-:S05]  /*54410*/  SHF.R.S32.HI R68, RZ, 0x8, R68 ;  /* 0x00000008ff447819 */ /* 0x000fca0000011444 */
[----:B---3--:R3:W-:Y:S01]  /*54420*/  @P6 STG.E.U8 desc[UR42][R6.64], R68 ;  /* 0x0000004406006986 */ /* 0x0087e2000c10112a */
[----:B0-----:R-:W-:-:S03]  /*54430*/  F2FP.SATFINITE.E5M2.F32.PACK_AB_MERGE_C R3, R9, R8, RZ ;  /* 0x000000080903723e */ /* 0x001fc600048060ff */
[----:B------:R-:W4:Y:S01]  /*54440*/  LDL.LU.64 R8, [R1+0x708] ;  /* 0x0007080001087983 */ /* 0x000f220000300a00 */
[----:B---3--:R-:W-:-:S03]  /*54450*/  PRMT R68, R3, 0x9910, RZ ;  /* 0x0000991003447816 */ /* 0x008fc600000000ff */
[----:B--2---:R5:W-:Y:S01]  /*54460*/  @P5 STG.E.U8 desc[UR42][R4.64], R3 ;  /* 0x0000000304005986 */ /* 0x004be2000c10112a */
[----:B------:R-:W-:-:S03]  /*54470*/  SHF.R.S32.HI R68, RZ, 0x8, R68 ;  /* 0x00000008ff447819 */ /* 0x000fc60000011444 */
[----:B------:R-:W2:Y:S04]  /*54480*/  LDL.LU.64 R6, [R1+0x720] ;  /* 0x0007200001067983 */ /* 0x000ea80000300a00 */
[----:B------:R-:W3:Y:S01]  /*54490*/  LDL.LU R14, [R1+0x70] ;  /* 0x00007000010e7983 */ /* 0x000ee20000300800 */
[----:B-----5:R-:W-:-:S03]  /*544a0*/  F2FP.SATFINITE.E5M2.F32.PACK_AB_MERGE_C R3, R13, R12, RZ ;  /* 0x0000000c0d03723e */ /* 0x020fc600048060ff */
[----:B------:R-:W3:Y:S04]  /*544b0*/  LDL.LU R15, [R1+0x74] ;  /* 0x00007400010f7983 */ /* 0x000ee80000300800 */
[----:B------:R-:W5:Y:S04]  /*544c0*/  LDL.LU.64 R4, [R1+0x748] ;  /* 0x0007480001047983 */ /* 0x000f680000300a00 */
[----:B------:R0:W-:Y:S04]  /*544d0*/  @P4 STG.E.U8 desc[UR42][R10.64], R68 ;  /* 0x000000440a004986 */ /* 0x0001e8000c10112a */
[----:B------:R1:W-:Y:S04]  /*544e0*/  @P3 STG.E.U8 desc[UR42][R92.64], R3 ;  /* 0x000000035c003986 */ /* 0x0003e8000c10112a */
[----:B0-----:R-:W2:Y:S04]  /*544f0*/  LDL.LU.64 R10, [R1+0x750] ;  /* 0x00075000010a7983 */ /* 0x001ea80000300a00 */
[----:B------:R-:W2:Y:S04]  /*54500*/  LDL.LU R12, [R1+0x78] ;  /* 0x00007800010c7983 */ /* 0x000ea80000300800 */
[----:B------:R-:W2:Y:S04]  /*54510*/  LDL.LU R13, [R1+0x7c] ;  /* 0x00007c00010d7983 */ /* 0x000ea80000300800 */
[----:B-1----:R-:W2:Y:S01]  /*54520*/  LDL.LU R93, [R1+0x68] ;  /* 0x00006800015d7983 */ /* 0x002ea20000300800 */
[----:B------:R-:W-:Y:S01]  /*54530*/  ISETP.LT.AND P2, PT, R2, UR4, !P0 ;  /* 0x0000000402007c0c */ /* 0x000fe2000c741270 */
[----:B------:R-:W-:Y:S01]  /*54540*/  VIADD R2, R0, 0x19a ;  /* 0x0000019a00027836 */ /* 0x000fe20000000000 */
[----:B------:R-:W-:Y:S01]  /*54550*/  PRMT R68, R3, 0x9910, RZ ;  /* 0x0000991003447816 */ /* 0x000fe200000000ff */
[----:B------:R-:W0:Y:S03]  /*54560*/  LDCU UR4, c[0x0][0x39c] ;  /* 0x00007380ff0477ac */ /* 0x000e260008000800 */
[----:B------:R-:W-:-:S02]  /*54570*/  ISETP.LT.AND P6, PT, R2, UR7, !P0 ;  /* 0x0000000702007c0c */ /* 0x000fc4000c7c1270 */
[----:B------:R-:W-:Y:S01]  /*54580*/  SHF.R.S32.HI R68, RZ, 0x8, R68 ;  /* 0x00000008ff447819 */ /* 0x000fe20000011444 */
[----:B------:R-:W-:Y:S01]  /*54590*/  VIADD R2, R0, 0x19b ;  /* 0x0000019b00027836 */ /* 0x000fe20000000000 */
[----:B------:R-:W1:Y:S04]  /*545a0*/  LDCU UR7, c[0x0][0x39c] ;  /* 0x00007380ff0777ac */ /* 0x000e680008000800 */
[----:B------:R-:W-:Y:S01]  /*545b0*/  ISETP.LT.AND P5, PT, R2, UR6, !P0 ;  /* 0x0000000602007c0c */ /* 0x000fe2000c7a1270 */
[----:B------:R-:W0:Y:S01]  /*545c0*/  LDCU UR6, c[0x0][0x39c] ;  /* 0x00007380ff0677ac */ /* 0x000e220008000800 */
[----:B----4-:R4:W-:Y:S04]  /*545d0*/  @P2 STG.E.U8 desc[UR42][R8.64], R68 ;  /* 0x0000004408002986 */ /* 0x0109e8000c10112a */
[----:B----4-:R-:W4:Y:S01]  /*545e0*/  LDL.LU.64 R8, [R1+0x778] ;  /* 0x0007780001087983 */ /* 0x010f220000300a00 */
[----:B--2---:R-:W-:-:S05]  /*545f0*/  F2FP.SATFINITE.E5M2.F32.PACK_AB_MERGE_C R3, R69, R93, RZ ;  /* 0x0000005d4503723e */ /* 0x004fca00048060ff */
[----:B------:R2:W-:Y:S04]  /*54600*/  @P6 STG.E.U8 desc[UR42][R6.64], R3 ;  /* 0x0000000306006986 */ /* 0x0005e8000c10112a */
[----:B--2---:R-:W2:Y:S01]  /*54610*/  LDL.LU.64 R6, [R1+0x790] ;  /* 0x0007900001067983 */ /* 0x004ea20000300a00 */
[----:B------:R-:W-:-:S03]  /*54620*/  PRMT R68, R3, 0x9910, RZ ;  /* 0x0000991003447816 */ /* 0x000fc600000000ff */
[----:B------:R-:W2:Y:S01]  /*54630*/  LDL.LU R69, [R1+0x84] ;  /* 0x0000840001457983 */ /* 0x000ea20000300800 */
[----:B------:R-:W-:-:S05]  /*54640*/  SHF.R.S32.HI R68, RZ, 0x8, R68 ;  /* 0x00000008ff447819 */ /* 0x000fca0000011444 */
[----:B-----5:R5:W-:Y:S04]  /*54650*/  @P5 STG.E.U8 desc[UR42][R4.64], R68 ;  /* 0x0000004404005986 */ /* 0x020be8000c10112a */
[----:B-----5:R-:W5:Y:S01]  /*54660*/  LDL.LU.64 R4, [R1+0x7a8] ;  /* 0x0007a80001047983 */ /* 0x020f620000300a00 */
[----:B------:R-:W-:Y:S01]  /*54670*/  VIADD R2, R0, 0x19c ;  /* 0x0000019c00027836 */ /* 0x000fe20000000000 */
[----:B---3--:R-:W-:Y:S02]  /*54680*/  F2FP.SATFINITE.E5M2.F32.PACK_AB_MERGE_C R3, R15, R14, RZ ;  /* 0x0000000e0f03723e */ /* 0x008fe400048060ff */
[----:B------:R-:W3:Y:S02]  /*54690*/  LDL.LU.64 R92, [R1+0x7c8] ;  /* 0x0007c800015c7983 */ /* 0x000ee40000300a00 */
[----:B0-----:R-:W-:Y:S01]  /*546a0*/  ISETP.LT.AND P4, PT, R2, UR4, !P0 ;  /* 0x0000000402007c0c */ /* 0x001fe2000c781270 */
[----:B------:R-:W-:Y:S01]  /*546b0*/  VIADD R2, R0, 0x19d ;  /* 0x0000019d00027836 */ /* 0x000fe20000000000 */
[----:B------:R-:W-:Y:S01]  /*546c0*/  PRMT R68, R3, 0x9910, RZ ;  /* 0x0000991003447816 */ /* 0x000fe200000000ff */
[----:B------:R-:W0:Y:S01]  /*546d0*/  LDCU UR4, c[0x0][0x39c] ;  /* 0x00007380ff0477ac */ /* 0x000e220008000800 */
[----:B------:R-:W3:Y:S02]  /*546e0*/  LDL.LU R14, [R1+0x88] ;  /* 0x00008800010e7983 */ /* 0x000ee40000300800 */
[----:B-1----:R-:W-:Y:S01]  /*546f0*/  ISETP.LT.AND P3, PT, R2, UR7, !P0 ;  /* 0x0000000702007c0c */ /* 0x002fe2000c761270 */
[----:B------:R-:W-:Y:S01]  /*54700*/  VIADD R2, R0, 0x19e ;  /* 0x0000019e00027836 */ /* 0x000fe20000000000 */
[----:B------:R-:W-:Y:S01]  /*54710*/  SHF.R.S32.HI R68, RZ, 0x8, R68 ;  /* 0x00000008ff447819 */ /* 0x000fe20000011444 */
[----:B------:R-:W3:Y:S01]  /*54720*/  LDL.LU R15, [R1+0x8c] ;  /* 0x00008c00010f7983 */ /* 0x000ee20000300800 */
[----:B------:R-:W1:Y:S02]  /*54730*/  LDCU UR7, c[0x0][0x39c] ;  /* 0x00007380ff0777ac */ /* 0x000e640008000800 */
[----:B------:R-:W-:Y:S01]  /*54740*/  ISETP.LT.AND P2, PT, R2, UR6, !P0 ;  /* 0x0000000602007c0c */ /* 0x000fe2000c741270 */
[----:B------:R0:W-:Y:S01]  /*54750*/  @P4 STG.E.U8 desc[UR42][R10.64], R3 ;  /* 0x000000030a004986 */ /* 0x0001e2000c10112a */
[----:B------:R-:W-:Y:S01]  /*54760*/  VIADD R2, R0, 0x19f ;  /* 0x0000019f00027836 */ /* 0x000fe20000000000 */
[----:B------:R-:W1:Y:S01]  /*54770*/  LDCU UR6, c[0x0][0x39c] ;  /* 0x00007380ff0677ac */ /* 0x000e620008000800 */
[----:B0-----:R-:W-:Y:S01]  /*54780*/  F2FP.SATFINITE.E5M2.F32.PACK_AB_MERGE_C R3, R13, R12, RZ ;  /* 0x0000000c0d03723e */ /* 0x001fe200048060ff */
[----:B------:R-:W3:Y:S04]  /*54790*/  LDL.LU.64 R10, [R1+0x7f0] ;  /* 0x0007f000010a7983 */ /* 0x000ee80000300a00 */
[----:B------:R-:W3:Y:S01]  /*547a0*/  LDL.LU.64 R12, [R1+0x808] ;  /* 0x00080800010c7983 */ /* 0x000ee20000300a00 */
[----:B------:R-:W-:Y:S01]  /*547b0*/  ISETP.LT.AND P6, PT, R2, UR4, !P0 ;  /* 0x0000000402007c0c */ /* 0x000fe2000c7c1270 */
[----:B------:R-:W0:Y:S02]  /*547c0*/  LDCU UR4, c[0x0][0x39c] ;  /* 0x00007380ff0477ac */ /* 0x000e240008000800 */
[----:B----4-:R4:W-:Y:S02]  /*547d0*/  @P3 STG.E.U8 desc[UR42][R8.64], R68 ;  /* 0x0000004408003986 */ /* 0x0109e4000c10112a */
[----:B----4-:R-:W-:-:S04]  /*547e0*/  PRMT R68, R3, 0x9910, RZ ;  /* 0x0000991003447816 */ /* 0x010fc800000000ff */
[----:B------:R-:W-:Y:S01]  /*547f0*/  SHF.R.S32.HI R68, RZ, 0x8, R68 ;  /* 0x00000008ff447819 */ /* 0x000fe20000011444 */
[----:B--2---:R2:W-:Y:S04]  /*54800*/  @P2 STG.E.U8 desc[UR42][R6.64], R3 ;  /* 0x0000000306002986 */ /* 0x0045e8000c10112a */
[----:B--2---:R-:W2:Y:S04]  /*54810*/  LDL.LU R3, [R1+0x80] ;  /* 0x0000800001037983 */ /* 0x004ea80000300800 */
[----:B------:R-:W4:Y:S04]  /*54820*/  LDL.LU R8, [R1+0x90] ;  /* 0x0000900001087983 */ /* 0x000f280000300800 */
[----:B------:R-:W4:Y:S04]  /*54830*/  LDL.LU R9, [R1+0x94] ;  /* 0x0000940001097983 */ /* 0x000f280000300800 */
[----:B------:R-:W4:Y:S04]  /*54840*/  LDL.LU.64 R6, [R1+0x830] ;  /* 0x0008300001067983 */ /* 0x000f280000300a00 */
[----:B-----5:R5:W-:Y:S04]  /*54850*/  @P6 STG.E.U8 desc[UR42][R4.64], R68 ;  /* 0x0000004404006986 */ /* 0x020be8000c10112a */
[----:B-----5:R-:W5:Y:S01]  /*54860*/  LDL.LU.64 R4, [R1+0x850] ;  /* 0x0008500001047983 */ /* 0x020f620000300a00 */
[----:B------:R-:W-:-:S05]  /*54870*/  VIADD R2, R0, 0x1a0 ;  /* 0x000001a000027836 */ /* 0x000fca0000000000 */
[----:B-1----:R-:W-:Y:S01]  /*54880*/  ISETP.LT.AND P5, PT, R2, UR7, !P0 ;  /* 0x0000000702007c0c */ /* 0x002fe2000c7a1270 */
[----:B------:R-:W1:Y:S01]  /*54890*/  LDCU UR7, c[0x0][0x39c] ;  /* 0x00007380ff0777ac */ /* 0x000e620008000800 */
[----:B------:R-:W-:-:S05]  /*548a0*/  VIADD R2, R0, 0x1a1 ;  /* 0x000001a100027836 */ /* 0x000fca0000000000 */
[----:B------:R-:W-:Y:S01]  /*548b0*/  ISETP.LT.AND P4, PT, R2, UR6, !P0 ;  /* 0x0000000602007c0c */ /* 0x000fe2000c781270 */
[----:B------:R-:W3:Y:S01]  /*548c0*/  LDCU UR6, c[0x0][0x39c] ;  /* 0x00007380ff0677ac */ /* 0x000ee20008000800 */
[----:B------:R-:W-:-:S05]  /*548d0*/  VIADD R2, R0, 0x1a2 ;  /* 0x000001a200027836 */ /* 0x000fca0000000000 */
[----:B0-----:R-:W-:Y:S01]  /*548e0*/  ISETP.LT.AND P3, PT, R2, UR4, !P0 ;  /* 0x0000000402007c0c */ /* 0x001fe2000c761270 */
[----:B------:R-:W0:Y:S01]  /*548f0*/  LDCU UR4, c[0x0][0x39c] ;  /* 0x00007380ff0477ac */ /* 0x000e220008000800 */
[----:B------:R-:W-:-:S05]  /*54900*/  VIADD R2, R0, 0x1a3 ;  /* 0x000001a300027836 */ /* 0x000fca0000000000 */
[----:B-1----:R-:W-:Y:S01]  /*54910*/  ISETP.LT.AND P2, PT, R2, UR7, !P0 ;  /* 0x0000000702007c0c */ /* 0x002fe2000c741270 */
[----:B------:R-:W1:Y:S01]  /*54920*/  LDCU UR7, c[0x0][0x39c] ;  /* 0x00007380ff0777ac */ /* 0x000e620008000800 */
[----:B------:R-:W-:-:S05]  /*54930*/  VIADD R2, R0, 0x1a4 ;  /* 0x000001a400027836 */ /* 0x000fca0000000000 */
[----:B---3--:R-:W-:Y:S01]  /*54940*/  ISETP.LT.AND P6, PT, R2, UR6, !P0 ;  /* 0x0000000602007c0c */ /* 0x008fe2000c7c1270 */
[----:B------:R-:W3:Y:S01]  /*54950*/  LDCU UR6, c[0x0][0x39c] ;  /* 0x00007380ff0677ac */ /* 0x000ee20008000800 */
[----:B------:R-:W-:Y:S01]  /*54960*/  VIADD R2, R0, 0x1a5 ;  /* 0x000001a500027836 */ /* 0x000fe20000000000 */
[----:B--2---:R-:W-:Y:S02]  /*54970*/  F2FP.SATFINITE.E5M2.F32.PACK_AB_MERGE_C R3, R69, R3, RZ ;  /* 0x000000034503723e */ /* 0x004fe400048060ff */
[----:B------:R-:W2:Y:S02]  /*54980*/  LDL.LU R69, [R1+0x9c] ;  /* 0x00009c0001457983 */ /* 0x000ea40000300800 */
[----:B------:R-:W-:Y:S02]  /*54990*/  PRMT R68, R3, 0x9910, RZ ;  /* 0x0000991003447816 */ /* 0x000fe400000000ff */
[----:B------:R3:W-:Y:S01]  /*549a0*/  @P5 STG.E.U8 desc[UR42][R92.64], R3 ;  /* 0x000000035c005986 */ /* 0x0007e2000c10112a */
[----:B0-----:R-:W-:Y:S01]  /*549b0*/  ISETP.LT.AND P5, PT, R2, UR4, !P0 ;  /* 0x0000000402007c0c */ /* 0x001fe2000c7a1270 */
[----:B------:R-:W-:Y:S01]  /*549c0*/  VIADD R2, R0, 0x1a6 ;  /* 0x000001a600027836 */ /* 0x000fe20000000000 */
[----:B------:R-:W-:Y:S01]  /*549d0*/  SHF.R.S32.HI R68, RZ, 0x8, R68 ;  /* 0x00000008ff447819 */ /* 0x000fe20000011444 */
[----:B------:R-:W0:Y:S04]  /*549e0*/  LDCU UR4, c[0x0][0x39c] ;  /* 0x00007380ff0477ac */ /* 0x000e280008000800 */
[----:B------:R4:W-:Y:S01]  /*549f0*/  @P4 STG.E.U8 desc[UR42][R10.64], R68 ;  /* 0x000000440a004986 */ /* 0x0009e2000c10112a */
[----:B-1----:R-:W-:-:S02]  /*54a00*/  ISETP.LT.AND P4, PT, R2, UR7, !P0 ;  /* 0x0000000702007c0c */ /* 0x002fc4000c781270 */
[----:B---3--:R-:W-:Y:S01]  /*54a10*/  F2FP.SATFINITE.E5M2.F32.PACK_AB_MERGE_C R3, R15, R14, RZ ;  /* 0x0000000e0f03723e */ /* 0x008fe200048060ff */
[----:B------:R-:W-:Y:S01]  /*54a20*/  VIADD R2, R0, 0x1a7 ;  /* 0x000001a700027836 */ /* 0x000fe20000000000 */
[----:B------:R-:W1:Y:S03]  /*54a30*/  LDCU UR7, c[0x0][0x39c] ;  /* 0x00007380ff0777ac */ /* 0x000e660008000800 */
[----:B------:R-:W-:Y:S01]  /*54a40*/  @P3 STG.E.U8 desc[UR42][R12.64], R3 ;  /* 0x000000030c003986 */ /* 0x000fe2000c10112a */
[----:B----4-:R-:W-:-:S03]  /*54a50*/  PRMT R68, R3, 0x9910, RZ ;  /* 0x0000991003447816 */ /* 0x010fc600000000ff */
[----:B------:R-:W3:Y:S01]  /*54a60*/  LDL.LU.64 R10, [R1+0x868] ;  /* 0x00086800010a7983 */ /* 0x000ee20000300a00 */
[----:B------:R-:W-:Y:S01]  /*54a70*/  ISETP.LT.AND P3, PT, R2, UR6, !P0 ;  /* 0x0000000602007c0c */ /* 0x000fe2000c761270 */
[----:B------:R-:W4:Y:S01]  /*54a80*/  LDCU UR6, c[0x0][0x39c] ;  /* 0x00007380ff0677ac */ /* 0x000f220008000800 */
[----:B------:R-:W-:Y:S01]  /*54a90*/  SHF.R.S32.HI R68, RZ, 0x8, R68 ;  /* 0x00000008ff447819 */ /* 0x000fe20000011444 */
[----:B------:R-:W2:Y:S01]  /*54aa0*/  LDL.LU.64 R92, [R1+0x880] ;  /* 0x00088000015c7983 */ /* 0x000ea20000300a00 */
[----:B------:R-:W-:-:S03]  /*54ab0*/  F2FP.SATFINITE.E5M2.F32.PACK_AB_MERGE_C R2, R9, R8, RZ ;  /* 0x000000080902723e */ /* 0x000fc600048060ff */
[----:B------:R-:W2:Y:S04]  /*54ac0*/  LDL.LU R14, [R1+0xa0] ;  /* 0x0000a000010e7983 */ /* 0x000ea80000300800 */
[----:B------:R-:W2:Y:S04]  /*54ad0*/  LDL.LU R15, [R1+0xa4] ;  /* 0x0000a400010f7983 */ /* 0x000ea80000300800 */
[----:B------:R0:W-:Y:S04]  /*54ae0*/  @P2 STG.E.U8 desc[UR42][R6.64], R68 ;  /* 0x0000004406002986 */ /* 0x0001e8000c10112a */
[----:B------:R-:W2:Y:S04]  /*54af0*/  LDL.LU.64 R8, [R1+0x8b0] ;  /* 0x0008b00001087983 */ /* 0x000ea80000300a00 */
[----:B-----5:R5:W-:Y:S01]  /*54b00*/  @P6 STG.E.U8 desc[UR42][R4.64], R2 ;  /* 0x0000000204006986 */ /* 0x020be2000c10112a */
[----:B0-----:R-:W-:-:S03]  /*54b10*/  PRMT R68, R2, 0x9910, RZ ;  /* 0x0000991002447816 */ /* 0x001fc600000000ff */
[----:B-----5:R-:W2:Y:S04]  /*54b20*/  LDL.LU R2, [R1+0x98] ;  /* 0x0000980001027983 */ /* 0x020ea80000300800 */
[----:B------:R-:W5:Y:S04]  /*54b30*/  LDL.LU.64 R6, [R1+0x8c8] ;  /* 0x0008c80001067983 */ /* 0x000f680000300a00 */
[----:B------:R-:W4:Y:S04]  /*54b40*/  LDL.LU R12, [R1+0xa8] ;  /* 0x0000a800010c7983 */ /* 0x000f280000300800 */
[----:B------:R-:W4:Y:S04]  /*54b50*/  LDL.LU R13, [R1+0xac] ;  /* 0x0000ac00010d7983 */ /* 0x000f280000300800 */
[----:B------:R-:W4:Y:S01]  /*54b60*/  LDL.LU.64 R4, [R1+0x8f0] ;  /* 0x0008f00001047983 */ /* 0x000f220000300a00 */
[----:B------:R-:W-:Y:S01]  /*54b70*/  VIADD R3, R0, 0x1a8 ;  /* 0x000001a800037836 */ /* 0x000fe20000000000 */
[----:B------:R-:W-:-:S04]  /*54b80*/  SHF.R.S32.HI R68, RZ, 0x8, R68 ;  /* 0x00000008ff447819 */ /* 0x000fc80000011444 */
[----:B------:R-:W-:Y:S01]  /*54b90*/  ISETP.LT.AND P2, PT, R3, UR4, !P0 ;  /* 0x0000000403007c0c */ /* 0x000fe2000c741270 */
        /* <DEDUP_REMOVED lines=8> */
[----:B------:R2:W-:Y:S03]  /*54c20*/  @P4 STG.E.U8 desc[UR42][R92.64], R2 ;  /* 0x000000025c004986 */ /* 0x0005e6000c10112a */
[----:B------:R-:W-:-:S05]  /*54c30*/  SHF.R.S32.HI R68, RZ, 0x8, R68 ;  /* 0x00000008ff447819 */ /* 0x000fca0000011444 */
[----:B------:R0:W-:Y:S04]  /*54c40*/  @P3 STG.E.U8 desc[UR42][R8.64], R68 ;  /* 0x0000004408003986 */ /* 0x0001e8000c10112a */
[----:B--2---:R-:W2:Y:S01]  /*54c50*/  LDL.LU R93, [R1+0xb0] ;  /* 0x0000b000015d7983 */ /* 0x004ea20000300800 */
[----:B------:R-:W-:-:S03]  /*54c60*/  F2FP.SATFINITE.E5M2.F32.PACK_AB_MERGE_C R2, R15, R14, RZ ;  /* 0x0000000e0f02723e */ /* 0x000fc600048060ff */
[----:B------:R-:W2:Y:S04]  /*54c70*/  LDL.LU R69, [R1+0xb4] ;  /* 0x0000b40001457983 */ /* 0x000ea80000300800 */
[----:B0-----:R-:W2:Y:S04]  /*54c80*/  LDL.LU.64 R8, [R1+0x928] ;  /* 0x0009280001087983 */ /* 0x001ea80000300a00 */
[----:B-----5:R0:W-:Y:S04]  /*54c90*/  @P2 STG.E.U8 desc[UR42][R6.64], R2 ;  /* 0x0000000206002986 */ /* 0x0201e8000c10112a */
[----:B0-----:R-:W5:Y:S01]  /*54ca0*/  LDL.LU.64 R6, [R1+0x940] ;  /* 0x0009400001067983 */ /* 0x001f620000300a00 */
[----:B------:R-:W-:-:S03]  /*54cb0*/  PRMT R68, R2, 0x9910, RZ ;  /* 0x0000991002447816 */ /* 0x000fc600000000ff */
[----:B------:R-:W5:Y:S01]  /*54cc0*/  LDL.LU R92, [R1+0xbc] ;  /* 0x0000bc00015c7983 */ /* 0x000f620000300800 */
[----:B------:R-:W-:-:S05]  /*54cd0*/  SHF.R.S32.HI R68, RZ, 0x8, R68 ;  /* 0x00000008ff447819 */ /* 0x000fca0000011444 */
[----:B----4-:R0:W-:Y:S04]  /*54ce0*/  @P6 STG.E.U8 desc[UR42][R4.64], R68 ;  /* 0x0000004404006986 */ /* 0x0101e8000c10112a */
[----:B0-----:R-:W4:Y:S01]  /*54cf0*/  LDL.LU.64 R4, [R1+0x958] ;  /* 0x0009580001047983 */ /* 0x001f220000300a00 */
[C---:B------:R-:W-:Y:S01]  /*54d00*/  VIADD R3, R0.reuse, 0x1aa ;  /* 0x000001aa00037836 */ /* 0x040fe20000000000 */
[----:B------:R-:W-:Y:S02]  /*54d10*/  F2FP.SATFINITE.E5M2.F32.PACK_AB_MERGE_C R2, R13, R12, RZ ;  /* 0x0000000c0d02723e */ /* 0x000fe400048060ff */
[----:B------:R-:W4:Y:S02]  /*54d20*/  LDL.LU.64 R14, [R1+0x978] ;  /* 0x00097800010e7983 */ /* 0x000f240000300a00 */
[----:B------:R-:W-:Y:S01]  /*54d30*/  ISETP.LT.AND P5, PT, R3, UR6, !P0 ;  /* 0x0000000603007c0c */ /* 0x000fe2000c7a1270 */
[----:B------:R-:W-:Y:S01]  /*54d40*/  VIADD R3, R0, 0x1ab ;  /* 0x000001ab00037836 */ /* 0x000fe20000000000 */
[----:B------:R-:W-:Y:S01]  /*54d50*/  PRMT R68, R2, 0x9910, RZ ;  /* 0x0000991002447816 */ /* 0x000fe200000000ff */
[----:B------:R-:W4:Y:S01]  /*54d60*/  LDL.LU R12, [R1+0xc0] ;  /* 0x0000c000010c7983 */ /* 0x000f220000300800 */
[----:B------:R-:W0:Y:S02]  /*54d70*/  LDCU UR6, c[0x0][0x39c] ;  /* 0x00007380ff0677ac */ /* 0x000e240008000800 */
[----:B------:R-:W-:Y:S01]  /*54d80*/  ISETP.LT.AND P4, PT, R3, UR4, !P0 ;  /* 0x0000000403007c0c */ /* 0x000fe2000c781270 */
[C---:B------:R-:W-:Y:S01]  /*54d90*/  VIADD R3, R0.reuse, 0x1ac ;  /* 0x000001ac00037836 */ /* 0x040fe20000000000 */
        /* <DEDUP_REMOVED lines=11> */
[----:B------:R2:W-:Y:S04]  /*54e50*/  @P4 STG.E.U8 desc[UR42][R8.64], R68 ;  /* 0x0000004408004986 */ /* 0x0005e8000c10112a */
[----:B--2---:R-:W2:Y:S01]  /*54e60*/  LDL.LU.64 R8, [R1+0x9b8] ;  /* 0x0009b80001087983 */ /* 0x004ea20000300a00 */
[----:B------:R-:W-:-:S03]  /*54e70*/  PRMT R68, R2, 0x9910, RZ ;  /* 0x0000991002447816 */ /* 0x000fc600000000ff */
[----:B-----5:R5:W-:Y:S04]  /*54e80*/  @P3 STG.E.U8 desc[UR42][R6.64], R2 ;  /* 0x0000000206003986 */ /* 0x020be8000c10112a */
[----:B-----5:R-:W5:Y:S01]  /*54e90*/  LDL.LU R2, [R1+0xb8] ;  /* 0x0000b80001027983 */ /* 0x020f620000300800 */
[----:B------:R-:W-:-:S03]  /*54ea0*/  SHF.R.S32.HI R68, RZ, 0x8, R68 ;  /* 0x00000008ff447819 */ /* 0x000fc60000011444 */
[----:B------:R-:W2:Y:S04]  /*54eb0*/  LDL.LU R93, [R1+0xc8] ;  /* 0x0000c800015d7983 */ /* 0x000ea80000300800 */
[----:B------:R-:W2:Y:S04]  /*54ec0*/  LDL.LU R69, [R1+0xcc] ;  /* 0x0000cc0001457983 */ /* 0x000ea80000300800 */
[----:B------:R-:W2:Y:S04]  /*54ed0*/  LDL.LU.64 R6, [R1+0x9e0] ;  /* 0x0009e00001067983 */ /* 0x000ea80000300a00 */
[----:B----4-:R4:W-:Y:S04]  /*54ee0*/  @P2 STG.E.U8 desc[UR42][R4.64], R68 ;  /* 0x0000004404002986 */ /* 0x0109e8000c10112a */
[----:B----4-:R-:W4:Y:S01]  /*54ef0*/  LDL.LU.64 R4, [R1+0xa00] ;  /* 0x000a000001047983 */ /* 0x010f220000300a00 */
[----:B------:R-:W-:-:S05]  /*54f00*/  VIADD R3, R0, 0x1ae ;  /* 0x000001ae00037836 */ /* 0x000fca0000000000 */
[----:B------:R-:W-:Y:S01]  /*54f10*/  ISETP.LT.AND P6, PT, R3, UR4, !P0 ;  /* 0x0000000403007c0c */ /* 0x000fe2000c7c1270 */
[----:B------:R-:W0:Y:S01]  /*54f20*/  LDCU UR4, c[0x0][0x39c] ;  /* 0x00007380ff0477ac */ /* 0x000e220008000800 */
[----:B------:R-:W-:-:S05]  /*54f30*/  VIADD R3, R0, 0x1af ;  /* 0x000001af00037836 */ /* 0x000fca0000000000 */
[----:B-1----:R-:W-:Y:S01]  /*54f40*/  ISETP.LT.AND P5, PT, R3, UR7, !P0 ;  /* 0x0000000703007c0c */ /* 0x002fe2000c7a1270 */
[----:B------:R-:W1:Y:S01]  /*54f50*/  LDCU UR7, c[0x0][0x39c] ;  /* 0x00007380ff0777ac */ /* 0x000e620008000800 */
[----:B------:R-:W-:-:S05]  /*54f60*/  VIADD R3, R0, 0x1b0 ;  /* 0x000001b000037836 */ /* 0x000fca0000000000 */
[----:B0-----:R-:W-:Y:S01]  /*54f70*/  ISETP.LT.AND P4, PT, R3, UR6, !P0 ;  /* 0x0000000603007c0c */ /* 0x001fe2000c781270 */
[----:B------:R-:W0:Y:S01]  /*54f80*/  LDCU UR6, c[0x0][0x39c] ;  /* 0x00007380ff0677ac */ /* 0x000e220008000800 */
[----:B------:R-:W-:-:S05]  /*54f90*/  VIADD R3, R0, 0x1b1 ;  /* 0x000001b100037836 */ /* 0x000fca0000000000 */
[----:B------:R-:W-:Y:S01]  /*54fa0*/  ISETP.LT.AND P3, PT, R3, UR4, !P0 ;  /* 0x0000000403007c0c */ /* 0x000fe2000c761270 */
[----:B------:R-:W0:Y:S01]  /*54fb0*/  LDCU UR4, c[0x0][0x39c] ;  /* 0x00007380ff0477ac */ /* 0x000e220008000800 */
[----:B------:R-:W-:-:S05]  /*54fc0*/  VIADD R3, R0, 0x1b2 ;  /* 0x000001b200037836 */ /* 0x000fca0000000000 */
[----:B-1----:R-:W-:Y:S01]  /*54fd0*/  ISETP.LT.AND P2, PT, R3, UR7, !P0 ;  /* 0x0000000703007c0c */ /* 0x002fe2000c741270 */
[----:B------:R-:W1:Y:S01]  /*54fe0*/  LDCU UR7, c[0x0][0x39c] ;  /* 0x00007380ff0777ac */ /* 0x000e620008000800 */
[----:B------:R-:W-:Y:S01]  /*54ff0*/  VIADD R3, R0, 0x1b3 ;  /* 0x000001b300037836 */ /* 0x000fe20000000000 */
[----:B-----5:R-:W-:-:S04]  /*55000*/  F2FP.SATFINITE.E5M2.F32.PACK_AB_MERGE_C R2, R92, R2, RZ ;  /* 0x000000025c02723e */ /* 0x020fc800048060ff */
[----:B------:R-:W-:Y:S01]  /*55010*/  PRMT R68, R2, 0x9910, RZ ;  /* 0x0000991002447816 */ /* 0x000fe200000000ff */
[----:B------:R5:W-:Y:S01]  /*55020*/  @P6 STG.E.U8 desc[UR42][R14.64], R2 ;  /* 0x000000020e006986 */ /* 0x000be2000c10112a */
[----:B0-----:R-:W-:Y:S01]  /*55030*/  ISETP.LT.AND P6, PT, R3, UR6, !P0 ;  /* 0x0000000603007c0c */ /* 0x001fe2000c7c1270 */
[----:B------:R-:W0:Y:S01]  /*55040*/  LDCU UR6, c[0x0][0x39c] ;  /* 0x00007380ff0677ac */ /* 0x000e220008000800 */
[----:B------:R-:W-:Y:S01]  /*55050*/  SHF.R.S32.HI R68, RZ, 0x8, R68 ;  /* 0x00000008ff447819 */ /* 0x000fe20000011444 */
[----:B------:R-:W-:-:S04]  /*55060*/  VIADD R3, R0, 0x1b4 ;  /* 0x000001b400037836 */ /* 0x000fc80000000000 */
[----:B---3--:R3:W-:Y:S01]  /*55070*/  @P5 STG.E.U8 desc[UR42][R10.64], R68 ;  /* 0x000000440a005986 */ /* 0x0087e2000c10112a */
[----:B------:R-:W-:Y:S01]  /*55080*/  ISETP.LT.AND P5, PT, R3, UR4, !P0 ;  /* 0x0000000403007c0c */ /* 0x000fe2000c7a1270 */
[----:B------:R-:W0:Y:S01]  /*55090*/  LDCU UR4, c[0x0][0x39c] ;  /* 0x00007380ff0477ac */ /* 0x000e220008000800 */
[----:B-----5:R-:W-:Y:S01]  /*550a0*/  F2FP.SATFINITE.E5M2.F32.PACK_AB_MERGE_C R2, R13, R12, RZ ;  /* 0x0000000c0d02723e */ /* 0x020fe200048060ff */
[----:B------:R-:W-:Y:S01]  /*550b0*/  VIADD R3, R0, 0x1b5 ;  /* 0x000001b500037836 */ /* 0x000fe20000000000 */
[----:B------:R-:W5:Y:S04]  /*550c0*/  LDL.LU.64 R14, [R1+0xfa0] ;  /* 0x000fa000010e7983 */ /* 0x000f680000300a00 */
[----:B--2---:R2:W-:Y:S01]  /*550d0*/  @P4 STG.E.U8 desc[UR42][R8.64], R2 ;  /* 0x0000000208004986 */ /* 0x0045e2000c10112a */
[----:B---3--:R-:W-:-:S02]  /*550e0*/  PRMT R68, R2, 0x9910, RZ ;  /* 0x0000991002447816 */ /* 0x008fc400000000ff */
[----:B-1----:R-:W-:Y:S01]  /*550f0*/  ISETP.LT.AND P4, PT, R3, UR7, !P0 ;  /* 0x0000000703007c0c */ /* 0x002fe2000c781270 */
[----:B------:R-:W-:Y:S01]  /*55100*/  VIADD R3, R0, 0x1b6 ;  /* 0x000001b600037836 */ /* 0x000fe20000000000 */
[----:B------:R-:W-:Y:S01]  /*55110*/  SHF.R.S32.HI R68, RZ, 0x8, R68 ;  /* 0x00000008ff447819 */ /* 0x000fe20000011444 */
[----:B------:R-:W3:Y:S01]  /*55120*/  LDL.LU.64 R12, [R1+0xa18] ;  /* 0x000a1800010c7983 */ /* 0x000ee20000300a00 */
[----:B------:R-:W1:Y:S03]  /*55130*/  LDCU UR7, c[0x0][0x39c] ;  /* 0x00007380ff0777ac */ /* 0x000e660008000800 */
[----:B------:R-:W5:Y:S01]  /*55140*/  LDL.LU.64 R10, [R1+0xa30] ;  /* 0x000a3000010a7983 */ /* 0x000f620000300a00 */
[----:B--2---:R-:W-:-:S03]  /*55150*/  F2FP.SATFINITE.E5M2.F32.PACK_AB_MERGE_C R2, R69, R93, RZ ;  /* 0x0000005d4502723e */ /* 0x004fc600048060ff */
[----:B------:R2:W-:Y:S01]  /*55160*/  @P3 STG.E.U8 desc[UR42][R6.64], R68 ;  /* 0x0000004406003986 */ /* 0x0005e2000c10112a */
[----:B0-----:R-:W-:Y:S01]  /*55170*/  ISETP.LT.AND P3, PT, R3, UR6, !P0 ;  /* 0x0000000603007c0c */ /* 0x001fe2000c761270 */
[----:B------:R-:W-:Y:S01]  /*55180*/  VIADD R3, R0, 0x1b7 ;  /* 0x000001b700037836 */ /* 0x000fe20000000000 */
[----:B------:R-:W0:Y:S01]  /*55190*/  LDCU UR6, c[0x0][0x39c] ;  /* 0x00007380ff0677ac */ /* 0x000e220008000800 */
[----:B------:R-:W5:Y:S04]  /*551a0*/  LDL.LU R92, [R1+0xdc] ;  /* 0x0000dc00015c7983 */ /* 0x000f680000300800 */
[----:B------:R-:W5:Y:S04]  /*551b0*/  LDL.LU.64 R8, [R1+0xa50] ;  /* 0x000a500001087983 */ /* 0x000f680000300a00 */
[----:B--2---:R-:W2:Y:S01]  /*551c0*/  LDL.LU.64 R6, [R1+0xa68] ;  /* 0x000a680001067983 */ /* 0x004ea20000300a00 */
[----:B------:R-:W-:-:S03]  /*551d0*/  PRMT R68, R2, 0x9910, RZ ;  /* 0x0000991002447816 */ /* 0x000fc600000000ff */
[----:B----4-:R4:W-:Y:S01]  /*551e0*/  @P2 STG.E.U8 desc[UR42][R4.64], R2 ;  /* 0x0000000204002986 */ /* 0x0109e2000c10112a */
[----:B------:R-:W-:Y:S01]  /*551f0*/  ISETP.LT.AND P2, PT, R3, UR4, !P0 ;  /* 0x0000000403007c0c */ /* 0x000fe2000c741270 */
[----:B------:R-:W0:Y:S02]  /*55200*/  LDCU UR4, c[0x0][0x39c] ;  /* 0x00007380ff0477ac */ /* 0x000e240008000800 */
[----:B----4-:R-:W4:Y:S04]  /*55210*/  LDL.LU R2, [R1+0xd4] ;  /* 0x0000d40001027983 */ /* 0x010f280000300800 */
[----:B------:R-:W2:Y:S04]  /*55220*/  LDL.LU R93, [R1+0xe0] ;  /* 0x0000e000015d7983 */ /* 0x000ea80000300800 */
[----:B------:R-:W2:Y:S04]  /*55230*/  LDL.LU R69, [R1+0xe4] ;  /* 0x0000e40001457983 */ /* 0x000ea80000300800 */
[----:B------:R-:W2:Y:S04]  /*55240*/  LDL.LU.64 R4, [R1+0xa80] ;  /* 0x000a800001047983 */ /* 0x000ea80000300a00 */
[----:B------:R-:W4:Y:S01]  /*55250*/  LDL.LU R3, [R1+0xd0] ;  /* 0x0000d00001037983 */ /* 0x000f220000300800 */
[----:B------:R-:W-:-:S05]  /*55260*/  SHF.R.S32.HI R68, RZ, 0x8, R68 ;  /* 0x00000008ff447819 */ /* 0x000fca0000011444 */
[----:B---3--:R3:W-:Y:S04]  /*55270*/  @P6 STG.E.U8 desc[UR42][R12.64], R68 ;  /* 0x000000440c006986 */ /* 0x0087e8000c10112a */
[----:B---3--:R-:W3:Y:S01]  /*55280*/  LDL.LU.64 R12, [R1+0xa98] ;  /* 0x000a9800010c7983 */ /* 0x008ee20000300a00 */
[----:B----4-:R-:W-:-:S04]  /*55290*/  F2FP.SATFINITE.E5M2.F32.PACK_AB_MERGE_C R2, R2, R3, RZ ;  /* 0x000000030202723e */ /* 0x010fc800048060ff */
[----:B------:R-:W-:Y:S01]  /*552a0*/  PRMT R68, R2, 0x9910, RZ ;  /* 0x0000991002447816 */ /* 0x000fe200000000ff */
[----:B-----5:R4:W-:Y:S04]  /*552b0*/  @P5 STG.E.U8 desc[UR42][R10.64], R2 ;  /* 0x000000020a005986 */ /* 0x0209e8000c10112a */
[----:B----4-:R-:W4:Y:S01]  /*552c0*/  LDL.LU R2, [R1+0xd8] ;  /* 0x0000d80001027983 */ /* 0x010f220000300800 */
[C---:B------:R-:W-:Y:S01]  /*552d0*/  VIADD R3, R0.reuse, 0x1b8 ;  /* 0x000001b800037836 */ /* 0x040fe20000000000 */
[----:B------:R-:W-:Y:S02]  /*552e0*/  SHF.R.S32.HI R68, RZ, 0x8, R68 ;  /* 0x00000008ff447819 */ /* 0x000fe40000011444 */
[----:B------:R-:W5:Y:S02]  /*552f0*/  LDL.LU.64 R10, [R1+0xab8] ;  /* 0x000ab800010a7983 */ /* 0x000f640000300a00 */
[----:B-1----:R-:W-:Y:S01]  /*55300*/  ISETP.LT.AND P6, PT, R3, UR7, !P0 ;  /* 0x0000000703007c0c */ /* 0x002fe2000c7c1270 */
[----:B------:R-:W1:Y:S01]  /*55310*/  LDCU UR7, c[0x0][0x39c] ;  /* 0x00007380ff0777ac */ /* 0x000e620008000800 */
[----:B------:R-:W-:-:S05]  /*55320*/  VIADD R3, R0, 0x1b9 ;  /* 0x000001b900037836 */ /* 0x000fca0000000000 */
[----:B0-----:R-:W-:Y:S01]  /*55330*/  ISETP.LT.AND P5, PT, R3, UR6, !P0 ;  /* 0x0000000603007c0c */ /* 0x001fe2000c7a1270 */
[----:B------:R-:W0:Y:S01]  /*55340*/  LDCU UR6, c[0x0][0x39c] ;  /* 0x00007380ff0677ac */ /* 0x000e220008000800 */
[C---:B------:R-:W-:Y:S01]  /*55350*/  VIADD R3, R0.reuse, 0x1ba ;  /* 0x000001ba00037836 */ /* 0x040fe20000000000 */
[----:B------:R1:W-:Y:S04]  /*55360*/  @P4 STG.E.U8 desc[UR42][R8.64], R68 ;  /* 0x0000004408004986 */ /* 0x0003e8000c10112a */
[----:B------:R-:W-:Y:S01]  /*55370*/  ISETP.LT.AND P4, PT, R3, UR4, !P0 ;  /* 0x0000000403007c0c */ /* 0x000fe2000c781270 */
[----:B------:R-:W0:Y:S01]  /*55380*/  LDCU UR4, c[0x0][0x39c] ;  /* 0x00007380ff0477ac */ /* 0x000e220008000800 */
[----:B------:R-:W-:Y:S01]  /*55390*/  VIADD R3, R0, 0x1bb ;  /* 0x000001bb00037836 */ /* 0x000fe20000000000 */
[----:B-1----:R-:W5:Y:S01]  /*553a0*/  LDL.LU.64 R8, [R1+0xad0] ;  /* 0x000ad00001087983 */ /* 0x002f620000300a00 */
[----:B----4-:R-:W-:-:S04]  /*553b0*/  F2FP.SATFINITE.E5M2.F32.PACK_AB_MERGE_C R2, R92, R2, RZ ;  /* 0x000000025c02723e */ /* 0x010fc800048060ff */
[----:B------:R-:W-:Y:S01]  /*553c0*/  PRMT R68, R2, 0x9910, RZ ;  /* 0x0000991002447816 */ /* 0x000fe200000000ff */
[----:B--2---:R1:W-:Y:S01]  /*553d0*/  @P3 STG.E.U8 desc[UR42][R6.64], R2 ;  /* 0x0000000206003986 */ /* 0x0043e2000c10112a */
[----:B------:R-:W-:Y:S01]  /*553e0*/  ISETP.LT.AND P3, PT, R3, UR7, !P0 ;  /* 0x0000000703007c0c */ /* 0x000fe2000c761270 */
[C---:B------:R-:W-:Y:S01]  /*553f0*/  VIADD R3, R0.reuse, 0x1bc ;  /* 0x000001bc00037836 */ /* 0x040fe20000000000 */
[----:B------:R-:W-:Y:S01]  /*55400*/  SHF.R.S32.HI R68, RZ, 0x8, R68 ;  /* 0x00000008ff447819 */ /* 0x000fe20000011444 */
[----:B------:R-:W2:Y:S04]  /*55410*/  LDCU UR7, c[0x0][0x39c] ;  /* 0x00007380ff0777ac */ /* 0x000ea80008000800 */
[----:B------:R4:W-:Y:S01]  /*55420*/  @P2 STG.E.U8 desc[UR42][R4.64], R68 ;  /* 0x0000004404002986 */ /* 0x0009e2000c10112a */
[----:B0-----:R-:W-:Y:S01]  /*55430*/  ISETP.LT.AND P2, PT, R3, UR6, !P0 ;  /* 0x0000000603007c0c */ /* 0x001fe2000c741270 */
[----:B------:R-:W-:Y:S01]  /*55440*/  VIADD R3, R0, 0x1bd ;  /* 0x000001bd00037836 */ /* 0x000fe20000000000 */
[----:B------:R-:W0:Y:S01]  /*55450*/  LDCU UR6, c[0x0][0x39c] ;  /* 0x00007380ff0677ac */ /* 0x000e220008000800 */
[----:B-1----:R-:W-:Y:S01]  /*55460*/  F2FP.SATFINITE.E5M2.F32.PACK_AB_MERGE_C R2, R69, R93, RZ ;  /* 0x0000005d4502723e */ /* 0x002fe200048060ff */
[----:B------:R-:W2:Y:S04]  /*55470*/  LDL.LU.64 R6, [R1+0xae8] ;  /* 0x000ae80001067983 */ /* 0x000ea80000300a00 */
[----:B---3--:R1:W-:Y:S04]  /*55480*/  @P6 STG.E.U8 desc[UR42][R12.64], R2 ;  /* 0x000000020c006986 */ /* 0x0083e8000c10112a */
[----:B----4-:R-:W3:Y:S01]  /*55490*/  LDL.LU.64 R4, [R1+0xb08] ;  /* 0x000b080001047983 */ /* 0x010ee20000300a00 */
[----:B------:R-:W-:-:S03]  /*554a0*/  PRMT R68, R2, 0x9910, RZ ;  /* 0x0000991002447816 */ /* 0x000fc600000000ff */
[----:B------:R-:W4:Y:S01]  /*554b0*/  LDL.LU R69, [R1+0xfc] ;  /* 0x0000fc0001457983 */ /* 0x000f220000300800 */
[----:B------:R-:W-:Y:S01]  /*554c0*/  ISETP.LT.AND P6, PT, R3, UR4, !P0 ;  /* 0x0000000403007c0c */ /* 0x000fe2000c7c1270 */
[----:B------:R-:W0:Y:S02]  /*554d0*/  LDCU UR4, c[0x0][0x39c] ;  /* 0x00007380ff0477ac */ /* 0x000e240008000800 */
[----:B------:R-:W2:Y:S04]  /*554e0*/  LDL.LU.64 R92, [R1+0xb20] ;  /* 0x000b2000015c7983 */ /* 0x000ea80000300a00 */
[----:B-1----:R-:W2:Y:S04]  /*554f0*/  LDL.LU.64 R12, [R1+0xf98] ;  /* 0x000f9800010c7983 */ /* 0x002ea80000300a00 */
[----:B------:R-:W2:Y:S04]  /*55500*/  LDL.LU R2, [R1+0xec] ;  /* 0x0000ec0001027983 */ /* 0x000ea80000300800 */
[----:B------:R-:W2:Y:S01]  /*55510*/  LDL.LU R3, [R1+0xe8] ;  /* 0x0000e80001037983 */ /* 0x000ea20000300800 */
[----:B------:R-:W-:-:S05]  /*55520*/  SHF.R.S32.HI R68, RZ, 0x8, R68 ;  /* 0x00000008ff447819 */ /* 0x000fca0000011444 */
[----:B-----5:R1:W-:Y:S04]  /*55530*/  @P5 STG.E.U8 desc[UR42][R10.64], R68 ;  /* 0x000000440a005986 */ /* 0x0203e8000c10112a */
[----:B-1----:R-:W5:Y:S01]  /*55540*/  LDL.LU.64 R10, [R1+0xf90] ;  /* 0x000f9000010a7983 */ /* 0x002f620000300a00 */
[----:B--2---:R-:W-:Y:S01]  /*55550*/  F2FP.SATFINITE.E5M2.F32.PACK_AB_MERGE_C R2, R2, R3, RZ ;  /* 0x000000030202723e */ /* 0x004fe200048060ff */
[----:B------:R-:W-:-:S05]  /*55560*/  VIADD R3, R0, 0x1be ;  /* 0x000001be00037836 */ /* 0x000fca0000000000 */
[----:B------:R-:W-:Y:S01]  /*55570*/  ISETP.LT.AND P5, PT, R3, UR7, !P0 ;  /* 0x0000000703007c0c */ /* 0x000fe2000c7a1270 */
[----:B------:R-:W-:Y:S01]  /*55580*/  VIADD R3, R0, 0x1bf ;  /* 0x000001bf00037836 */ /* 0x000fe20000000000 */
[----:B------:R1:W-:Y:S01]  /*55590*/  @P4 STG.E.U8 desc[UR42][R8.64], R2 ;  /* 0x0000000208004986 */ /* 0x0003e2000c10112a */
[----:B------:R-:W-:Y:S01]  /*555a0*/  PRMT R68, R2, 0x9910, RZ ;  /* 0x0000991002447816 */ /* 0x000fe200000000ff */
[----:B------:R-:W2:Y:S02]  /*555b0*/  LDCU UR7, c[0x0][0x39c] ;  /* 0x00007380ff0777ac */ /* 0x000ea40008000800 */
[----:B0-----:R-:W-:Y:S01]  /*555c0*/  ISETP.LT.AND P4, PT, R3, UR6, !P0 ;  /* 0x0000000603007c0c */ /* 0x001fe2000c781270 */
[----:B-1----:R-:W2:Y:S01]  /*555d0*/  LDL.LU.64 R8, [R1+0xf88] ;  /* 0x000f880001087983 */ /* 0x002ea20000300a00 */
[----:B------:R-:W-:Y:S01]  /*555e0*/  SHF.R.S32.HI R68, RZ, 0x8, R68 ;  /* 0x00000008ff447819 */ /* 0x000fe20000011444 */
[----:B------:R-:W0:Y:S02]  /*555f0*/  LDCU UR6, c[0x0][0x39c] ;  /* 0x00007380ff0677ac */ /* 0x000e240008000800 */
[----:B------:R-:W2:Y:S04]  /*55600*/  LDL.LU R2, [R1+0xf4] ;  /* 0x0000f40001027983 */ /* 0x000ea80000300800 */
[----:B------:R-:W2:Y:S04]  /*55610*/  LDL.LU R3, [R1+0xf0] ;  /* 0x0000f00001037983 */ /* 0x000ea80000300800 */
[----:B------:R1:W-:Y:S04]  /*55620*/  @P3 STG.E.U8 desc[UR42][R6.64], R68 ;  /* 0x0000004406003986 */ /* 0x0003e8000c10112a */
[----:B-1----:R-:W4:Y:S01]  /*55630*/  LDL.LU.64 R6, [R1+0xf80] ;  /* 0x000f800001067983 */ /* 0x002f220000300a00 */
[----:B--2---:R-:W-:-:S04]  /*55640*/  F2FP.SATFINITE.E5M2.F32.PACK_AB_MERGE_C R2, R2, R3, RZ ;  /* 0x000000030202723e */ /* 0x004fc800048060ff */
[----:B------:R-:W-:Y:S01]  /*55650*/  PRMT R68, R2, 0x9910, RZ ;  /* 0x0000991002447816 */ /* 0x000fe200000000ff */
[----:B---3--:R1:W-:Y:S04]  /*55660*/  @P2 STG.E.U8 desc[UR42][R4.64], R2 ;  /* 0x0000000204002986 */ /* 0x0083e8000c10112a */
[----:B-1----:R-:W2:Y:S04]  /*55670*/  LDL.LU.64 R4, [R1+0xf78] ;  /* 0x000f780001047983 */ /* 0x002ea80000300a00 */
[----:B------:R-:W4:Y:S01]  /*55680*/  LDL.LU R2, [R1+0xf8] ;  /* 0x0000f80001027983 */ /* 0x000f220000300800 */
[----:B------:R-:W-:-:S05]  /*55690*/  SHF.R.S32.HI R68, RZ, 0x8, R68 ;  /* 0x00000008ff447819 */ /* 0x000fca0000011444 */
[----:B------:R1:W-:Y:S04]  /*556a0*/  @P6 STG.E.U8 desc[UR42][R92.64], R68 ;  /* 0x000000445c006986 */ /* 0x0003e8000c10112a */
[----:B-1----:R-:W3:Y:S01]  /*556b0*/  LDL.LU.64 R92, [R1+0xb88] ;  /* 0x000b8800015c7983 */ /* 0x002ee20000300a00 */
[----:B----4-:R-:W-:-:S04]  /*556c0*/  F2FP.SATFINITE.E5M2.F32.PACK_AB_MERGE_C R2, R69, R2, RZ ;  /* 0x000000024502723e */ /* 0x010fc800048060ff */
[----:B------:R-:W-:Y:S01]  /*556d0*/  PRMT R68, R2, 0x9910, RZ ;  /* 0x0000991002447816 */ /* 0x000fe200000000ff */
[----:B--2---:R1:W-:Y:S03]  /*556e0*/  @P5 STG.E.U8 desc[UR42][R4.64], R2 ;  /* 0x0000000204005986 */ /* 0x0043e6000c10112a */
[----:B------:R-:W-:Y:S01]  /*556f0*/  SHF.R.S32.HI R68, RZ, 0x8, R68 ;  /* 0x00000008ff447819 */ /* 0x000fe20000011444 */
[----:B-1----:R-:W2:Y:S04]  /*55700*/  LDL.LU.64 R4, [R1+0xf70] ;  /* 0x000f700001047983 */ /* 0x002ea80000300a00 */
[----:B------:R1:W-:Y:S04]  /*55710*/  @P4 STG.E.U8 desc[UR42][R6.64], R68 ;  /* 0x0000004406004986 */ /* 0x0003e8000c10112a */
[----:B-1----:R-:W4:Y:S04]  /*55720*/  LDL.LU.64 R6, [R1+0xf68] ;  /* 0x000f680001067983 */ /* 0x002f280000300a00 */
[----:B------:R-:W3:Y:S01]  /*55730*/  LDL.LU.64 R68, [R1+0xb80] ;  /* 0x000b800001447983 */ /* 0x000ee20000300a00 */
[----:B------:R-:W-:-:S05]  /*55740*/  VIADD R3, R0, 0x1c0 ;  /* 0x000001c000037836 */ /* 0x000fca0000000000 */
[----:B------:R-:W-:Y:S01]  /*55750*/  ISETP.LT.AND P3, PT, R3, UR4, !P0 ;  /* 0x0000000403007c0c */ /* 0x000fe2000c761270 */
[----:B------:R-:W1:Y:S01]  /*55760*/  LDCU UR4, c[0x0][0x39c] ;  /* 0x00007380ff0477ac */ /* 0x000e620008000800 */
[----:B------:R-:W-:-:S05]  /*55770*/  VIADD R3, R0, 0x1c1 ;  /* 0x000001c100037836 */ /* 0x000fca0000000000 */
[----:B------:R-:W-:Y:S01]  /*55780*/  ISETP.LT.AND P2, PT, R3, UR7, !P0 ;  /* 0x0000000703007c0c */ /* 0x000fe2000c741270 */
[C---:B------:R-:W-:Y:S01]  /*55790*/  VIADD R3, R0.reuse, 0x1c2 ;  /* 0x000001c200037836 */ /* 0x040fe20000000000 */
[----:B------:R-:W2:Y:S04]  /*557a0*/  LDCU UR7, c[0x0][0x39c] ;  /* 0x00007380ff0777ac */ /* 0x000ea80008000800 */
[----:B0-----:R-:W-:Y:S01]  /*557b0*/  ISETP.LT.AND P6, PT, R3, UR6, !P0 ;  /* 0x0000000603007c0c */ /* 0x001fe2000c7c1270 */
[----:B------:R-:W-:Y:S01]  /*557c0*/  VIADD R3, R0, 0x1c3 ;  /* 0x000001c300037836 */ /* 0x000fe20000000000 */
[----:B------:R-:W0:Y:S04]  /*557d0*/  LDCU UR6, c[0x0][0x39c] ;  /* 0x00007380ff0677ac */ /* 0x000e280008000800 */
[----:B-1----:R-:W-:Y:S01]  /*557e0*/  ISETP.LT.AND P5, PT, R3, UR4, !P0 ;  /* 0x0000000403007c0c */ /* 0x002fe2000c7a1270 */
[----:B------:R-:W1:Y:S01]  /*557f0*/  LDCU UR4, c[0x0][0x39c] ;  /* 0x00007380ff0477ac */ /* 0x000e620008000800 */
[----:B--2---:R-:W-:-:S04]  /*55800*/  F2FP.SATFINITE.E5M2.F32.PACK_AB_MERGE_C R4, R5, R4, RZ ;  /* 0x000000040504723e */ /* 0x004fc800048060ff */
[----:B------:R-:W-:-:S04]  /*55810*/  PRMT R3, R4, 0x9910, RZ ;  /* 0x0000991004037816 */ /* 0x000fc800000000ff */
[----:B------:R-:W-:Y:S01]  /*55820*/  SHF.R.S32.HI R3, RZ, 0x8, R3 ;  /* 0x00000008ff037819 */ /* 0x000fe20000011403 */
[----:B------:R2:W-:Y:S01]  /*55830*/  @P3 STG.E.U8 desc[UR42][R8.64], R4 ;  /* 0x0000000408003986 */ /* 0x0005e2000c10112a */
[----:B----4-:R-:W-:-:S03]  /*55840*/  F2FP.SATFINITE.E5M2.F32.PACK_AB_MERGE_C R6, R7, R6, RZ ;  /* 0x000000060706723e */ /* 0x010fc600048060ff */
[----:B---3--:R3:W-:Y:S04]  /*55850*/  @P2 STG.E.U8 desc[UR42][R68.64], R3 ;  /* 0x0000000344002986 */ /* 0x0087e8000c10112a */
[----:B--2---:R-:W2:Y:S04]  /*55860*/  LDL.LU.64 R8, [R1+0xf60] ;  /* 0x000f600001087983 */ /* 0x004ea80000300a00 */
[----:B------:R-:W4:Y:S01]  /*55870*/  LDL.LU.64 R4, [R1+0xba8] ;  /* 0x000ba80001047983 */ /* 0x000f220000300a00 */
[----:B---3--:R-:W-:-:S03]  /*55880*/  PRMT R3, R6, 0x9910, RZ ;  /* 0x0000991006037816 */ /* 0x008fc600000000ff */
[----:B------:R-:W-:Y:S01]  /*55890*/  @P6 STG.E.U8 desc[UR42][R92.64], R6 ;  /* 0x000000065c006986 */ /* 0x000fe2000c10112a */
[----:B------:R-:W-:-:S03]  /*558a0*/  SHF.R.S32.HI R3, RZ, 0x8, R3 ;  /* 0x00000008ff037819 */ /* 0x000fc60000011403 */
[----:B------:R-:W3:Y:S04]  /*558b0*/  LDL.LU.64 R68, [R1+0xbb0] ;  /* 0x000bb00001447983 */ /* 0x000ee80000300a00 */
[----:B-----5:R5:W-:Y:S04]  /*558c0*/  @P5 STG.E.U8 desc[UR42][R10.64], R3 ;  /* 0x000000030a005986 */ /* 0x020be8000c10112a */
[----:B-----5:R-:W5:Y:S01]  /*558d0*/  LDL.LU.64 R10, [R1+0xf58] ;  /* 0x000f5800010a7983 */ /* 0x020f620000300a00 */
[----:B------:R-:W-:-:S05]  /*558e0*/  VIADD R2, R0, 0x1c4 ;  /* 0x000001c400027836 */ /* 0x000fca0000000000 */
[----:B------:R-:W-:Y:S01]  /*558f0*/  ISETP.LT.AND P4, PT, R2, UR7, !P0 ;  /* 0x0000000702007c0c */ /* 0x000fe2000c781270 */
[----:B------:R-:W1:Y:S01]  /*55900*/  LDCU UR7, c[0x0][0x39c] ;  /* 0x00007380ff0777ac */ /* 0x000e620008000800 */
[----:B------:R-:W-:-:S05]  /*55910*/  VIADD R2, R0, 0x1c5 ;  /* 0x000001c500027836 */ /* 0x000fca0000000000 */
[----:B0-----:R-:W-:Y:S01]  /*55920*/  ISETP.LT.AND P3, PT, R2, UR6, !P0 ;  /* 0x0000000602007c0c */ /* 0x001fe2000c761270 */
[----:B------:R-:W-:Y:S01]  /*55930*/  VIADD R2, R0, 0x1c6 ;  /* 0x000001c600027836 */ /* 0x000fe20000000000 */
[----:B------:R-:W0:Y:S04]  /*55940*/  LDCU UR6, c[0x0][0x39c] ;  /* 0x00007380ff0677ac */ /* 0x000e280008000800 */
[----:B-1----:R-:W-:Y:S01]  /*55950*/  ISETP.LT.AND P2, PT, R2, UR4, !P0 ;  /* 0x0000000402007c0c */ /* 0x002fe2000c741270 */
[----:B------:R-:W-:Y:S01]  /*55960*/  VIADD R2, R0, 0x1c7 ;  /* 0x000001c700027836 */ /* 0x000fe20000000000 */
[----:B------:R-:W1:Y:S04]  /*55970*/  LDCU UR4, c[0x0][0x39c] ;  /* 0x00007380ff0477ac */ /* 0x000e680008000800 */
[----:B------:R-:W-:Y:S01]  /*55980*/  ISETP.LT.AND P6, PT, R2, UR7, !P0 ;  /* 0x0000000702007c0c */ /* 0x000fe2000c7c1270 */
[----:B------:R-:W0:Y:S01]  /*55990*/  LDCU UR7, c[0x0][0x39c] ;  /* 0x00007380ff0777ac */ /* 0x000e220008000800 */
[----:B--2---:R-:W-:-:S04]  /*559a0*/  F2FP.SATFINITE.E5M2.F32.PACK_AB_MERGE_C R8, R9, R8, RZ ;  /* 0x000000080908723e */ /* 0x004fc800048060ff */
[----:B------:R-:W-:-:S04]  /*559b0*/  PRMT R3, R8, 0x9910, RZ ;  /* 0x0000991008037816 */ /* 0x000fc800000000ff */
[----:B------:R-:W-:Y:S01]  /*559c0*/  SHF.R.S32.HI R3, RZ, 0x8, R3 ;  /* 0x00000008ff037819 */ /* 0x000fe20000011403 */
[----:B------:R2:W-:Y:S04]  /*559d0*/  @P4 STG.E.U8 desc[UR42][R12.64], R8 ;  /* 0x000000080c004986 */ /* 0x0005e8000c10112a */
[----:B----4-:R4:W-:Y:S04]  /*559e0*/  @P3 STG.E.U8 desc[UR42][R4.64], R3 ;  /* 0x0000000304003986 */ /* 0x0109e8000c10112a */
[----:B--2---:R-:W2:Y:S04]  /*559f0*/  LDL.LU.64 R12, [R1+0xf50] ;  /* 0x000f5000010c7983 */ /* 0x004ea80000300a00 */
[----:B------:R-:W2:Y:S01]  /*55a00*/  LDL.LU.64 R92, [R1+0xbd0] ;  /* 0x000bd000015c7983 */ /* 0x000ea20000300a00 */
[----:B-----5:R-:W-:-:S03]  /*55a10*/  F2FP.SATFINITE.E5M2.F32.PACK_AB_MERGE_C R10, R11, R10, RZ ;  /* 0x0000000a0b0a723e */ /* 0x020fc600048060ff */
[----:B----4-:R-:W4:Y:S01]  /*55a20*/  LDL.LU.64 R4, [R1+0xbe0] ;  /* 0x000be00001047983 */ /* 0x010f220000300a00 */
[----:B------:R-:W-:-:S04]  /*55a30*/  PRMT R3, R10, 0x9910, RZ ;  /* 0x000099100a037816 */ /* 0x000fc800000000ff */
[----:B------:R-:W-:Y:S01]  /*55a40*/  SHF.R.S32.HI R3, RZ, 0x8, R3 ;  /* 0x00000008ff037819 */ /* 0x000fe20000011403 */
[----:B---3--:R-:W-:Y:S04]  /*55a50*/  @P2 STG.E.U8 desc[UR42][R68.64], R10 ;  /* 0x0000000a44002986 */ /* 0x008fe8000c10112a */
[----:B------:R3:W-:Y:S04]  /*55a60*/  @P6 STG.E.U8 desc[UR42][R14.64], R3 ;  /* 0x000000030e006986 */ /* 0x0007e8000c10112a */
[----:B---3--:R-:W3:Y:S01]  /*55a70*/  LDL.LU.64 R14, [R1+0xf48] ;  /* 0x000f4800010e7983 */ /* 0x008ee20000300a00 */
[----:B------:R-:W-:-:S05]  /*55a80*/  VIADD R2, R0, 0x1c8 ;  /* 0x000001c800027836 */ /* 0x000fca0000000000 */
[----:B0-----:R-:W-:Y:S01]  /*55a90*/  ISETP.LT.AND P5, PT, R2, UR6, !P0 ;  /* 0x0000000602007c0c */ /* 0x001fe2000c7a1270 */
[----:B------:R-:W0:Y:S01]  /*55aa0*/  LDCU UR6, c[0x0][0x39c] ;  /* 0x00007380ff0677ac */ /* 0x000e220008000800 */
[----:B------:R-:W-:-:S05]  /*55ab0*/  VIADD R2, R0, 0x1c9 ;  /* 0x000001c900027836 */ /* 0x000fca0000000000 */
[----:B-1----:R-:W-:Y:S01]  /*55ac0*/  ISETP.LT.AND P4, PT, R2, UR4, !P0 ;  /* 0x0000000402007c0c */ /* 0x002fe2000c781270 */
[----:B------:R-:W-:Y:S01]  /*55ad0*/  VIADD R2, R0, 0x1ca ;  /* 0x000001ca00027836 */ /* 0x000fe20000000000 */
[----:B------:R-:W1:Y:S04]  /*55ae0*/  LDCU UR4, c[0x0][0x39c] ;  /* 0x00007380ff0477ac */ /* 0x000e680008000800 */
[----:B------:R-:W-:Y:S01]  /*55af0*/  ISETP.LT.AND P3, PT, R2, UR7, !P0 ;  /* 0x0000000702007c0c */ /* 0x000fe2000c761270 */
[----:B------:R-:W-:Y:S01]  /*55b00*/  VIADD R2, R0, 0x1cb ;  /* 0x000001cb00027836 */ /* 0x000fe20000000000 */
[----:B------:R-:W5:Y:S04]  /*55b10*/  LDCU UR7, c[0x0][0x39c] ;  /* 0x00007380ff0777ac */ /* 0x000f680008000800 */
[----:B0-----:R-:W-:Y:S01]  /*55b20*/  ISETP.LT.AND P2, PT, R2, UR6, !P0 ;  /* 0x0000000602007c0c */ /* 0x001fe2000c741270 */
[----:B------:R-:W0:Y:S01]  /*55b30*/  LDCU UR6, c[0x0][0x39c] ;  /* 0x00007380ff0677ac */ /* 0x000e220008000800 */
[----:B--2---:R-:W-:-:S04]  /*55b40*/  F2FP.SATFINITE.E5M2.F32.PACK_AB_MERGE_C R12, R13, R12, RZ ;  /* 0x0000000c0d0c723e */ /* 0x004fc800048060ff */
[----:B------:R-:W-:-:S04]  /*55b50*/  PRMT R3, R12, 0x9910, RZ ;  /* 0x000099100c037816 */ /* 0x000fc800000000ff */
[----:B------:R-:W-:Y:S01]  /*55b60*/  SHF.R.S32.HI R3, RZ, 0x8, R3 ;  /* 0x00000008ff037819 */ /* 0x000fe20000011403 */
[----:B------:R2:W-:Y:S04]  /*55b70*/  @P5 STG.E.U8 desc[UR42][R16.64], R12 ;  /* 0x0000000c10005986 */ /* 0x0005e8000c10112a */
[----:B------:R0:W-:Y:S04]  /*55b80*/  @P4 STG.E.U8 desc[UR42][R92.64], R3 ;  /* 0x000000035c004986 */ /* 0x0001e8000c10112a */
[----:B--2---:R-:W2:Y:S04]  /*55b90*/  LDL.LU.64 R16, [R1+0xf40] ;  /* 0x000f400001107983 */ /* 0x004ea80000300a00 */
[----:B------:R-:W2:Y:S04]  /*55ba0*/  LDL.LU.64 R68, [R1+0xbf8] ;  /* 0x000bf80001447983 */ /* 0x000ea80000300a00 */
[----:B0-----:R-:W2:Y:S01]  /*55bb0*/  LDL.LU.64 R92, [R1+0xc08] ;  /* 0x000c0800015c7983 */ /* 0x001ea20000300a00 */
[----:B---3--:R-:W-:-:S04]  /*55bc0*/  F2FP.SATFINITE.E5M2.F32.PACK_AB_MERGE_C R14, R15, R14, RZ ;  /* 0x0000000e0f0e723e */ /* 0x008fc800048060ff */
[----:B------:R-:W-:-:S04]  /*55bd0*/  PRMT R3, R14, 0x9910, RZ ;  /* 0x000099100e037816 */ /* 0x000fc800000000ff */
[----:B------:R-:W-:Y:S01]  /*55be0*/  SHF.R.S32.HI R3, RZ, 0x8, R3 ;  /* 0x00000008ff037819 */ /* 0x000fe20000011403 */
[----:B----4-:R-:W-:Y:S04]  /*55bf0*/  @P3 STG.E.U8 desc[UR42][R4.64], R14 ;  /* 0x0000000e04003986 */ /* 0x010fe8000c10112a */
[----:B------:R0:W-:Y:S04]  /*55c00*/  @P2 STG.E.U8 desc[UR42][R18.64], R3 ;  /* 0x0000000312002986 */ /* 0x0001e8000c10112a */
[----:B0-----:R-:W3:Y:S01]  /*55c10*/  LDL.LU.64 R18, [R1+0xf38] ;  /* 0x000f380001127983 */ /* 0x001ee20000300a00 */
[----:B------:R-:W-:-:S05]  /*55c20*/  VIADD R2, R0, 0x1cc ;  /* 0x000001cc00027836 */ /* 0x000fca0000000000 */
[----:B-1----:R-:W-:Y:S01]  /*55c30*/  ISETP.LT.AND P6, PT, R2, UR4, !P0 ;  /* 0x0000000402007c0c */ /* 0x002fe2000c7c1270 */
[----:B------:R-:W0:Y:S01]  /*55c40*/  LDCU UR4, c[0x0][0x39c] ;  /* 0x00007380ff0477ac */ /* 0x000e220008000800 */
[----:B------:R-:W-:-:S05]  /*55c50*/  VIADD R2, R0, 0x1cd ;  /* 0x000001cd00027836 */ /* 0x000fca0000000000 */
[----:B-----5:R-:W-:Y:S01]  /*55c60*/  ISETP.LT.AND P5, PT, R2, UR7, !P0 ;  /* 0x0000000702007c0c */ /* 0x020fe2000c7a1270 */
[----:B------:R-:W-:Y:S01]  /*55c70*/  VIADD R2, R0, 0x1ce ;  /* 0x000001ce00027836 */ /* 0x000fe20000000000 */
[----:B------:R-:W1:Y:S04]  /*55c80*/  LDCU UR7, c[0x0][0x39c] ;  /* 0x00007380ff0777ac */ /* 0x000e680008000800 */
[----:B------:R-:W-:Y:S01]  /*55c90*/  ISETP.LT.AND P4, PT, R2, UR6, !P0 ;  /* 0x0000000602007c0c */ /* 0x000fe2000c781270 */
[----:B------:R-:W-:Y:S01]  /*55ca0*/  VIADD R2, R0, 0x1cf ;  /* 0x000001cf00027836 */ /* 0x000fe20000000000 */
[----:B------:R-:W4:Y:S04]  /*55cb0*/  LDCU UR6, c[0x0][0x39c] ;  /* 0x00007380ff0677ac */ /* 0x000f280008000800 */
        /* <DEDUP_REMOVED lines=9> */
[----:B-----5:R-:W5:Y:S01]  /*55d50*/  LDL.LU.64 R68, [R1+0xc30] ;  /* 0x000c300001447983 */ /* 0x020f620000300a00 */
[----:B---3--:R-:W-:-:S04]  /*55d60*/  F2FP.SATFINITE.E5M2.F32.PACK_AB_MERGE_C R18, R19, R18, RZ ;  /* 0x000000121312723e */ /* 0x008fc800048060ff */
[----:B------:R-:W-:-:S04]  /*55d70*/  PRMT R3, R18, 0x9910, RZ ;  /* 0x0000991012037816 */ /* 0x000fc800000000ff */
[----:B------:R-:W-:Y:S01]  /*55d80*/  SHF.R.S32.HI R3, RZ, 0x8, R3 ;  /* 0x00000008ff037819 */ /* 0x000fe20000011403 */
[----:B------:R-:W-:Y:S04]  /*55d90*/  @P4 STG.E.U8 desc[UR42][R92.64], R18 ;  /* 0x000000125c004986 */ /* 0x000fe8000c10112a */
[----:B------:R3:W-:Y:S04]  /*55da0*/  @P3 STG.E.U8 desc[UR42][R22.64], R3 ;  /* 0x0000000316003986 */ /* 0x0007e8000c10112a */
[----:B---3--:R-:W3:Y:S01]  /*55db0*/  LDL.LU.64 R22, [R1+0xf28] ;  /* 0x000f280001167983 */ /* 0x008ee20000300a00 */
[----:B------:R-:W-:-:S05]  /*55dc0*/  VIADD R2, R0, 0x1d0 ;  /* 0x000001d000027836 */ /* 0x000fca0000000000 */
[----:B-1----:R-:W-:Y:S01]  /*55dd0*/  ISETP.LT.AND P2, PT, R2, UR7, !P0 ;  /* 0x0000000702007c0c */ /* 0x002fe2000c741270 */
[----:B------:R-:W1:Y:S01]  /*55de0*/  LDCU UR7, c[0x0][0x39c] ;  /* 0x00007380ff0777ac */ /* 0x000e620008000800 */
[----:B------:R-:W-:-:S05]  /*55df0*/  VIADD R2, R0, 0x1d1 ;  /* 0x000001d100027836 */ /* 0x000fca0000000000 */
[----:B----4-:R-:W-:Y:S01]  /*55e00*/  ISETP.LT.AND P6, PT, R2, UR6, !P0 ;  /* 0x0000000602007c0c */ /* 0x010fe2000c7c1270 */
[----:B------:R-:W-:Y:S01]  /*55e10*/  VIADD R2, R0, 0x1d2 ;  /* 0x000001d200027836 */ /* 0x000fe20000000000 */
[----:B------:R-:W4:Y:S04]  /*55e20*/  LDCU UR6, c[0x0][0x39c] ;  /* 0x00007380ff0677ac */ /* 0x000f280008000800 */
        /* <DEDUP_REMOVED lines=16> */
[----:B-----5:R-:W-:Y:S04]  /*55f30*/  @P5 STG.E.U8 desc[UR42][R68.64], R22 ;  /* 0x0000001644005986 */ /* 0x020fe8000c10112a */
[----:B------:R0:W-:Y:S04]  /*55f40*/  @P4 STG.E.U8 desc[UR42][R26.64], R3 ;  /* 0x000000031a004986 */ /* 0x0001e8000c10112a */
[----:B0-----:R-:W3:Y:S01]  /*55f50*/  LDL.LU.64 R26, [R1+0xf18] ;  /* 0x000f1800011a7983 */ /* 0x001ee20000300a00 */
[----:B------:R-:W-:-:S05]  /*55f60*/  VIADD R2, R0, 0x1d4 ;  /* 0x000001d400027836 */ /* 0x000fca0000000000 */
[----:B----4-:R-:W-:Y:S01]  /*55f70*/  ISETP.LT.AND P3, PT, R2, UR6, !P0 ;  /* 0x0000000602007c0c */ /* 0x010fe2000c761270 */
[----:B------:R-:W0:Y:S01]  /*55f80*/  LDCU UR6, c[0x0][0x39c] ;  /* 0x00007380ff0677ac */ /* 0x000e220008000800 */
[----:B------:R-:W-:-:S05]  /*55f90*/  VIADD R2, R0, 0x1d5 ;  /* 0x000001d500027836 */ /* 0x000fca0000000000 */
        /* <DEDUP_REMOVED lines=23> */
[----:B----4-:R-:W-:Y:S01]  /*56110*/  ISETP.LT.AND P4, PT, R2, UR4, !P0 ;  /* 0x0000000402007c0c */ /* 0x010fe2000c781270 */
[----:B------:R-:W4:Y:S01]  /*56120*/  LDCU UR4, c[0x0][0x39c] ;  /* 0x00007380ff0477ac */ /* 0x000f220008000800 */
[----:B------:R-:W-:-:S05]  /*56130*/  VIADD R2, R0, 0x1d9 ;  /* 0x000001d900027836 */ /* 0x000fca0000000000 */
[----:B-1----:R-:W-:Y:S01]  /*56140*/  ISETP.LT.AND P3, PT, R2, UR7, !P0 ;  /* 0x0000000702007c0c */ /* 0x002fe2000c761270 */
[----:B------:R-:W-:Y:S01]  /*56150*/  VIADD R2, R0, 0x1da ;  /* 0x000001da00027836 */ /* 0x000fe20000000000 */
[----:B------:R-:W1:Y:S04]  /*56160*/  LDCU UR7, c[0x0][0x39c] ;  /* 0x00007380ff0777ac */ /* 0x000e680008000800 */
[----:B0-----:R-:W-:Y:S01]  /*56170*/  ISETP.LT.AND P2, PT, R2, UR6, !P0 ;  /* 0x0000000602007c0c */ /* 0x001fe2000c741270 */
[----:B------:R-:W-:Y:S01]  /*56180*/  VIADD R2, R0, 0x1db ;  /* 0x000001db00027836 */ /* 0x000fe20000000000 */
[----:B------:R-:W0:Y:S04]  /*56190*/  LDCU UR6, c[0x0][0x39c] ;  /* 0x00007380ff0677ac */ /* 0x000e280008000800 */
[----:B----4-:R-:W-:Y:S01]  /*561a0*/  ISETP.LT.AND P6, PT, R2, UR4, !P0 ;  /* 0x0000000402007c0c */ /* 0x010fe2000c7c1270 */
[----:B------:R-:W4:Y:S01]  /*561b0*/  LDCU UR4, c[0x0][0x39c] ;  /* 0x00007380ff0477ac */ /* 0x000f220008000800 */
        /* <DEDUP_REMOVED lines=15> */
[----:B-1----:R-:W-:Y:S01]  /*562b0*/  ISETP.LT.AND P5, PT, R2, UR7, !P0 ;  /* 0x0000000702007c0c */ /* 0x002fe2000c7a1270 */
[----:B------:R-:W0:Y:S01]  /*562c0*/  LDCU UR7, c[0x0][0x39c] ;  /* 0x00007380ff0777ac */ /* 0x000e220008000800 */
[----:B------:R-:W-:-:S05]  /*562d0*/  VIADD R2, R0, 0x1dd ;  /* 0x000001dd00027836 */ /* 0x000fca0000000000 */
[----:B------:R-:W-:Y:S01]  /*562e0*/  ISETP.LT.AND P4, PT, R2, UR6, !P0 ;  /* 0x0000000602007c0c */ /* 0x000fe2000c781270 */
[----:B------:R-:W-:Y:S01]  /*562f0*/  VIADD R2, R0, 0x1de ;  /* 0x000001de00027836 */ /* 0x000fe20000000000 */
[----:B------:R-:W1:Y:S04]  /*56300*/  LDCU UR6, c[0x0][0x39c] ;  /* 0x00007380ff0677ac */ /* 0x000e680008000800 */
[----:B----4-:R-:W-:Y:S01]  /*56310*/  ISETP.LT.AND P3, PT, R2, UR4, !P0 ;  /* 0x0000000402007c0c */ /* 0x010fe2000c761270 */
        /* <DEDUP_REMOVED lines=11> */
[----:B------:R-:W2:Y:S01]  /*563d0*/  LDL.LU.64 R6, [R1+0xcb0] ;  /* 0x000cb00001067983 */ /* 0x000ea20000300a00 */
[----:B---3--:R-:W-:-:S04]  /*563e0*/  F2FP.SATFINITE.E5M2.F32.PACK_AB_MERGE_C R34, R35, R34, RZ ;  /* 0x000000222322723e */ /* 0x008fc800048060ff */
[----:B-----5:R-:W-:-:S04]  /*563f0*/  PRMT R3, R34, 0x9910, RZ ;  /* 0x0000991022037816 */ /* 0x020fc800000000ff */
        /* <DEDUP_REMOVED lines=9> */
[----:B------:R-:W4:Y:S01]  /*56490*/  LDCU UR4, c[0x0][0x39c] ;  /* 0x00007380ff0477ac */ /* 0x000f220008000800 */
[----:B------:R-:W-:-:S05]  /*564a0*/  VIADD R2, R0, 0x1e2 ;  /* 0x000001e200027836 */ /* 0x000fca0000000000 */
[----:B0-----:R-:W-:Y:S01]  /*564b0*/  ISETP.LT.AND P4, PT, R2, UR7, !P0 ;  /* 0x0000000702007c0c */ /* 0x001fe2000c781270 */
[----:B------:R-:W0:Y:S01]  /*564c0*/  LDCU UR7, c[0x0][0x39c] ;  /* 0x00007380ff0777ac */ /* 0x000e220008000800 */
[----:B------:R-:W-:-:S05]  /*564d0*/  VIADD R2, R0, 0x1e3 ;  /* 0x000001e300027836 */ /* 0x000fca0000000000 */
[----:B-1----:R-:W-:Y:S01]  /*564e0*/  ISETP.LT.AND P3, PT, R2, UR6, !P0 ;  /* 0x0000000602007c0c */ /* 0x002fe2000c761270 */
[----:B------:R-:W1:Y:S01]  /*564f0*/  LDCU UR6, c[0x0][0x39c] ;  /* 0x00007380ff0677ac */ /* 0x000e620008000800 */
[----:B------:R-:W-:-:S05]  /*56500*/  VIADD R2, R0, 0x1e4 ;  /* 0x000001e400027836 */ /* 0x000fca0000000000 */
[----:B----4-:R-:W-:Y:S01]  /*56510*/  ISETP.LT.AND P2, PT, R2, UR4, !P0 ;  /* 0x0000000402007c0c */ /* 0x010fe2000c741270 */
[----:B------:R-:W-:Y:S01]  /*56520*/  VIADD R2, R0, 0x1e5 ;  /* 0x000001e500027836 */ /* 0x000fe20000000000 */
[----:B------:R-:W4:Y:S01]  /*56530*/  LDCU UR4, c[0x0][0x39c] ;  /* 0x00007380ff0477ac */ /* 0x000f220008000800 */
[----:B--2---:R-:W-:-:S04]  /*56540*/  F2FP.SATFINITE.E5M2.F32.PACK_AB_MERGE_C R36, R37, R36, RZ ;  /* 0x000000242524723e */ /* 0x004fc800048060ff */
[----:B------:R-:W-:Y:S01]  /*56550*/  PRMT R3, R36, 0x9910, RZ ;  /* 0x0000991024037816 */ /* 0x000fe200000000ff */
[----:B------:R2:W-:Y:S01]  /*56560*/  @P6 STG.E.U8 desc[UR42][R40.64], R36 ;  /* 0x0000002428006986 */ /* 0x0005e2000c10112a */
[----:B0-----:R-:W-:Y:S01]  /*56570*/  ISETP.LT.AND P6, PT, R2, UR7, !P0 ;  /* 0x0000000702007c0c */ /* 0x001fe2000c7c1270 */
[----:B------:R-:W-:Y:S01]  /*56580*/  VIADD R2, R0, 0x1e6 ;  /* 0x000001e600027836 */ /* 0x000fe20000000000 */
[----:B------:R-:W-:Y:S01]  /*56590*/  SHF.R.S32.HI R3, RZ, 0x8, R3 ;  /* 0x00000008ff037819 */ /* 0x000fe20000011403 */
[----:B------:R-:W0:Y:S04]  /*565a0*/  LDCU UR7, c[0x0][0x39c] ;  /* 0x00007380ff0777ac */ /* 0x000e280008000800 */
[----:B------:R5:W-:Y:S01]  /*565b0*/  @P5 STG.E.U8 desc[UR42][R92.64], R3 ;  /* 0x000000035c005986 */ /* 0x000be2000c10112a */
[----:B-1----:R-:W-:Y:S01]  /*565c0*/  ISETP.LT.AND P5, PT, R2, UR6, !P0 ;  /* 0x0000000602007c0c */ /* 0x002fe2000c7a1270 */
[----:B------:R-:W-:Y:S01]  /*565d0*/  VIADD R4, R0, 0x1e7 ;  /* 0x000001e700047836 */ /* 0x000fe20000000000 */
[----:B------:R-:W1:Y:S01]  /*565e0*/  LDCU UR6, c[0x0][0x39c] ;  /* 0x00007380ff0677ac */ /* 0x000e620008000800 */
[----:B--2---:R-:W2:Y:S04]  /*565f0*/  LDL.LU.64 R40, [R1+0xee0] ;  /* 0x000ee00001287983 */ /* 0x004ea80000300a00 */
[----:B------:R-:W2:Y:S04]  /*56600*/  LDL.LU.64 R68, [R1+0xc48] ;  /* 0x000c480001447983 */ /* 0x000ea80000300a00 */
[----:B-----5:R-:W5:Y:S01]  /*56610*/  LDL.LU.64 R92, [R1+0xc20] ;  /* 0x000c2000015c7983 */ /* 0x020f620000300a00 */
[----:B---3--:R-:W-:-:S04]  /*56620*/  F2FP.SATFINITE.E5M2.F32.PACK_AB_MERGE_C R38, R39, R38, RZ ;  /* 0x000000262726723e */ /* 0x008fc800048060ff */
[----:B------:R-:W-:-:S05]  /*56630*/  PRMT R5, R38, 0x9910, RZ ;  /* 0x0000991026057816 */ /* 0x000fca00000000ff */
[----:B------:R-:W-:Y:S01]  /*56640*/  IMAD.MOV.U32 R2, RZ, RZ, R5 ;  /* 0x000000ffff027224 */ /* 0x000fe200078e0005 */
[----:B------:R-:W-:Y:S04]  /*56650*/  @P4 STG.E.U8 desc[UR42][R6.64], R38 ;  /* 0x0000002606004986 */ /* 0x000fe8000c10112a */
[----:B------:R-:W-:-:S05]  /*56660*/  SHF.R.S32.HI R2, RZ, 0x8, R2 ;  /* 0x00000008ff027819 */ /* 0x000fca0000011402 */
[----:B------:R3:W-:Y:S04]  /*56670*/  @P3 STG.E.U8 desc[UR42][R42.64], R2 ;  /* 0x000000022a003986 */ /* 0x0007e8000c10112a */
[----:B---3--:R-:W3:Y:S01]  /*56680*/  LDL.LU.64 R42, [R1+0xed8] ;  /* 0x000ed800012a7983 */ /* 0x008ee20000300a00 */
[----:B----4-:R-:W-:Y:S01]  /*56690*/  ISETP.LT.AND P4, PT, R4, UR4, !P0 ;  /* 0x0000000404007c0c */ /* 0x010fe2000c781270 */
[----:B------:R-:W4:Y:S01]  /*566a0*/  LDCU UR4, c[0x0][0x39c] ;  /* 0x00007380ff0477ac */ /* 0x000f220008000800 */
[----:B------:R-:W-:-:S05]  /*566b0*/  VIADD R3, R0, 0x1e8 ;  /* 0x000001e800037836 */ /* 0x000fca0000000000 */
[----:B0-----:R-:W-:Y:S01]  /*566c0*/  ISETP.LT.AND P3, PT, R3, UR7, !P0 ;  /* 0x0000000703007c0c */ /* 0x001fe2000c761270 */
[----:B------:R-:W-:Y:S01]  /*566d0*/  VIADD R2, R0, 0x1ea ;  /* 0x000001ea00027836 */ /* 0x000fe20000000000 */
[----:B------:R-:W0:Y:S01]  /*566e0*/  LDCU UR7, c[0x0][0x39c] ;  /* 0x00007380ff0777ac */ /* 0x000e220008000800 */
[----:B--2---:R-:W-:-:S04]  /*566f0*/  F2FP.SATFINITE.E5M2.F32.PACK_AB_MERGE_C R40, R41, R40, RZ ;  /* 0x000000282928723e */ /* 0x004fc800048060ff */
[----:B------:R-:W-:-:S05]  /*56700*/  PRMT R5, R40, 0x9910, RZ ;  /* 0x0000991028057816 */ /* 0x000fca00000000ff */
[----:B------:R-:W-:Y:S01]  /*56710*/  IMAD.MOV.U32 R3, RZ, RZ, R5 ;  /* 0x000000ffff037224 */ /* 0x000fe200078e0005 */
[----:B------:R2:W-:Y:S04]  /*56720*/  @P2 STG.E.U8 desc[UR42][R44.64], R40 ;  /* 0x000000282c002986 */ /* 0x0005e8000c10112a */
[----:B------:R-:W-:-:S05]  /*56730*/  SHF.R.S32.HI R3, RZ, 0x8, R3 ;  /* 0x00000008ff037819 */ /* 0x000fca0000011403 */
[----:B------:R0:W-:Y:S01]  /*56740*/  @P6 STG.E.U8 desc[UR42][R68.64], R3 ;  /* 0x0000000344006986 */ /* 0x0001e2000c10112a */
[----:B----4-:R-:W-:Y:S02]  /*56750*/  ISETP.LT.AND P6, PT, R2, UR4, !P0 ;  /* 0x0000000402007c0c */ /* 0x010fe4000c7c1270 */
[----:B---3--:R-:W-:Y:S01]  /*56760*/  F2FP.SATFINITE.E5M2.F32.PACK_AB_MERGE_C R42, R43, R42, RZ ;  /* 0x0000002a2b2a723e */ /* 0x008fe200048060ff */
[----:B--2---:R-:W2:Y:S01]  /*56770*/  LDL.LU.64 R44, [R1+0xed0] ;  /* 0x000ed000012c7983 */ /* 0x004ea20000300a00 */
[----:B------:R-:W-:Y:S01]  /*56780*/  VIADD R4, R0, 0x1e9 ;  /* 0x000001e900047836 */ /* 0x000fe20000000000 */
[----:B------:R-:W3:Y:S01]  /*56790*/  LDCU UR4, c[0x0][0x39c] ;  /* 0x00007380ff0477ac */ /* 0x000ee20008000800 */
[----:B------:R-:W-:Y:S01]  /*567a0*/  PRMT R5, R42, 0x9910, RZ ;  /* 0x000099102a057816 */ /* 0x000fe200000000ff */
[----:B------:R-:W4:Y:S04]  /*567b0*/  LDL.LU.64 R6, [R1+0xbb8] ;  /* 0x000bb80001067983 */ /* 0x000f280000300a00 */
[----:B------:R-:W-:Y:S01]  /*567c0*/  IMAD.MOV.U32 R2, RZ, RZ, R5 ;  /* 0x000000ffff027224 */ /* 0x000fe200078e0005 */
[----:B-----5:R-:W-:Y:S04]  /*567d0*/  @P5 STG.E.U8 desc[UR42][R92.64], R42 ;  /* 0x0000002a5c005986 */ /* 0x020fe8000c10112a */
[----:B------:R-:W-:Y:S01]  /*567e0*/  SHF.R.S32.HI R2, RZ, 0x8, R2 ;  /* 0x00000008ff027819 */ /* 0x000fe20000011402 */
[----:B0-----:R-:W5:Y:S04]  /*567f0*/  LDL.LU.64 R68, [R1+0xb68] ;  /* 0x000b680001447983 */ /* 0x001f680000300a00 */
[----:B------:R0:W-:Y:S04]  /*56800*/  @P4 STG.E.U8 desc[UR42][R46.64], R2 ;  /* 0x000000022e004986 */ /* 0x0001e8000c10112a */
[----:B0-----:R-:W3:Y:S01]  /*56810*/  LDL.LU.64 R46, [R1+0xec8] ;  /* 0x000ec800012e7983 */ /* 0x001ee20000300a00 */
[----:B-1----:R-:W-:Y:S01]  /*56820*/  ISETP.LT.AND P2, PT, R4, UR6, !P0 ;  /* 0x0000000604007c0c */ /* 0x002fe2000c741270 */
[----:B------:R-:W0:Y:S01]  /*56830*/  LDCU UR6, c[0x0][0x39c] ;  /* 0x00007380ff0677ac */ /* 0x000e220008000800 */
[----:B------:R-:W-:Y:S01]  /*56840*/  VIADD R3, R0, 0x1ec ;  /* 0x000001ec00037836 */ /* 0x000fe20000000000 */
[----:B------:R-:W4:Y:S04]  /*56850*/  LDL.LU.64 R92, [R1+0xab0] ;  /* 0x000ab000015c7983 */ /* 0x000f280000300a00 */
[----:B0-----:R-:W-:-:S02]  /*56860*/  ISETP.LT.AND P4, PT, R3, UR6, !P0 ;  /* 0x0000000603007c0c */ /* 0x001fc4000c781270 */
[----:B--2---:R-:W-:Y:S02]  /*56870*/  F2FP.SATFINITE.E5M2.F32.PACK_AB_MERGE_C R44, R45, R44, RZ ;  /* 0x0000002c2d2c723e */ /* 0x004fe400048060ff */
[----:B---3--:R-:W-:-:S03]  /*56880*/  F2FP.SATFINITE.E5M2.F32.PACK_AB_MERGE_C R46, R47, R46, RZ ;  /* 0x0000002e2f2e723e */ /* 0x008fc600048060ff */
[----:B------:R0:W-:Y:S01]  /*56890*/  @P3 STG.E.U8 desc[UR42][R48.64], R44 ;  /* 0x0000002c30003986 */ /* 0x0001e2000c10112a */
[----:B------:R-:W-:Y:S01]  /*568a0*/  PRMT R5, R44, 0x9910, RZ ;  /* 0x000099102c057816 */ /* 0x000fe200000000ff */
[----:B------:R-:W-:Y:S01]  /*568b0*/  VIADD R4, R0, 0x1eb ;  /* 0x000001eb00047836 */ /* 0x000fe20000000000 */
[----:B------:R-:W1:Y:S03]  /*568c0*/  LDCU UR6, c[0x0][0x39c] ;  /* 0x00007380ff0677ac */ /* 0x000e660008000800 */
[----:B------:R-:W-:Y:S01]  /*568d0*/  IMAD.MOV.U32 R3, RZ, RZ, R5 ;  /* 0x000000ffff037224 */ /* 0x000fe200078e0005 */
[----:B0-----:R-:W2:Y:S04]  /*568e0*/  LDL.LU.64 R48, [R1+0xec0] ;  /* 0x000ec00001307983 */ /* 0x001ea80000300a00 */
[----:B------:R-:W-:-:S05]  /*568f0*/  SHF.R.S32.HI R3, RZ, 0x8, R3 ;  /* 0x00000008ff037819 */ /* 0x000fca0000011403 */
[----:B----4-:R-:W-:Y:S04]  /*56900*/  @P2 STG.E.U8 desc[UR42][R6.64], R3 ;  /* 0x0000000306002986 */ /* 0x010fe8000c10112a */
[----:B------:R0:W-:Y:S04]  /*56910*/  @P6 STG.E.U8 desc[UR42][R50.64], R46 ;  /* 0x0000002e32006986 */ /* 0x0001e8000c10112a */
[----:B0-----:R-:W3:Y:S01]  /*56920*/  LDL.LU.64 R50, [R1+0xeb8] ;  /* 0x000eb80001327983 */ /* 0x001ee20000300a00 */
[----:B------:R-:W-:Y:S01]  /*56930*/  ISETP.LT.AND P5, PT, R4, UR7, !P0 ;  /* 0x0000000704007c0c */ /* 0x000fe2000c7a1270 */
[----:B------:R-:W0:Y:S01]  /*56940*/  LDCU UR7, c[0x0][0x39c] ;  /* 0x00007380ff0777ac */ /* 0x000e220008000800 */
[----:B------:R-:W-:Y:S01]  /*56950*/  VIADD R4, R0, 0x1ed ;  /* 0x000001ed00047836 */ /* 0x000fe20000000000 */
[----:B------:R-:W-:Y:S01]  /*56960*/  PRMT R5, R46, 0x9910, RZ ;  /* 0x000099102e057816 */ /* 0x000fe200000000ff */
[----:B------:R-:W-:-:S03]  /*56970*/  VIADD R2, R0, 0x1ee ;  /* 0x000001ee00027836 */ /* 0x000fc60000000000 */
[----:B------:R-:W-:Y:S01]  /*56980*/  ISETP.LT.AND P3, PT, R4, UR4, !P0 ;  /* 0x0000000404007c0c */ /* 0x000fe2000c761270 */
[----:B------:R-:W4:Y:S01]  /*56990*/  LDCU UR4, c[0x0][0x39c] ;  /* 0x00007380ff0477ac */ /* 0x000f220008000800 */
[C---:B------:R-:W-:Y:S02]  /*569a0*/  VIADD R4, R0.reuse, 0x1ef ;  /* 0x000001ef00047836 */ /* 0x040fe40000000000 */
[----:B------:R-:W-:Y:S01]  /*569b0*/  VIADD R3, R0, 0x1f0 ;  /* 0x000001f000037836 */ /* 0x000fe20000000000 */
[----:B0-----:R-:W-:Y:S01]  /*569c0*/  ISETP.LT.AND P2, PT, R2, UR7, !P0 ;  /* 0x0000000702007c0c */ /* 0x001fe2000c741270 */
[----:B------:R-:W-:Y:S01]  /*569d0*/  IMAD.MOV.U32 R2, RZ, RZ, R5 ;  /* 0x000000ffff027224 */ /* 0x000fe200078e0005 */
[----:B-1----:R-:W-:Y:S01]  /*569e0*/  ISETP.LT.AND P6, PT, R4, UR6, !P0 ;  /* 0x0000000604007c0c */ /* 0x002fe2000c7c1270 */
[----:B------:R-:W0:Y:S03]  /*569f0*/  LDCU UR6, c[0x0][0x39c] ;  /* 0x00007380ff0677ac */ /* 0x000e260008000800 */
[----:B------:R-:W-:Y:S01]  /*56a00*/  SHF.R.S32.HI R2, RZ, 0x8, R2 ;  /* 0x00000008ff027819 */ /* 0x000fe20000011402 */
[----:B------:R-:W1:Y:S04]  /*56a10*/  LDCU UR7, c[0x0][0x39c] ;  /* 0x00007380ff0777ac */ /* 0x000e680008000800 */
[----:B-----5:R5:W-:Y:S01]  /*56a20*/  @P5 STG.E.U8 desc[UR42][R68.64], R2 ;  /* 0x0000000244005986 */ /* 0x020be2000c10112a */
[----:B----4-:R-:W-:Y:S01]  /*56a30*/  ISETP.LT.AND P5, PT, R3, UR4, !P0 ;  /* 0x0000000403007c0c */ /* 0x010fe2000c7a1270 */
[----:B------:R-:W4:Y:S01]  /*56a40*/  LDCU UR4, c[0x0][0x39c] ;  /* 0x00007380ff0477ac */ /* 0x000f220008000800 */
[----:B-----5:R-:W-:Y:S01]  /*56a50*/  VIADD R2, R0, 0x1f2 ;  /* 0x000001f200027836 */ /* 0x020fe20000000000 */
[----:B--2---:R-:W-:-:S04]  /*56a60*/  F2FP.SATFINITE.E5M2.F32.PACK_AB_MERGE_C R48, R49, R48, RZ ;  /* 0x000000303130723e */ /* 0x004fc800048060ff */
[----:B------:R-:W-:Y:S01]  /*56a70*/  PRMT R5, R48, 0x9910, RZ ;  /* 0x0000991030057816 */ /* 0x000fe200000000ff */
[----:B------:R2:W-:Y:S04]  /*56a80*/  @P4 STG.E.U8 desc[UR42][R52.64], R48 ;  /* 0x0000003034004986 */ /* 0x0005e8000c10112a */
[----:B------:R-:W-:Y:S01]  /*56a90*/  IMAD.MOV.U32 R3, RZ, RZ, R5 ;  /* 0x000000ffff037224 */ /* 0x000fe200078e0005 */
[----:B--2---:R-:W2:Y:S04]  /*56aa0*/  LDL.LU.64 R52, [R1+0xeb0] ;  /* 0x000eb00001347983 */ /* 0x004ea80000300a00 */
[----:B------:R-:W-:-:S02]  /*56ab0*/  SHF.R.S32.HI R3, RZ, 0x8, R3 ;  /* 0x00000008ff037819 */ /* 0x000fc40000011403 */
[----:B---3--:R-:W-:-:S03]  /*56ac0*/  F2FP.SATFINITE.E5M2.F32.PACK_AB_MERGE_C R50, R51, R50, RZ ;  /* 0x000000323332723e */ /* 0x008fc600048060ff */
[----:B------:R-:W-:Y:S01]  /*56ad0*/  @P3 STG.E.U8 desc[UR42][R92.64], R3 ;  /* 0x000000035c003986 */ /* 0x000fe2000c10112a */
[----:B------:R-:W-:-:S03]  /*56ae0*/  PRMT R5, R50, 0x9910, RZ ;  /* 0x0000991032057816 */ /* 0x000fc600000000ff */
[----:B------:R3:W-:Y:S01]  /*56af0*/  @P2 STG.E.U8 desc[UR42][R54.64], R50 ;  /* 0x0000003236002986 */ /* 0x0007e2000c10112a */
[----:B0-----:R-:W-:Y:S01]  /*56b00*/  ISETP.LT.AND P3, PT, R2, UR6, !P0 ;  /* 0x0000000602007c0c */ /* 0x001fe2000c761270 */
[----:B------:R-:W-:Y:S01]  /*56b10*/  VIADD R4, R0, 0x1f1 ;  /* 0x000001f100047836 */ /* 0x000fe20000000000 */
[----:B------:R-:W0:Y:S01]  /*56b20*/  LDCU UR6, c[0x0][0x39c] ;  /* 0x00007380ff0677ac */ /* 0x000e220008000800 */
[----:B------:R-:W-:Y:S01]  /*56b30*/  IMAD.MOV.U32 R2, RZ, RZ, R5 ;  /* 0x000000ffff027224 */ /* 0x000fe200078e0005 */
[----:B---3--:R-:W3:Y:S04]  /*56b40*/  LDL.LU.64 R54, [R1+0xea8] ;  /* 0x000ea80001367983 */ /* 0x008ee80000300a00 */
[----:B------:R-:W-:-:S05]  /*56b50*/  SHF.R.S32.HI R2, RZ, 0x8, R2 ;  /* 0x00000008ff027819 */ /* 0x000fca0000011402 */
[----:B------:R5:W-:Y:S04]  /*56b60*/  @P6 STG.E.U8 desc[UR42][R56.64], R2 ;  /* 0x0000000238006986 */ /* 0x000be8000c10112a */
[----:B-----5:R-:W5:Y:S01]  /*56b70*/  LDL.LU.64 R56, [R1+0xea0] ;  /* 0x000ea00001387983 */ /* 0x020f620000300a00 */
[----:B-1----:R-:W-:Y:S01]  /*56b80*/  ISETP.LT.AND P4, PT, R4, UR7, !P0 ;  /* 0x0000000704007c0c */ /* 0x002fe2000c781270 */
[----:B------:R-:W1:Y:S01]  /*56b90*/  LDCU UR7, c[0x0][0x39c] ;  /* 0x00007380ff0777ac */ /* 0x000e620008000800 */
[C---:B------:R-:W-:Y:S02]  /*56ba0*/  VIADD R4, R0.reuse, 0x1f3 ;  /* 0x000001f300047836 */ /* 0x040fe40000000000 */
[----:B------:R-:W-:-:S03]  /*56bb0*/  VIADD R3, R0, 0x1f4 ;  /* 0x000001f400037836 */ /* 0x000fc60000000000 */
[----:B----4-:R-:W-:Y:S01]  /*56bc0*/  ISETP.LT.AND P2, PT, R4, UR4, !P0 ;  /* 0x0000000404007c0c */ /* 0x010fe2000c741270 */
[----:B------:R-:W4:Y:S01]  /*56bd0*/  LDCU UR4, c[0x0][0x39c] ;  /* 0x00007380ff0477ac */ /* 0x000f220008000800 */
[----:B------:R-:W-:Y:S01]  /*56be0*/  VIADD R2, R0, 0x1f6 ;  /* 0x000001f600027836 */ /* 0x000fe20000000000 */
[----:B-1----:R-:W-:Y:S01]  /*56bf0*/  ISETP.LT.AND P6, PT, R3, UR7, !P0 ;  /* 0x0000000703007c0c */ /* 0x002fe2000c7c1270 */
[----:B------:R-:W1:Y:S01]  /*56c00*/  LDCU UR7, c[0x0][0x39c] ;  /* 0x00007380ff0777ac */ /* 0x000e620008000800 */
[----:B--2---:R-:W-:-:S04]  /*56c10*/  F2FP.SATFINITE.E5M2.F32.PACK_AB_MERGE_C R52, R53, R52, RZ ;  /* 0x000000343534723e */ /* 0x004fc800048060ff */
[----:B------:R-:W-:Y:S01]  /*56c20*/  PRMT R5, R52, 0x9910, RZ ;  /* 0x0000991034057816 */ /* 0x000fe200000000ff */
[----:B------:R2:W-:Y:S04]  /*56c30*/  @P5 STG.E.U8 desc[UR42][R58.64], R52 ;  /* 0x000000343a005986 */ /* 0x0005e8000c10112a */
[----:B------:R-:W-:Y:S01]  /*56c40*/  IMAD.MOV.U32 R3, RZ, RZ, R5 ;  /* 0x000000ffff037224 */ /* 0x000fe200078e0005 */
[----:B--2---:R-:W2:Y:S04]  /*56c50*/  LDL.LU.64 R58, [R1+0xe98] ;  /* 0x000e9800013a7983 */ /* 0x004ea80000300a00 */
[----:B------:R-:W-:-:S02]  /*56c60*/  SHF.R.S32.HI R3, RZ, 0x8, R3 ;  /* 0x00000008ff037819 */ /* 0x000fc40000011403 */
[----:B---3--:R-:W-:-:S03]  /*56c70*/  F2FP.SATFINITE.E5M2.F32.PACK_AB_MERGE_C R54, R55, R54, RZ ;  /* 0x000000363736723e */ /* 0x008fc600048060ff */
[----:B------:R3:W-:Y:S01]  /*56c80*/  @P4 STG.E.U8 desc[UR42][R60.64], R3 ;  /* 0x000000033c004986 */ /* 0x0007e2000c10112a */
[----:B------:R-:W-:Y:S02]  /*56c90*/  PRMT R5, R54, 0x9910, RZ ;  /* 0x0000991036057816 */ /* 0x000fe400000000ff */
[----:B----4-:R-:W-:Y:S01]  /*56ca0*/  ISETP.LT.AND P4, PT, R2, UR4, !P0 ;  /* 0x0000000402007c0c */ /* 0x010fe2000c781270 */
[----:B------:R4:W-:Y:S01]  /*56cb0*/  @P3 STG.E.U8 desc[UR42][R62.64], R54 ;  /* 0x000000363e003986 */ /* 0x0009e2000c10112a */
[----:B-----5:R-:W-:-:S03]  /*56cc0*/  F2FP.SATFINITE.E5M2.F32.PACK_AB_MERGE_C R56, R57, R56, RZ ;  /* 0x000000383938723e */ /* 0x020fc600048060ff */
[----:B---3--:R-:W3:Y:S01]  /*56cd0*/  LDL.LU.64 R60, [R1+0xe90] ;  /* 0x000e9000013c7983 */ /* 0x008ee20000300a00 */
[----:B------:R-:W-:Y:S01]  /*56ce0*/  IMAD.MOV.U32 R2, RZ, RZ, R5 ;  /* 0x000000ffff027224 */ /* 0x000fe200078e0005 */
[----:B------:R-:W5:Y:S02]  /*56cf0*/  LDCU UR4, c[0x0][0x39c] ;  /* 0x00007380ff0477ac */ /* 0x000f640008000800 */
[----:B----4-:R-:W4:Y:S02]  /*56d00*/  LDL.LU.64 R62, [R1+0xe88] ;  /* 0x000e8800013e7983 */ /* 0x010f240000300a00 */
[----:B------:R-:W-:-:S05]  /*56d10*/  SHF.R.S32.HI R2, RZ, 0x8, R2 ;  /* 0x00000008ff027819 */ /* 0x000fca0000011402 */
[----:B------:R0:W-:Y:S04]  /*56d20*/  @P2 STG.E.U8 desc[UR42][R64.64], R2 ;  /* 0x0000000240002986 */ /* 0x0001e8000c10112a */
[----:B------:R1:W-:Y:S04]  /*56d30*/  @P6 STG.E.U8 desc[UR42][R66.64], R56 ;  /* 0x0000003842006986 */ /* 0x0003e8000c10112a */
[----:B0-----:R-:W4:Y:S04]  /*56d40*/  LDL.LU.64 R64, [R1+0xe80] ;  /* 0x000e800001407983 */ /* 0x001f280000300a00 */
[----:B-1----:R-:W4:Y:S01]  /*56d50*/  LDL.LU.64 R66, [R1+0xe78] ;  /* 0x000e780001427983 */ /* 0x002f220000300a00 */
[----:B------:R-:W-:-:S05]  /*56d60*/  VIADD R4, R0, 0x1f5 ;  /* 0x000001f500047836 */ /* 0x000fca0000000000 */
[----:B------:R-:W-:Y:S01]  /*56d70*/  ISETP.LT.AND P5, PT, R4, UR6, !P0 ;  /* 0x0000000604007c0c */ /* 0x000fe2000c7a1270 */
[----:B------:R-:W0:Y:S01]  /*56d80*/  LDCU UR6, c[0x0][0x39c] ;  /* 0x00007380ff0677ac */ /* 0x000e220008000800 */
[----:B------:R-:W-:-:S05]  /*56d90*/  VIADD R4, R0, 0x1f7 ;  /* 0x000001f700047836 */ /* 0x000fca0000000000 */
[----:B------:R-:W-:Y:S01]  /*56da0*/  ISETP.LT.AND P3, PT, R4, UR7, !P0 ;  /* 0x0000000704007c0c */ /* 0x000fe2000c761270 */
[----:B------:R-:W-:Y:S01]  /*56db0*/  VIADD R4, R0, 0x1f8 ;  /* 0x000001f800047836 */ /* 0x000fe20000000000 */
[----:B------:R-:W1:Y:S01]  /*56dc0*/  LDCU UR7, c[0x0][0x39c] ;  /* 0x00007380ff0777ac */ /* 0x000e620008000800 */
[----:B------:R-:W-:Y:S01]  /*56dd0*/  PRMT R3, R56, 0x9910, RZ ;  /* 0x0000991038037816 */ /* 0x000fe200000000ff */
[----:B------:R-:W-:Y:S02]  /*56de0*/  VIADD R2, R0, 0x1fa ;  /* 0x000001fa00027836 */ /* 0x000fe40000000000 */
[----:B0-----:R-:W-:Y:S01]  /*56df0*/  ISETP.LT.AND P2, PT, R4, UR6, !P0 ;  /* 0x0000000604007c0c */ /* 0x001fe2000c741270 */
[----:B------:R-:W0:Y:S01]  /*56e00*/  LDCU UR6, c[0x0][0x39c] ;  /* 0x00007380ff0677ac */ /* 0x000e220008000800 */
[----:B------:R-:W-:Y:S01]  /*56e10*/  VIADD R4, R0, 0x1f9 ;  /* 0x000001f900047836 */ /* 0x000fe20000000000 */
[----:B------:R-:W-:-:S04]  /*56e20*/  SHF.R.S32.HI R3, RZ, 0x8, R3 ;  /* 0x00000008ff037819 */ /* 0x000fc80000011403 */
[----:B-----5:R-:W-:Y:S01]  /*56e30*/  ISETP.LT.AND P6, PT, R4, UR4, !P0 ;  /* 0x0000000404007c0c */ /* 0x020fe2000c7c1270 */
[----:B------:R5:W-:Y:S01]  /*56e40*/  @P5 STG.E.U8 desc[UR42][R90.64], R3 ;  /* 0x000000035a005986 */ /* 0x000be2000c10112a */
[----:B------:R-:W0:Y:S01]  /*56e50*/  LDCU UR4, c[0x0][0x39c] ;  /* 0x00007380ff0477ac */ /* 0x000e220008000800 */
[----:B-1----:R-:W-:Y:S01]  /*56e60*/  ISETP.LT.AND P5, PT, R2, UR7, !P0 ;  /* 0x0000000702007c0c */ /* 0x002fe2000c7a1270 */
[----:B------:R-:W-:Y:S01]  /*56e70*/  VIADD R2, R0, 0x1fb ;  /* 0x000001fb00027836 */ /* 0x000fe20000000000 */
[----:B------:R-:W1:Y:S01]  /*56e80*/  LDCU UR7, c[0x0][0x39c] ;  /* 0x00007380ff0777ac */ /* 0x000e620008000800 */
[----:B--2---:R-:W-:-:S04]  /*56e90*/  F2FP.SATFINITE.E5M2.F32.PACK_AB_MERGE_C R59, R59, R58, RZ ;  /* 0x0000003a3b3b723e */ /* 0x004fc800048060ff */
[----:B------:R-:W-:Y:S01]  /*56ea0*/  PRMT R5, R59, 0x9910, RZ ;  /* 0x000099103b057816 */ /* 0x000fe200000000ff */
[----:B------:R-:W-:Y:S01]  /*56eb0*/  @P4 STG.E.U8 desc[UR42][R88.64], R59 ;  /* 0x0000003b58004986 */ /* 0x000fe2000c10112a */
[----:B0-----:R-:W-:Y:S01]  /*56ec0*/  ISETP.LT.AND P4, PT, R2, UR6, !P0 ;  /* 0x0000000602007c0c */ /* 0x001fe2000c781270 */
[----:B------:R-:W-:Y:S01]  /*56ed0*/  VIADD R2, R0, 0x1fc ;  /* 0x000001fc00027836 */ /* 0x000fe20000000000 */
[----:B------:R-:W-:-:S05]  /*56ee0*/  SHF.R.S32.HI R5, RZ, 0x8, R5 ;  /* 0x00000008ff057819 */ /* 0x000fca0000011405 */
[----:B------:R0:W-:Y:S01]  /*56ef0*/  @P3 STG.E.U8 desc[UR42][R86.64], R5 ;  /* 0x0000000556003986 */ /* 0x0001e2000c10112a */
[----:B------:R-:W-:Y:S01]  /*56f00*/  ISETP.LT.AND P3, PT, R2, UR8, !P0 ;  /* 0x0000000802007c0c */ /* 0x000fe2000c761270 */
[C---:B------:R-:W-:Y:S02]  /*56f10*/  VIADD R2, R0.reuse, 0x1fd ;  /* 0x000001fd00027836 */ /* 0x040fe40000000000 */
[----:B------:R-:W-:Y:S01]  /*56f20*/  VIADD R0, R0, 0x1fe ;  /* 0x000001fe00007836 */ /* 0x000fe20000000000 */
[----:B---3--:R-:W-:Y:S02]  /*56f30*/  F2FP.SATFINITE.E5M2.F32.PACK_AB_MERGE_C R61, R61, R60, RZ ;  /* 0x0000003c3d3d723e */ /* 0x008fe400048060ff */
[----:B----4-:R-:W-:-:S03]  /*56f40*/  F2FP.SATFINITE.E5M2.F32.PACK_AB_MERGE_C R63, R63, R62, RZ ;  /* 0x0000003e3f3f723e */ /* 0x010fc600048060ff */
[----:B------:R-:W-:Y:S01]  /*56f50*/  @P2 STG.E.U8 desc[UR42][R84.64], R61 ;  /* 0x0000003d54002986 */ /* 0x000fe2000c10112a */
[----:B------:R-:W-:Y:S02]  /*56f60*/  ISETP.LT.AND P2, PT, R2, UR4, !P0 ;  /* 0x0000000402007c0c */ /* 0x000fe4000c741270 */
[----:B-1----:R-:W-:Y:S02]  /*56f70*/  ISETP.LT.AND P0, PT, R0, UR7, !P0 ;  /* 0x0000000700007c0c */ /* 0x002fe4000c701270 */
[----:B------:R-:W-:Y:S02]  /*56f80*/  PRMT R0, R63, 0x9910, RZ ;  /* 0x000099103f007816 */ /* 0x000fe400000000ff */
[----:B-----5:R-:W-:-:S03]  /*56f90*/  PRMT R3, R61, 0x9910, RZ ;  /* 0x000099103d037816 */ /* 0x020fc600000000ff */
[----:B0-----:R-:W-:Y:S01]  /*56fa0*/  IMAD.MOV.U32 R5, RZ, RZ, R0 ;  /* 0x000000ffff057224 */ /* 0x001fe200078e0000 */
[----:B------:R-:W-:Y:S02]  /*56fb0*/  SHF.R.S32.HI R3, RZ, 0x8, R3 ;  /* 0x00000008ff037819 */ /* 0x000fe40000011403 */
[----:B------:R-:W-:Y:S02]  /*56fc0*/  F2FP.SATFINITE.E5M2.F32.PACK_AB_MERGE_C R65, R65, R64, RZ ;  /* 0x000000404141723e */ /* 0x000fe400048060ff */
[----:B------:R-:W-:Y:S02]  /*56fd0*/  F2FP.SATFINITE.E5M2.F32.PACK_AB_MERGE_C R67, R67, R66, RZ ;  /* 0x000000424343723e */ /* 0x000fe400048060ff */
[----:B------:R-:W-:Y:S02]  /*56fe0*/  PRMT R7, R65, 0x9910, RZ ;  /* 0x0000991041077816 */ /* 0x000fe400000000ff */
[----:B------:R-:W-:Y:S02]  /*56ff0*/  SHF.R.S32.HI R5, RZ, 0x8, R5 ;  /* 0x00000008ff057819 */ /* 0x000fe40000011405 */
[----:B------:R-:W-:Y:S01]  /*57000*/  PRMT R0, R67, 0x9910, RZ ;  /* 0x0000991043007816 */ /* 0x000fe200000000ff */
[----:B------:R0:W-:Y:S01]  /*57010*/  @P6 STG.E.U8 desc[UR42][R82.64], R3 ;  /* 0x0000000352006986 */ /* 0x0001e2000c10112a */
[----:B------:R-:W-:-:S03]  /*57020*/  SHF.R.S32.HI R7, RZ, 0x8, R7 ;  /* 0x00000008ff077819 */ /* 0x000fc60000011407 */
[----:B------:R1:W-:Y:S04]  /*57030*/  @P5 STG.E.U8 desc[UR42][R80.64], R63 ;  /* 0x0000003f50005986 */ /* 0x0003e8000c10112a */
[----:B------:R1:W-:Y:S01]  /*57040*/  @P4 STG.E.U8 desc[UR42][R78.64], R5 ;  /* 0x000000054e004986 */ /* 0x0003e2000c10112a */
[----:B0-----:R-:W-:-:S03]  /*57050*/  SHF.R.S32.HI R3, RZ, 0x8, R0 ;  /* 0x00000008ff037819 */ /* 0x001fc60000011400 */
[----:B------:R1:W-:Y:S04]  /*57060*/  @P3 STG.E.U8 desc[UR42][R76.64], R65 ;  /* 0x000000414c003986 */ /* 0x0003e8000c10112a */
[----:B------:R1:W-:Y:S04]  /*57070*/  @P2 STG.E.U8 desc[UR42][R74.64], R7 ;  /* 0x000000074a002986 */ /* 0x0003e8000c10112a */
[----:B------:R1:W-:Y:S04]  /*57080*/  @P0 STG.E.U8 desc[UR42][R72.64], R67 ;  /* 0x0000004348000986 */ /* 0x0003e8000c10112a */
[----:B------:R1:W-:Y:S01]  /*57090*/  @P1 STG.E.U8 desc[UR42][R70.64], R3 ;  /* 0x0000000346001986 */ /* 0x0003e2000c10112a */
[----:B------:R-:W-:Y:S06]  /*570a0*/  BAR.SYNC.DEFER_BLOCKING 0x0 ;  /* 0x0000000000007b1d */ /* 0x000fec0000010000 */
[----:B------:R-:W-:Y:S05]  /*570b0*/  BRA.U UP0, `(.L_x_19) ;  /* 0x0000000100a07547 */ /* 0x000fea000b800000 */
[----:B------:R-:W0:Y:S01]  /*570c0*/  S2UR UR6, SR_CgaCtaId ;  /* 0x00000000000679c3 */ /* 0x000e220000008800 */
[----:B------:R-:W-:Y:S01]  /*570d0*/  NOP ;  /* 0x0000000000007918 */ /* 0x000fe20000000000 */
[----:B------:R-:W-:Y:S01]  /*570e0*/  UMOV UR4, 0x50 ;  /* 0x0000005000047882 */ /* 0x000fe20000000000 */
[----:B------:R-:W-:Y:S02]  /*570f0*/  IMAD.U32 R0, RZ, RZ, UR5 ;  /* 0x00000005ff007e24 */ /* 0x000fe4000f8e00ff */
[----:B-1----:R-:W-:Y:S02]  /*57100*/  IMAD.MOV.U32 R3, RZ, RZ, 0xffff ;  /* 0x0000ffffff037424 */ /* 0x002fe400078e00ff */
[----:B------:R-:W-:Y:S01]  /*57110*/  IMAD.MOV.U32 R7, RZ, RZ, 0x1 ;  /* 0x00000001ff077424 */ /* 0x000fe200078e00ff */
[----:B------:R-:W-:-:S04]  /*57120*/  LOP3.LUT R0, R0, 0xffff, RZ, 0xc0, !PT ;  /* 0x0000ffff00007812 */ /* 0x000fc800078ec0ff */
[----:B------:R-:W-:-:S05]  /*57130*/  SHF.R.U32.HI R0, RZ, 0x5, R0 ;  /* 0x00000005ff007819 */ /* 0x000fca0000011600 */
[----:B------:R-:W-:Y:S01]  /*57140*/  VIADD R2, R0, 0x10 ;  /* 0x0000001000027836 */ /* 0x000fe20000000000 */
[----:B------:R-:W-:Y:S01]  /*57150*/  SHF.L.U32 R0, R3, R0, RZ ;  /* 0x0000000003007219 */ /* 0x000fe200000006ff */
[----:B0-----:R-:W-:-:S03]  /*57160*/  ULEA UR6, UR6, UR4, 0x18 ;  /* 0x0000000406067291 */ /* 0x001fc6000f8ec0ff */
[----:B------:R-:W-:-:S04]  /*57170*/  SHF.L.U32 R3, R7, R2, RZ ;  /* 0x0000000207037219 */ /* 0x000fc800000006ff */
[----:B------:R-:W-:Y:S02]  /*57180*/  LOP3.LUT R0, R3, R0, RZ, 0xfc, !PT ;  /* 0x0000000003007212 */ /* 0x000fe400078efcff */
[----:B------:R-:W0:Y:S02]  /*57190*/  LDS R5, [UR6] ;  /* 0x00000006ff057984 */ /* 0x000e240008000800 */
[C---:B------:R-:W-:Y:S02]  /*571a0*/  LOP3.LUT R2, R0.reuse, 0xffff, RZ, 0xc0, !PT ;  /* 0x0000ffff00027812 */ /* 0x040fe400078ec0ff */
[----:B0-----:R-:W-:-:S04]  /*571b0*/  LOP3.LUT R3, R0, 0xffff, R5, 0x80, !PT ;  /* 0x0000ffff00037812 */ /* 0x001fc800078e8005 */
[----:B------:R-:W-:-:S13]  /*571c0*/  ISETP.NE.AND P0, PT, R3, R2, PT ;  /* 0x000000020300720c */ /* 0x000fda0003f05270 */
[----:B------:R-:W-:Y:S05]  /*571d0*/  @P0 BRA `(.L_x_20) ;  /* 0x0000000000500947 */ /* 0x000fea0003800000 */
[----:B------:R-:W-:Y:S02]  /*571e0*/  SHF.R.U32.HI R5, RZ, 0x10, R5 ;  /* 0x00000010ff057819 */ /* 0x000fe40000011605 */
[----:B------:R-:W-:-:S04]  /*571f0*/  SHF.R.U32.HI R2, RZ, 0x10, R0 ;  /* 0x00000010ff027819 */ /* 0x000fc80000011600 */
[----:B------:R-:W-:-:S04]  /*57200*/  LOP3.LUT R5, R5, R2, RZ, 0xc0, !PT ;  /* 0x0000000205057212 */ /* 0x000fc800078ec0ff */
[----:B------:R-:W-:-:S13]  /*57210*/  ISETP.NE.AND P0, PT, R5, R2, PT ;  /* 0x000000020500720c */ /* 0x000fda0003f05270 */
[----:B------:R-:W-:Y:S05]  /*57220*/  @P0 BRA `(.L_x_21) ;  /* 0x0000000000300947 */ /* 0x000fea0003800000 */
[----:B------:R-:W-:Y:S01]  /*57230*/  R2UR UR4, R0 ;  /* 0x00000000000472ca */ /* 0x000fe200000e0000 */
[----:B------:R-:W-:Y:S01]  /*57240*/  VOTEU.ANY UR5, UPT, PT ;  /* 0x0000000000057886 */ /* 0x000fe200038e0100 */
[----:B------:R-:W0:Y:S01]  /*57250*/  S2R R0, SR_LANEID ;  /* 0x0000000000007919 */ /* 0x000e220000000000 */
[----:B------:R-:W-:-:S10]  /*57260*/  UFLO.U32 UR5, UR5 ;  /* 0x00000005000572bd */ /* 0x000fd400080e0000 */
[----:B------:R-:W-:-:S06]  /*57270*/  ULOP3.LUT UR4, URZ, UR4, URZ, 0x33, !UPT ;  /* 0x00000004ff047292 */ /* 0x000fcc000f8e33ff */
[----:B------:R-:W-:-:S04]  /*57280*/  IMAD.U32 R2, RZ, RZ, UR4 ;  /* 0x00000004ff027e24 */ /* 0x000fc8000f8e00ff */
[----:B------:R-:W1:Y:S02]  /*57290*/  REDUX UR7, R2 ;  /* 0x00000000020773c4 */ /* 0x000e640000000000 */
[----:B------:R2:W-:Y:S01]  /*572a0*/  UTCATOMSWS.AND URZ, UR4 ;  /* 0x0000000400ff79e3 */ /* 0x0005e20008000000 */
[----:B0-----:R-:W-:Y:S01]  /*572b0*/  ISETP.EQ.U32.AND P0, PT, R0, UR5, PT ;  /* 0x0000000500007c0c */ /* 0x001fe2000bf02070 */
[----:B-1----:R-:W-:-:S12]  /*572c0*/  IMAD.U32 R0, RZ, RZ, UR7 ;  /* 0x00000007ff007e24 */ /* 0x002fd8000f8e00ff */
[----:B------:R2:W-:Y:S01]  /*572d0*/  @P0 ATOMS.AND RZ, [UR6], R0 ;  /* 0x00000000ffff098c */ /* 0x0005e2000a800006 */
[----:B------:R-:W-:Y:S05]  /*572e0*/  BRA `(.L_x_19) ;  /* 0x0000000000147947 */ /* 0x000fea0003800000 */
.L_x_21:
[----:B------:R-:W-:-:S07]  /*572f0*/  MOV R2, 0x57310 ;  /* 0x0005731000027802 */ /* 0x000fce0000000f00 */
[----:B------:R-:W-:Y:S05]  /*57300*/  CALL.REL.NOINC `($__internal_0_$__cuda_sm10x_tcgen05_guardrail_trap_col_being_dealloced_not_returned_by_alloc) ;  /* 0x00000000005c7944 */ /* 0x000fea0003c00000 */
[----:B------:R-:W-:Y:S05]  /*57310*/  BRA `(.L_x_19) ;  /* 0x0000000000087947 */ /* 0x000fea0003800000 */
.L_x_20:
[----:B------:R-:W-:-:S07]  /*57320*/  MOV R2, 0x57340 ;  /* 0x0005734000027802 */ /* 0x000fce0000000f00 */
[----:B------:R-:W-:Y:S05]  /*57330*/  CALL.REL.NOINC `($__internal_2_$__cuda_sm10x_tcgen05_guardrail_trap_unallocated_columns_being_dealloced) ;  /* 0x0000000000687944 */ /* 0x000fea0003c00000 */
.L_x_19:
[----:B------:R-:W-:Y:S01]  /*57340*/  NOP ;  /* 0x0000000000007918 */ /* 0x000fe20000000000 */
[----:B--2---:R-:W-:Y:S05]  /*57350*/  EXIT ;  /* 0x000000000000794d */ /* 0x004fea0003800000 */
.L_x_7:
[----:B------:R-:W-:-:S07]  /*57360*/  IMAD.MOV.U32 R5, RZ, RZ, R4 ;  /* 0x000000ffff057224 */ /* 0x000fce00078e0004 */
.L_x_22:
[----:B0-----:R0:W1:Y:S02]  /*57370*/  SYNCS.PHASECHK.TRANS64.TRYWAIT P1, [R9+URZ], R5 ;  /* 0x00000005090075a7 */ /* 0x00106400080211ff */
[----:B-1----:R-:W-:Y:S05]  /*57380*/  @!P1 NANOSLEEP.SYNCS 0x989680 ;  /* 0x009896800000995d */ /* 0x002fea0003900000 */
[----:B------:R-:W1:Y:S02]  /*57390*/  @!P1 SYNCS.PHASECHK.TRANS64 P1, [R9+URZ], R5 ;  /* 0x00000005090095a7 */ /* 0x000e6400080210ff */
[----:B-1----:R-:W-:Y:S05]  /*573a0*/  @!P1 BRA `(.L_x_22) ;  /* 0xfffffffc00f09947 */ /* 0x002fea000383ffff */
[----:B------:R-:W-:Y:S05]  /*573b0*/  BRA `(.L_x_6) ;  /* 0xfffffa8c00dc7947 */ /* 0x000fea000383ffff */
.L_x_10:
[----:B------:R-:W-:-:S07]  /*573c0*/  IMAD.MOV.U32 R5, RZ, RZ, R4 ;  /* 0x000000ffff057224 */ /* 0x000fce00078e0004 */
.L_x_23:
[----:B0-----:R0:W1:Y:S02]  /*573d0*/  SYNCS.PHASECHK.TRANS64.TRYWAIT P0, [R9+URZ], R5 ;  /* 0x00000005090075a7 */ /* 0x00106400080011ff */
[----:B-1----:R-:W-:Y:S05]  /*573e0*/  @!P0 NANOSLEEP.SYNCS 0x989680 ;  /* 0x009896800000895d */ /* 0x002fea0003900000 */
[----:B------:R-:W1:Y:S02]  /*573f0*/  @!P0 SYNCS.PHASECHK.TRANS64 P0, [R9+URZ], R5 ;  /* 0x00000005090085a7 */ /* 0x000e6400080010ff */
[----:B-1----:R-:W-:Y:S05]  /*57400*/  @!P0 BRA `(.L_x_23) ;  /* 0xfffffffc00f08947 */ /* 0x002fea000383ffff */
[----:B------:R-:W-:Y:S05]  /*57410*/  BRA `(.L_x_9) ;  /* 0xfffffa9000407947 */ /* 0x000fea000383ffff */
.L_x_14:
[----:B------:R-:W1:Y:S02]  /*57420*/  SYNCS.PHASECHK.TRANS64.TRYWAIT P4, [UR76], R7 ;  /* 0x00000007ff0075a7 */ /* 0x000e64000808114c */
[----:B-1----:R-:W-:Y:S05]  /*57430*/  @!P4 BRA `(.L_x_14) ;  /* 0xfffffffc00f8c947 */ /* 0x002fea000383ffff */
[----:B------:R-:W-:Y:S05]  /*57440*/  BRA `(.L_x_24) ;  /* 0xfffffd2000647947 */ /* 0x000fea000383ffff */
.L_x_18:
[----:B------:R-:W0:Y:S02]  /*57450*/  SYNCS.PHASECHK.TRANS64.TRYWAIT P2, [UR76], R30 ;  /* 0x0000001eff0075a7 */ /* 0x000e24000804114c */
[----:B0-----:R-:W-:Y:S05]  /*57460*/  @!P2 BRA `(.L_x_18) ;  /* 0xfffffffc00f8a947 */ /* 0x001fea000383ffff */
[----:B------:R-:W-:Y:S05]  /*57470*/  BRA `(.L_x_17) ;  /* 0xfffffe7c00207947 */ /* 0x000fea000383ffff */
        .weak           $__internal_0_$__cuda_sm10x_tcgen05_guardrail_trap_col_being_dealloced_not_returned_by_alloc
        .type           $__internal_0_$__cuda_sm10x_tcgen05_guardrail_trap_col_being_dealloced_not_returned_by_alloc,@function
        .size           $__internal_0_$__cuda_sm10x_tcgen05_guardrail_trap_col_being_dealloced_not_returned_by_alloc,($__internal_1_$__cuda_sm10x_tcgen05_guardrail_trap_phase_invalid_during_alloc - $__internal_0_$__cuda_sm10x_tcgen05_guardrail_trap_col_being_dealloced_not_returned_by_alloc)
$__internal_0_$__cuda_sm10x_tcgen05_guardrail_trap_col_being_dealloced_not_returned_by_alloc:
[----:B------:R-:W-:Y:S05]  /*57480*/  BPT.TRAP 0x1 ;  /* 0x000000040000795c */ /* 0x000fea0000300000 */
[----:B------:R-:W-:-:S04]  /*57490*/  IMAD.MOV.U32 R3, RZ, RZ, 0x0 ;  /* 0x00000000ff037424 */ /* 0x000fc800078e00ff */
[----:B------:R-:W-:Y:S05]  /*574a0*/  RET.REL.NODEC R2 `(matmul_kernel) ;  /* 0xfffffa8802d47950 */ /* 0x000fea0003c3ffff */
        .weak           $__internal_1_$__cuda_sm10x_tcgen05_guardrail_trap_phase_invalid_during_alloc
        .type           $__internal_1_$__cuda_sm10x_tcgen05_guardrail_trap_phase_invalid_during_alloc,@function
        .size           $__internal_1_$__cuda_sm10x_tcgen05_guardrail_trap_phase_invalid_during_alloc,($__internal_2_$__cuda_sm10x_tcgen05_guardrail_trap_unallocated_columns_being_dealloced - $__internal_1_$__cuda_sm10x_tcgen05_guardrail_trap_phase_invalid_during_alloc)
$__internal_1_$__cuda_sm10x_tcgen05_guardrail_trap_phase_invalid_during_alloc:
[----:B------:R-:W-:Y:S05]  /*574b0*/  BPT.TRAP 0x1 ;  /* 0x000000040000795c */ /* 0x000fea0000300000 */
[----:B------:R-:W-:-:S04]  /*574c0*/  IMAD.MOV.U32 R5, RZ, RZ, 0x0 ;  /* 0x00000000ff057424 */ /* 0x000fc800078e00ff */
[----:B------:R-:W-:Y:S05]  /*574d0*/  RET.REL.NODEC R4 `(matmul_kernel) ;  /* 0xfffffa8804c87950 */ /* 0x000fea0003c3ffff */
        .weak           $__internal_2_$__cuda_sm10x_tcgen05_guardrail_trap_unallocated_columns_being_dealloced
        .type           $__internal_2_$__cuda_sm10x_tcgen05_guardrail_trap_unallocated_columns_being_dealloced,@function
        .size           $__internal_2_$__cuda_sm10x_tcgen05_guardrail_trap_unallocated_columns_being_dealloced,(.L_x_28 - $__internal_2_$__cuda_sm10x_tcgen05_guardrail_trap_unallocated_columns_being_dealloced)
$__internal_2_$__cuda_sm10x_tcgen05_guardrail_trap_unallocated_columns_being_dealloced:
[----:B------:R-:W-:Y:S05]  /*574e0*/  BPT.TRAP 0x1 ;  /* 0x000000040000795c */ /* 0x000fea0000300000 */
[----:B------:R-:W-:-:S04]  /*574f0*/  IMAD.MOV.U32 R3, RZ, RZ, 0x0 ;  /* 0x00000000ff037424 */ /* 0x000fc800078e00ff */
[----:B------:R-:W-:Y:S05]  /*57500*/  RET.REL.NODEC R2 `(matmul_kernel) ;  /* 0xfffffa8802bc7950 */ /* 0x000fea0003c3ffff */
.L_x_25:
[----:B------:R-:W-:-:S00]  /*57510*/  BRA `(.L_x_25) ;  /* 0xfffffffc00fc7947 */ /* 0x000fc0000383ffff */
[----:B------:R-:W-:-:S00]  /*57520*/  NOP ;  /* 0x0000000000007918 */ /* 0x000fc00000000000 */
        /* <DEDUP_REMOVED lines=13> */
.L_x_28:


//--------------------- .nv.shared.matmul_kernel  --------------------------
	.section	.nv.shared.matmul_kernel,"aw",@nobits
	.sectionflags	@""
	.align	16
	.zero		1024


//--------------------- .nv.shared.reserved.0     --------------------------
	.section	.nv.shared.reserved.0,"aw",@nobits
	.align	8
	.weak		__nv_reservedSMEM_offset_0_alias
	.size		__nv_reservedSMEM_offset_0_alias, 0, 64
	.other		__nv_reservedSMEM_offset_0_alias,@"STO_CUDA_RESERVED_SHARED STV_DEFAULT"
__nv_reservedSMEM_offset_0_alias:
	.zero		0
.nv.shared.reserved.0:
	.zero		64
	.weak		__nv_reservedSMEM_allocation_phase
	.type		__nv_reservedSMEM_allocation_phase,@object
	.size		__nv_reservedSMEM_allocation_phase,(.L_0 - __nv_reservedSMEM_allocation_phase)
__nv_reservedSMEM_allocation_phase:
	.zero		1
.L_0:
	.zero		7
	.weak		__nv_reservedSMEM_devtool_atexit_pc
	.type		__nv_reservedSMEM_devtool_atexit_pc,@object
	.size		__nv_reservedSMEM_devtool_atexit_pc,(__nv_reservedSMEM_allocation_mask - __nv_reservedSMEM_devtool_atexit_pc)
__nv_reservedSMEM_devtool_atexit_pc:
	.zero		8
	.weak		__nv_reservedSMEM_allocation_mask
	.type		__nv_reservedSMEM_allocation_mask,@object
	.size		__nv_reservedSMEM_allocation_mask,(.L_2 - __nv_reservedSMEM_allocation_mask)
__nv_reservedSMEM_allocation_mask:
	.zero		4
.L_2:
	.zero		4
	.weak		__nv_reservedSMEM_tmem_allocation_pipeline_mbarrier
	.type		__nv_reservedSMEM_tmem_allocation_pipeline_mbarrier,@object
	.size		__nv_reservedSMEM_tmem_allocation_pipeline_mbarrier,(__nv_reservedSMEM_tmem_allocation_pipeline_mbarrier_parity - __nv_reservedSMEM_tmem_allocation_pipeline_mbarrier)
__nv_reservedSMEM_tmem_allocation_pipeline_mbarrier:
	.zero		8
	.weak		__nv_reservedSMEM_tmem_allocation_pipeline_mbarrier_parity
	.type		__nv_reservedSMEM_tmem_allocation_pipeline_mbarrier_parity,@object
	.size		__nv_reservedSMEM_tmem_allocation_pipeline_mbarrier_parity,(.L_4 - __nv_reservedSMEM_tmem_allocation_pipeline_mbarrier_parity)
__nv_reservedSMEM_tmem_allocation_pipeline_mbarrier_parity:
	.zero		4
.L_4:


//--------------------- .nv.constant0.matmul_kernel --------------------------
	.section	.nv.constant0.matmul_kernel,"a",@progbits
	.sectionflags	@""
	.align	4
.nv.constant0.matmul_kernel:
	.zero		976


//--------------------- SYMBOLS --------------------------

	.type		.nv.reservedSmem.offset0,@object
	.size		.nv.reservedSmem.offset0,0x4
	.type		.nv.reservedSmem.cap,@object
	.size		.nv.reservedSmem.cap,0x4
